//
// Generated by NVIDIA NVVM Compiler
//
// Compiler Build ID: CL-36424714
// Cuda compilation tools, release 13.0, V13.0.88
// Based on NVVM 20.0.0
//

.version 9.0
.target sm_100
.address_size 64

	// .globl	_Z13conv2d_kernelPKfS0_S0_Pfiiiii

.visible .entry _Z13conv2d_kernelPKfS0_S0_Pfiiiii(
	.param .u64 .ptr .align 1 _Z13conv2d_kernelPKfS0_S0_Pfiiiii_param_0,
	.param .u64 .ptr .align 1 _Z13conv2d_kernelPKfS0_S0_Pfiiiii_param_1,
	.param .u64 .ptr .align 1 _Z13conv2d_kernelPKfS0_S0_Pfiiiii_param_2,
	.param .u64 .ptr .align 1 _Z13conv2d_kernelPKfS0_S0_Pfiiiii_param_3,
	.param .u32 _Z13conv2d_kernelPKfS0_S0_Pfiiiii_param_4,
	.param .u32 _Z13conv2d_kernelPKfS0_S0_Pfiiiii_param_5,
	.param .u32 _Z13conv2d_kernelPKfS0_S0_Pfiiiii_param_6,
	.param .u32 _Z13conv2d_kernelPKfS0_S0_Pfiiiii_param_7,
	.param .u32 _Z13conv2d_kernelPKfS0_S0_Pfiiiii_param_8
)
{
	.reg .pred 	%p<16>;
	.reg .b32 	%r<70>;
	.reg .b32 	%f<123>;
	.reg .b64 	%rd<32>;

	ld.param.u64 	%rd9, [_Z13conv2d_kernelPKfS0_S0_Pfiiiii_param_0];
	ld.param.u64 	%rd10, [_Z13conv2d_kernelPKfS0_S0_Pfiiiii_param_1];
	ld.param.u64 	%rd7, [_Z13conv2d_kernelPKfS0_S0_Pfiiiii_param_2];
	ld.param.u32 	%r31, [_Z13conv2d_kernelPKfS0_S0_Pfiiiii_param_4];
	ld.param.u32 	%r35, [_Z13conv2d_kernelPKfS0_S0_Pfiiiii_param_5];
	ld.param.u32 	%r32, [_Z13conv2d_kernelPKfS0_S0_Pfiiiii_param_6];
	ld.param.u32 	%r33, [_Z13conv2d_kernelPKfS0_S0_Pfiiiii_param_7];
	ld.param.u32 	%r34, [_Z13conv2d_kernelPKfS0_S0_Pfiiiii_param_8];
	cvta.to.global.u64 	%rd1, %rd10;
	cvta.to.global.u64 	%rd2, %rd9;
	mov.u32 	%r36, %ctaid.x;
	mov.u32 	%r37, %ntid.x;
	mov.u32 	%r38, %tid.x;
	mad.lo.s32 	%r1, %r36, %r37, %r38;
	sub.s32 	%r39, %r32, %r34;
	add.s32 	%r2, %r39, 1;
	sub.s32 	%r40, %r33, %r34;
	add.s32 	%r3, %r40, 1;
	mad.lo.s32 	%r41, %r35, %r39, %r35;
	mad.lo.s32 	%r42, %r41, %r40, %r41;
	setp.ge.s32 	%p1, %r1, %r42;
	@%p1 bra 	$L__BB0_23;
	div.s32 	%r43, %r1, %r3;
	mul.lo.s32 	%r44, %r43, %r3;
	sub.s32 	%r4, %r1, %r44;
	div.s32 	%r6, %r43, %r2;
	mul.lo.s32 	%r45, %r6, %r2;
	sub.s32 	%r5, %r43, %r45;
	setp.eq.s64 	%p2, %rd7, 0;
	mov.f32 	%f121, 0f00000000;
	@%p2 bra 	$L__BB0_3;
	cvta.to.global.u64 	%rd11, %rd7;
	mul.wide.s32 	%rd12, %r6, 4;
	add.s64 	%rd13, %rd11, %rd12;
	ld.global.f32 	%f121, [%rd13];
$L__BB0_3:
	setp.lt.s32 	%p3, %r31, 1;
	@%p3 bra 	$L__BB0_22;
	setp.lt.s32 	%p4, %r34, 1;
	@%p4 bra 	$L__BB0_22;
	and.b32  	%r7, %r34, 15;
	and.b32  	%r8, %r34, 7;
	and.b32  	%r9, %r34, 2147483632;
	and.b32  	%r10, %r34, 3;
	neg.s32 	%r11, %r9;
	add.s64 	%rd3, %rd2, 32;
	add.s64 	%rd4, %rd1, 32;
	mov.b32 	%r62, 0;
$L__BB0_6:
	mad.lo.s32 	%r13, %r62, %r32, %r5;
	mad.lo.s32 	%r48, %r6, %r31, %r62;
	mul.lo.s32 	%r14, %r48, %r34;
	mov.b32 	%r63, 0;
$L__BB0_7:
	setp.lt.u32 	%p5, %r34, 16;
	add.s32 	%r50, %r13, %r63;
	mad.lo.s32 	%r16, %r50, %r33, %r4;
	add.s32 	%r51, %r14, %r63;
	mul.lo.s32 	%r17, %r51, %r34;
	mov.b32 	%r68, 0;
	@%p5 bra 	$L__BB0_10;
	mov.u32 	%r64, %r17;
	mov.u32 	%r65, %r16;
	mov.u32 	%r66, %r11;
$L__BB0_9:
	.pragma "nounroll";
	mul.wide.s32 	%rd14, %r65, 4;
	add.s64 	%rd15, %rd3, %rd14;
	mul.wide.s32 	%rd16, %r64, 4;
	add.s64 	%rd17, %rd4, %rd16;
	ld.global.f32 	%f22, [%rd15+-32];
	ld.global.f32 	%f23, [%rd17+-32];
	fma.rn.f32 	%f24, %f22, %f23, %f121;
	ld.global.f32 	%f25, [%rd15+-28];
	ld.global.f32 	%f26, [%rd17+-28];
	fma.rn.f32 	%f27, %f25, %f26, %f24;
	ld.global.f32 	%f28, [%rd15+-24];
	ld.global.f32 	%f29, [%rd17+-24];
	fma.rn.f32 	%f30, %f28, %f29, %f27;
	ld.global.f32 	%f31, [%rd15+-20];
	ld.global.f32 	%f32, [%rd17+-20];
	fma.rn.f32 	%f33, %f31, %f32, %f30;
	ld.global.f32 	%f34, [%rd15+-16];
	ld.global.f32 	%f35, [%rd17+-16];
	fma.rn.f32 	%f36, %f34, %f35, %f33;
	ld.global.f32 	%f37, [%rd15+-12];
	ld.global.f32 	%f38, [%rd17+-12];
	fma.rn.f32 	%f39, %f37, %f38, %f36;
	ld.global.f32 	%f40, [%rd15+-8];
	ld.global.f32 	%f41, [%rd17+-8];
	fma.rn.f32 	%f42, %f40, %f41, %f39;
	ld.global.f32 	%f43, [%rd15+-4];
	ld.global.f32 	%f44, [%rd17+-4];
	fma.rn.f32 	%f45, %f43, %f44, %f42;
	ld.global.f32 	%f46, [%rd15];
	ld.global.f32 	%f47, [%rd17];
	fma.rn.f32 	%f48, %f46, %f47, %f45;
	ld.global.f32 	%f49, [%rd15+4];
	ld.global.f32 	%f50, [%rd17+4];
	fma.rn.f32 	%f51, %f49, %f50, %f48;
	ld.global.f32 	%f52, [%rd15+8];
	ld.global.f32 	%f53, [%rd17+8];
	fma.rn.f32 	%f54, %f52, %f53, %f51;
	ld.global.f32 	%f55, [%rd15+12];
	ld.global.f32 	%f56, [%rd17+12];
	fma.rn.f32 	%f57, %f55, %f56, %f54;
	ld.global.f32 	%f58, [%rd15+16];
	ld.global.f32 	%f59, [%rd17+16];
	fma.rn.f32 	%f60, %f58, %f59, %f57;
	ld.global.f32 	%f61, [%rd15+20];
	ld.global.f32 	%f62, [%rd17+20];
	fma.rn.f32 	%f63, %f61, %f62, %f60;
	ld.global.f32 	%f64, [%rd15+24];
	ld.global.f32 	%f65, [%rd17+24];
	fma.rn.f32 	%f66, %f64, %f65, %f63;
	ld.global.f32 	%f67, [%rd15+28];
	ld.global.f32 	%f68, [%rd17+28];
	fma.rn.f32 	%f121, %f67, %f68, %f66;
	add.s32 	%r66, %r66, 16;
	add.s32 	%r65, %r65, 16;
	add.s32 	%r64, %r64, 16;
	setp.ne.s32 	%p6, %r66, 0;
	mov.u32 	%r68, %r9;
	@%p6 bra 	$L__BB0_9;
$L__BB0_10:
	setp.eq.s32 	%p7, %r7, 0;
	@%p7 bra 	$L__BB0_20;
	add.s32 	%r52, %r7, -1;
	setp.lt.u32 	%p8, %r52, 7;
	@%p8 bra 	$L__BB0_13;
	add.s32 	%r53, %r16, %r68;
	mul.wide.s32 	%rd18, %r53, 4;
	add.s64 	%rd19, %rd2, %rd18;
	ld.global.f32 	%f70, [%rd19];
	add.s32 	%r54, %r68, %r17;
	mul.wide.s32 	%rd20, %r54, 4;
	add.s64 	%rd21, %rd1, %rd20;
	ld.global.f32 	%f71, [%rd21];
	fma.rn.f32 	%f72, %f70, %f71, %f121;
	ld.global.f32 	%f73, [%rd19+4];
	ld.global.f32 	%f74, [%rd21+4];
	fma.rn.f32 	%f75, %f73, %f74, %f72;
	ld.global.f32 	%f76, [%rd19+8];
	ld.global.f32 	%f77, [%rd21+8];
	fma.rn.f32 	%f78, %f76, %f77, %f75;
	ld.global.f32 	%f79, [%rd19+12];
	ld.global.f32 	%f80, [%rd21+12];
	fma.rn.f32 	%f81, %f79, %f80, %f78;
	ld.global.f32 	%f82, [%rd19+16];
	ld.global.f32 	%f83, [%rd21+16];
	fma.rn.f32 	%f84, %f82, %f83, %f81;
	ld.global.f32 	%f85, [%rd19+20];
	ld.global.f32 	%f86, [%rd21+20];
	fma.rn.f32 	%f87, %f85, %f86, %f84;
	ld.global.f32 	%f88, [%rd19+24];
	ld.global.f32 	%f89, [%rd21+24];
	fma.rn.f32 	%f90, %f88, %f89, %f87;
	ld.global.f32 	%f91, [%rd19+28];
	ld.global.f32 	%f92, [%rd21+28];
	fma.rn.f32 	%f121, %f91, %f92, %f90;
	add.s32 	%r68, %r68, 8;
$L__BB0_13:
	setp.eq.s32 	%p9, %r8, 0;
	@%p9 bra 	$L__BB0_20;
	add.s32 	%r55, %r8, -1;
	setp.lt.u32 	%p10, %r55, 3;
	@%p10 bra 	$L__BB0_16;
	add.s32 	%r56, %r16, %r68;
	mul.wide.s32 	%rd22, %r56, 4;
	add.s64 	%rd23, %rd2, %rd22;
	ld.global.f32 	%f94, [%rd23];
	add.s32 	%r57, %r68, %r17;
	mul.wide.s32 	%rd24, %r57, 4;
	add.s64 	%rd25, %rd1, %rd24;
	ld.global.f32 	%f95, [%rd25];
	fma.rn.f32 	%f96, %f94, %f95, %f121;
	ld.global.f32 	%f97, [%rd23+4];
	ld.global.f32 	%f98, [%rd25+4];
	fma.rn.f32 	%f99, %f97, %f98, %f96;
	ld.global.f32 	%f100, [%rd23+8];
	ld.global.f32 	%f101, [%rd25+8];
	fma.rn.f32 	%f102, %f100, %f101, %f99;
	ld.global.f32 	%f103, [%rd23+12];
	ld.global.f32 	%f104, [%rd25+12];
	fma.rn.f32 	%f121, %f103, %f104, %f102;
	add.s32 	%r68, %r68, 4;
$L__BB0_16:
	setp.eq.s32 	%p11, %r10, 0;
	@%p11 bra 	$L__BB0_20;
	setp.eq.s32 	%p12, %r10, 1;
	add.s32 	%r58, %r16, %r68;
	mul.wide.s32 	%rd26, %r58, 4;
	add.s64 	%rd5, %rd2, %rd26;
	ld.global.f32 	%f105, [%rd5];
	add.s32 	%r59, %r68, %r17;
	mul.wide.s32 	%rd27, %r59, 4;
	add.s64 	%rd6, %rd1, %rd27;
	ld.global.f32 	%f106, [%rd6];
	fma.rn.f32 	%f121, %f105, %f106, %f121;
	@%p12 bra 	$L__BB0_20;
	setp.eq.s32 	%p13, %r10, 2;
	ld.global.f32 	%f107, [%rd5+4];
	ld.global.f32 	%f108, [%rd6+4];
	fma.rn.f32 	%f121, %f107, %f108, %f121;
	@%p13 bra 	$L__BB0_20;
	ld.global.f32 	%f109, [%rd5+8];
	ld.global.f32 	%f110, [%rd6+8];
	fma.rn.f32 	%f121, %f109, %f110, %f121;
$L__BB0_20:
	add.s32 	%r63, %r63, 1;
	setp.ne.s32 	%p14, %r63, %r34;
	@%p14 bra 	$L__BB0_7;
	add.s32 	%r62, %r62, 1;
	setp.ne.s32 	%p15, %r62, %r31;
	@%p15 bra 	$L__BB0_6;
$L__BB0_22:
	ld.param.u64 	%rd31, [_Z13conv2d_kernelPKfS0_S0_Pfiiiii_param_3];
	mad.lo.s32 	%r60, %r6, %r2, %r5;
	mad.lo.s32 	%r61, %r60, %r3, %r4;
	cvta.to.global.u64 	%rd28, %rd31;
	mul.wide.s32 	%rd29, %r61, 4;
	add.s64 	%rd30, %rd28, %rd29;
	st.global.f32 	[%rd30], %f121;
$L__BB0_23:
	ret;

}
	// .globl	_Z16maxpool2d_kernelPKfPfiiii
.visible .entry _Z16maxpool2d_kernelPKfPfiiii(
	.param .u64 .ptr .align 1 _Z16maxpool2d_kernelPKfPfiiii_param_0,
	.param .u64 .ptr .align 1 _Z16maxpool2d_kernelPKfPfiiii_param_1,
	.param .u32 _Z16maxpool2d_kernelPKfPfiiii_param_2,
	.param .u32 _Z16maxpool2d_kernelPKfPfiiii_param_3,
	.param .u32 _Z16maxpool2d_kernelPKfPfiiii_param_4,
	.param .u32 _Z16maxpool2d_kernelPKfPfiiii_param_5
)
{
	.reg .pred 	%p<44>;
	.reg .b32 	%r<55>;
	.reg .b32 	%f<88>;
	.reg .b64 	%rd<16>;

	ld.param.u64 	%rd5, [_Z16maxpool2d_kernelPKfPfiiii_param_0];
	ld.param.u64 	%rd4, [_Z16maxpool2d_kernelPKfPfiiii_param_1];
	ld.param.u32 	%r31, [_Z16maxpool2d_kernelPKfPfiiii_param_2];
	ld.param.u32 	%r28, [_Z16maxpool2d_kernelPKfPfiiii_param_3];
	ld.param.u32 	%r29, [_Z16maxpool2d_kernelPKfPfiiii_param_4];
	ld.param.u32 	%r30, [_Z16maxpool2d_kernelPKfPfiiii_param_5];
	cvta.to.global.u64 	%rd1, %rd5;
	mov.u32 	%r32, %ctaid.x;
	mov.u32 	%r33, %ntid.x;
	mov.u32 	%r34, %tid.x;
	mad.lo.s32 	%r1, %r32, %r33, %r34;
	div.s32 	%r2, %r28, %r30;
	div.s32 	%r3, %r29, %r30;
	mul.lo.s32 	%r35, %r2, %r31;
	mul.lo.s32 	%r36, %r35, %r3;
	setp.ge.s32 	%p1, %r1, %r36;
	@%p1 bra 	$L__BB1_18;
	div.s32 	%r37, %r1, %r3;
	mul.lo.s32 	%r38, %r37, %r3;
	sub.s32 	%r4, %r1, %r38;
	div.s32 	%r6, %r37, %r2;
	mul.lo.s32 	%r39, %r6, %r2;
	sub.s32 	%r5, %r37, %r39;
	setp.lt.s32 	%p2, %r30, 1;
	mov.f32 	%f86, 0fF149F2CA;
	@%p2 bra 	$L__BB1_17;
	mul.lo.s32 	%r41, %r5, %r30;
	mul.lo.s32 	%r7, %r4, %r30;
	mad.lo.s32 	%r8, %r6, %r28, %r41;
	and.b32  	%r9, %r30, 15;
	add.s32 	%r10, %r9, -1;
	and.b32  	%r11, %r30, 7;
	add.s32 	%r12, %r11, -1;
	and.b32  	%r13, %r30, 2147483632;
	and.b32  	%r14, %r30, 3;
	neg.s32 	%r15, %r13;
	add.s64 	%rd2, %rd1, 32;
	mov.f32 	%f86, 0fF149F2CA;
	mov.b32 	%r49, 0;
$L__BB1_3:
	setp.lt.u32 	%p3, %r30, 16;
	add.s32 	%r43, %r8, %r49;
	mad.lo.s32 	%r17, %r43, %r29, %r7;
	mov.b32 	%r53, 0;
	@%p3 bra 	$L__BB1_6;
	mov.u32 	%r50, %r17;
	mov.u32 	%r51, %r15;
$L__BB1_5:
	.pragma "nounroll";
	mul.wide.s32 	%rd6, %r50, 4;
	add.s64 	%rd7, %rd2, %rd6;
	ld.global.f32 	%f20, [%rd7+-32];
	setp.gt.f32 	%p4, %f20, %f86;
	selp.f32 	%f21, %f20, %f86, %p4;
	ld.global.f32 	%f22, [%rd7+-28];
	setp.gt.f32 	%p5, %f22, %f21;
	selp.f32 	%f23, %f22, %f21, %p5;
	ld.global.f32 	%f24, [%rd7+-24];
	setp.gt.f32 	%p6, %f24, %f23;
	selp.f32 	%f25, %f24, %f23, %p6;
	ld.global.f32 	%f26, [%rd7+-20];
	setp.gt.f32 	%p7, %f26, %f25;
	selp.f32 	%f27, %f26, %f25, %p7;
	ld.global.f32 	%f28, [%rd7+-16];
	setp.gt.f32 	%p8, %f28, %f27;
	selp.f32 	%f29, %f28, %f27, %p8;
	ld.global.f32 	%f30, [%rd7+-12];
	setp.gt.f32 	%p9, %f30, %f29;
	selp.f32 	%f31, %f30, %f29, %p9;
	ld.global.f32 	%f32, [%rd7+-8];
	setp.gt.f32 	%p10, %f32, %f31;
	selp.f32 	%f33, %f32, %f31, %p10;
	ld.global.f32 	%f34, [%rd7+-4];
	setp.gt.f32 	%p11, %f34, %f33;
	selp.f32 	%f35, %f34, %f33, %p11;
	ld.global.f32 	%f36, [%rd7];
	setp.gt.f32 	%p12, %f36, %f35;
	selp.f32 	%f37, %f36, %f35, %p12;
	ld.global.f32 	%f38, [%rd7+4];
	setp.gt.f32 	%p13, %f38, %f37;
	selp.f32 	%f39, %f38, %f37, %p13;
	ld.global.f32 	%f40, [%rd7+8];
	setp.gt.f32 	%p14, %f40, %f39;
	selp.f32 	%f41, %f40, %f39, %p14;
	ld.global.f32 	%f42, [%rd7+12];
	setp.gt.f32 	%p15, %f42, %f41;
	selp.f32 	%f43, %f42, %f41, %p15;
	ld.global.f32 	%f44, [%rd7+16];
	setp.gt.f32 	%p16, %f44, %f43;
	selp.f32 	%f45, %f44, %f43, %p16;
	ld.global.f32 	%f46, [%rd7+20];
	setp.gt.f32 	%p17, %f46, %f45;
	selp.f32 	%f47, %f46, %f45, %p17;
	ld.global.f32 	%f48, [%rd7+24];
	setp.gt.f32 	%p18, %f48, %f47;
	selp.f32 	%f49, %f48, %f47, %p18;
	ld.global.f32 	%f50, [%rd7+28];
	setp.gt.f32 	%p19, %f50, %f49;
	selp.f32 	%f86, %f50, %f49, %p19;
	add.s32 	%r51, %r51, 16;
	add.s32 	%r50, %r50, 16;
	setp.ne.s32 	%p20, %r51, 0;
	mov.u32 	%r53, %r13;
	@%p20 bra 	$L__BB1_5;
$L__BB1_6:
	setp.eq.s32 	%p21, %r9, 0;
	@%p21 bra 	$L__BB1_16;
	setp.lt.u32 	%p22, %r10, 7;
	@%p22 bra 	$L__BB1_9;
	add.s32 	%r44, %r17, %r53;
	mul.wide.s32 	%rd8, %r44, 4;
	add.s64 	%rd9, %rd1, %rd8;
	ld.global.f32 	%f52, [%rd9];
	setp.gt.f32 	%p23, %f52, %f86;
	selp.f32 	%f53, %f52, %f86, %p23;
	ld.global.f32 	%f54, [%rd9+4];
	setp.gt.f32 	%p24, %f54, %f53;
	selp.f32 	%f55, %f54, %f53, %p24;
	ld.global.f32 	%f56, [%rd9+8];
	setp.gt.f32 	%p25, %f56, %f55;
	selp.f32 	%f57, %f56, %f55, %p25;
	ld.global.f32 	%f58, [%rd9+12];
	setp.gt.f32 	%p26, %f58, %f57;
	selp.f32 	%f59, %f58, %f57, %p26;
	ld.global.f32 	%f60, [%rd9+16];
	setp.gt.f32 	%p27, %f60, %f59;
	selp.f32 	%f61, %f60, %f59, %p27;
	ld.global.f32 	%f62, [%rd9+20];
	setp.gt.f32 	%p28, %f62, %f61;
	selp.f32 	%f63, %f62, %f61, %p28;
	ld.global.f32 	%f64, [%rd9+24];
	setp.gt.f32 	%p29, %f64, %f63;
	selp.f32 	%f65, %f64, %f63, %p29;
	ld.global.f32 	%f66, [%rd9+28];
	setp.gt.f32 	%p30, %f66, %f65;
	selp.f32 	%f86, %f66, %f65, %p30;
	add.s32 	%r53, %r53, 8;
$L__BB1_9:
	setp.eq.s32 	%p31, %r11, 0;
	@%p31 bra 	$L__BB1_16;
	setp.lt.u32 	%p32, %r12, 3;
	@%p32 bra 	$L__BB1_12;
	add.s32 	%r45, %r17, %r53;
	mul.wide.s32 	%rd10, %r45, 4;
	add.s64 	%rd11, %rd1, %rd10;
	ld.global.f32 	%f68, [%rd11];
	setp.gt.f32 	%p33, %f68, %f86;
	selp.f32 	%f69, %f68, %f86, %p33;
	ld.global.f32 	%f70, [%rd11+4];
	setp.gt.f32 	%p34, %f70, %f69;
	selp.f32 	%f71, %f70, %f69, %p34;
	ld.global.f32 	%f72, [%rd11+8];
	setp.gt.f32 	%p35, %f72, %f71;
	selp.f32 	%f73, %f72, %f71, %p35;
	ld.global.f32 	%f74, [%rd11+12];
	setp.gt.f32 	%p36, %f74, %f73;
	selp.f32 	%f86, %f74, %f73, %p36;
	add.s32 	%r53, %r53, 4;
$L__BB1_12:
	setp.eq.s32 	%p37, %r14, 0;
	@%p37 bra 	$L__BB1_16;
	setp.eq.s32 	%p38, %r14, 1;
	add.s32 	%r46, %r17, %r53;
	mul.wide.s32 	%rd12, %r46, 4;
	add.s64 	%rd3, %rd1, %rd12;
	ld.global.f32 	%f75, [%rd3];
	setp.gt.f32 	%p39, %f75, %f86;
	selp.f32 	%f86, %f75, %f86, %p39;
	@%p38 bra 	$L__BB1_16;
	setp.eq.s32 	%p40, %r14, 2;
	ld.global.f32 	%f76, [%rd3+4];
	setp.gt.f32 	%p41, %f76, %f86;
	selp.f32 	%f86, %f76, %f86, %p41;
	@%p40 bra 	$L__BB1_16;
	ld.global.f32 	%f77, [%rd3+8];
	setp.gt.f32 	%p42, %f77, %f86;
	selp.f32 	%f86, %f77, %f86, %p42;
$L__BB1_16:
	add.s32 	%r49, %r49, 1;
	setp.ne.s32 	%p43, %r49, %r30;
	@%p43 bra 	$L__BB1_3;
$L__BB1_17:
	mad.lo.s32 	%r47, %r6, %r2, %r5;
	mad.lo.s32 	%r48, %r47, %r3, %r4;
	cvta.to.global.u64 	%rd13, %rd4;
	mul.wide.s32 	%rd14, %r48, 4;
	add.s64 	%rd15, %rd13, %rd14;
	st.global.f32 	[%rd15], %f86;
$L__BB1_18:
	ret;

}
	// .globl	_Z13ifnode_kernelPKfPfS1_iffb
.visible .entry _Z13ifnode_kernelPKfPfS1_iffb(
	.param .u64 .ptr .align 1 _Z13ifnode_kernelPKfPfS1_iffb_param_0,
	.param .u64 .ptr .align 1 _Z13ifnode_kernelPKfPfS1_iffb_param_1,
	.param .u64 .ptr .align 1 _Z13ifnode_kernelPKfPfS1_iffb_param_2,
	.param .u32 _Z13ifnode_kernelPKfPfS1_iffb_param_3,
	.param .f32 _Z13ifnode_kernelPKfPfS1_iffb_param_4,
	.param .f32 _Z13ifnode_kernelPKfPfS1_iffb_param_5,
	.param .u8 _Z13ifnode_kernelPKfPfS1_iffb_param_6
)
{
	.reg .pred 	%p<4>;
	.reg .b16 	%rs<2>;
	.reg .b32 	%r<6>;
	.reg .b32 	%f<10>;
	.reg .b64 	%rd<11>;

	ld.param.u64 	%rd1, [_Z13ifnode_kernelPKfPfS1_iffb_param_0];
	ld.param.u64 	%rd2, [_Z13ifnode_kernelPKfPfS1_iffb_param_1];
	ld.param.u64 	%rd3, [_Z13ifnode_kernelPKfPfS1_iffb_param_2];
	ld.param.u32 	%r2, [_Z13ifnode_kernelPKfPfS1_iffb_param_3];
	ld.param.f32 	%f1, [_Z13ifnode_kernelPKfPfS1_iffb_param_4];
	ld.param.f32 	%f2, [_Z13ifnode_kernelPKfPfS1_iffb_param_5];
	ld.param.s8 	%rs1, [_Z13ifnode_kernelPKfPfS1_iffb_param_6];
	mov.u32 	%r3, %ctaid.x;
	mov.u32 	%r4, %ntid.x;
	mov.u32 	%r5, %tid.x;
	mad.lo.s32 	%r1, %r3, %r4, %r5;
	setp.ge.s32 	%p1, %r1, %r2;
	@%p1 bra 	$L__BB2_2;
	cvta.to.global.u64 	%rd4, %rd2;
	cvta.to.global.u64 	%rd5, %rd1;
	cvta.to.global.u64 	%rd6, %rd3;
	mul.wide.s32 	%rd7, %r1, 4;
	add.s64 	%rd8, %rd4, %rd7;
	ld.global.f32 	%f3, [%rd8];
	add.s64 	%rd9, %rd5, %rd7;
	ld.global.f32 	%f4, [%rd9];
	add.f32 	%f5, %f3, %f4;
	setp.ge.f32 	%p2, %f5, %f1;
	setp.eq.s16 	%p3, %rs1, 0;
	sub.f32 	%f6, %f5, %f1;
	selp.f32 	%f7, %f2, %f6, %p3;
	selp.f32 	%f8, %f7, %f5, %p2;
	selp.f32 	%f9, 0f3F800000, 0f00000000, %p2;
	st.global.f32 	[%rd8], %f8;
	add.s64 	%rd10, %rd6, %rd7;
	st.global.f32 	[%rd10], %f9;
$L__BB2_2:
	ret;

}
	// .globl	_Z13linear_kernelPKfS0_S0_Pfii
.visible .entry _Z13linear_kernelPKfS0_S0_Pfii(
	.param .u64 .ptr .align 1 _Z13linear_kernelPKfS0_S0_Pfii_param_0,
	.param .u64 .ptr .align 1 _Z13linear_kernelPKfS0_S0_Pfii_param_1,
	.param .u64 .ptr .align 1 _Z13linear_kernelPKfS0_S0_Pfii_param_2,
	.param .u64 .ptr .align 1 _Z13linear_kernelPKfS0_S0_Pfii_param_3,
	.param .u32 _Z13linear_kernelPKfS0_S0_Pfii_param_4,
	.param .u32 _Z13linear_kernelPKfS0_S0_Pfii_param_5
)
{
	.reg .pred 	%p<12>;
	.reg .b32 	%r<29>;
	.reg .b32 	%f<113>;
	.reg .b64 	%rd<48>;

	ld.param.u64 	%rd18, [_Z13linear_kernelPKfS0_S0_Pfii_param_0];
	ld.param.u64 	%rd19, [_Z13linear_kernelPKfS0_S0_Pfii_param_1];
	ld.param.u64 	%rd16, [_Z13linear_kernelPKfS0_S0_Pfii_param_2];
	ld.param.u64 	%rd17, [_Z13linear_kernelPKfS0_S0_Pfii_param_3];
	ld.param.u32 	%r17, [_Z13linear_kernelPKfS0_S0_Pfii_param_4];
	ld.param.u32 	%r18, [_Z13linear_kernelPKfS0_S0_Pfii_param_5];
	cvta.to.global.u64 	%rd1, %rd18;
	cvta.to.global.u64 	%rd2, %rd19;
	mov.u32 	%r19, %ctaid.x;
	mov.u32 	%r20, %ntid.x;
	mov.u32 	%r21, %tid.x;
	mad.lo.s32 	%r1, %r19, %r20, %r21;
	setp.ge.s32 	%p1, %r1, %r18;
	@%p1 bra 	$L__BB3_17;
	mul.lo.s32 	%r22, %r17, %r1;
	cvt.s64.s32 	%rd3, %r22;
	setp.eq.s64 	%p2, %rd16, 0;
	mov.f32 	%f112, 0f00000000;
	@%p2 bra 	$L__BB3_3;
	cvta.to.global.u64 	%rd20, %rd16;
	mul.wide.s32 	%rd21, %r1, 4;
	add.s64 	%rd22, %rd20, %rd21;
	ld.global.f32 	%f112, [%rd22];
$L__BB3_3:
	setp.lt.s32 	%p3, %r17, 1;
	@%p3 bra 	$L__BB3_16;
	and.b32  	%r2, %r17, 15;
	setp.lt.u32 	%p4, %r17, 16;
	mov.b32 	%r26, 0;
	@%p4 bra 	$L__BB3_7;
	and.b32  	%r26, %r17, 2147483632;
	neg.s32 	%r24, %r26;
	shl.b64 	%rd23, %rd3, 2;
	add.s64 	%rd24, %rd23, %rd2;
	add.s64 	%rd45, %rd24, 32;
	add.s64 	%rd44, %rd1, 32;
$L__BB3_6:
	.pragma "nounroll";
	ld.global.f32 	%f18, [%rd45+-32];
	ld.global.f32 	%f19, [%rd44+-32];
	fma.rn.f32 	%f20, %f18, %f19, %f112;
	ld.global.f32 	%f21, [%rd45+-28];
	ld.global.f32 	%f22, [%rd44+-28];
	fma.rn.f32 	%f23, %f21, %f22, %f20;
	ld.global.f32 	%f24, [%rd45+-24];
	ld.global.f32 	%f25, [%rd44+-24];
	fma.rn.f32 	%f26, %f24, %f25, %f23;
	ld.global.f32 	%f27, [%rd45+-20];
	ld.global.f32 	%f28, [%rd44+-20];
	fma.rn.f32 	%f29, %f27, %f28, %f26;
	ld.global.f32 	%f30, [%rd45+-16];
	ld.global.f32 	%f31, [%rd44+-16];
	fma.rn.f32 	%f32, %f30, %f31, %f29;
	ld.global.f32 	%f33, [%rd45+-12];
	ld.global.f32 	%f34, [%rd44+-12];
	fma.rn.f32 	%f35, %f33, %f34, %f32;
	ld.global.f32 	%f36, [%rd45+-8];
	ld.global.f32 	%f37, [%rd44+-8];
	fma.rn.f32 	%f38, %f36, %f37, %f35;
	ld.global.f32 	%f39, [%rd45+-4];
	ld.global.f32 	%f40, [%rd44+-4];
	fma.rn.f32 	%f41, %f39, %f40, %f38;
	ld.global.f32 	%f42, [%rd45];
	ld.global.f32 	%f43, [%rd44];
	fma.rn.f32 	%f44, %f42, %f43, %f41;
	ld.global.f32 	%f45, [%rd45+4];
	ld.global.f32 	%f46, [%rd44+4];
	fma.rn.f32 	%f47, %f45, %f46, %f44;
	ld.global.f32 	%f48, [%rd45+8];
	ld.global.f32 	%f49, [%rd44+8];
	fma.rn.f32 	%f50, %f48, %f49, %f47;
	ld.global.f32 	%f51, [%rd45+12];
	ld.global.f32 	%f52, [%rd44+12];
	fma.rn.f32 	%f53, %f51, %f52, %f50;
	ld.global.f32 	%f54, [%rd45+16];
	ld.global.f32 	%f55, [%rd44+16];
	fma.rn.f32 	%f56, %f54, %f55, %f53;
	ld.global.f32 	%f57, [%rd45+20];
	ld.global.f32 	%f58, [%rd44+20];
	fma.rn.f32 	%f59, %f57, %f58, %f56;
	ld.global.f32 	%f60, [%rd45+24];
	ld.global.f32 	%f61, [%rd44+24];
	fma.rn.f32 	%f62, %f60, %f61, %f59;
	ld.global.f32 	%f63, [%rd45+28];
	ld.global.f32 	%f64, [%rd44+28];
	fma.rn.f32 	%f112, %f63, %f64, %f62;
	add.s32 	%r24, %r24, 16;
	add.s64 	%rd45, %rd45, 64;
	add.s64 	%rd44, %rd44, 64;
	setp.ne.s32 	%p5, %r24, 0;
	@%p5 bra 	$L__BB3_6;
$L__BB3_7:
	setp.eq.s32 	%p6, %r2, 0;
	@%p6 bra 	$L__BB3_16;
	and.b32  	%r8, %r17, 7;
	setp.lt.u32 	%p7, %r2, 8;
	@%p7 bra 	$L__BB3_10;
	cvt.u64.u32 	%rd25, %r26;
	add.s64 	%rd26, %rd25, %rd3;
	shl.b64 	%rd27, %rd26, 2;
	add.s64 	%rd28, %rd2, %rd27;
	ld.global.f32 	%f66, [%rd28];
	mul.wide.u32 	%rd29, %r26, 4;
	add.s64 	%rd30, %rd1, %rd29;
	ld.global.f32 	%f67, [%rd30];
	fma.rn.f32 	%f68, %f66, %f67, %f112;
	ld.global.f32 	%f69, [%rd28+4];
	ld.global.f32 	%f70, [%rd30+4];
	fma.rn.f32 	%f71, %f69, %f70, %f68;
	ld.global.f32 	%f72, [%rd28+8];
	ld.global.f32 	%f73, [%rd30+8];
	fma.rn.f32 	%f74, %f72, %f73, %f71;
	ld.global.f32 	%f75, [%rd28+12];
	ld.global.f32 	%f76, [%rd30+12];
	fma.rn.f32 	%f77, %f75, %f76, %f74;
	ld.global.f32 	%f78, [%rd28+16];
	ld.global.f32 	%f79, [%rd30+16];
	fma.rn.f32 	%f80, %f78, %f79, %f77;
	ld.global.f32 	%f81, [%rd28+20];
	ld.global.f32 	%f82, [%rd30+20];
	fma.rn.f32 	%f83, %f81, %f82, %f80;
	ld.global.f32 	%f84, [%rd28+24];
	ld.global.f32 	%f85, [%rd30+24];
	fma.rn.f32 	%f86, %f84, %f85, %f83;
	ld.global.f32 	%f87, [%rd28+28];
	ld.global.f32 	%f88, [%rd30+28];
	fma.rn.f32 	%f112, %f87, %f88, %f86;
	add.s32 	%r26, %r26, 8;
$L__BB3_10:
	setp.eq.s32 	%p8, %r8, 0;
	@%p8 bra 	$L__BB3_16;
	and.b32  	%r11, %r17, 3;
	setp.lt.u32 	%p9, %r8, 4;
	@%p9 bra 	$L__BB3_13;
	cvt.u64.u32 	%rd31, %r26;
	add.s64 	%rd32, %rd31, %rd3;
	shl.b64 	%rd33, %rd32, 2;
	add.s64 	%rd34, %rd2, %rd33;
	ld.global.f32 	%f90, [%rd34];
	mul.wide.u32 	%rd35, %r26, 4;
	add.s64 	%rd36, %rd1, %rd35;
	ld.global.f32 	%f91, [%rd36];
	fma.rn.f32 	%f92, %f90, %f91, %f112;
	ld.global.f32 	%f93, [%rd34+4];
	ld.global.f32 	%f94, [%rd36+4];
	fma.rn.f32 	%f95, %f93, %f94, %f92;
	ld.global.f32 	%f96, [%rd34+8];
	ld.global.f32 	%f97, [%rd36+8];
	fma.rn.f32 	%f98, %f96, %f97, %f95;
	ld.global.f32 	%f99, [%rd34+12];
	ld.global.f32 	%f100, [%rd36+12];
	fma.rn.f32 	%f112, %f99, %f100, %f98;
	add.s32 	%r26, %r26, 4;
$L__BB3_13:
	setp.eq.s32 	%p10, %r11, 0;
	@%p10 bra 	$L__BB3_16;
	cvt.u64.u32 	%rd37, %r26;
	mul.wide.u32 	%rd38, %r26, 4;
	add.s64 	%rd47, %rd1, %rd38;
	add.s64 	%rd39, %rd3, %rd37;
	shl.b64 	%rd40, %rd39, 2;
	add.s64 	%rd46, %rd2, %rd40;
	neg.s32 	%r28, %r11;
$L__BB3_15:
	.pragma "nounroll";
	ld.global.f32 	%f101, [%rd46];
	ld.global.f32 	%f102, [%rd47];
	fma.rn.f32 	%f112, %f101, %f102, %f112;
	add.s64 	%rd47, %rd47, 4;
	add.s64 	%rd46, %rd46, 4;
	add.s32 	%r28, %r28, 1;
	setp.ne.s32 	%p11, %r28, 0;
	@%p11 bra 	$L__BB3_15;
$L__BB3_16:
	cvta.to.global.u64 	%rd41, %rd17;
	mul.wide.s32 	%rd42, %r1, 4;
	add.s64 	%rd43, %rd41, %rd42;
	st.global.f32 	[%rd43], %f112;
$L__BB3_17:
	ret;

}
	// .globl	_Z19conv_if_pool_kernelPKfS0_S0_PfS1_iiiiiiffb
.visible .entry _Z19conv_if_pool_kernelPKfS0_S0_PfS1_iiiiiiffb(
	.param .u64 .ptr .align 1 _Z19conv_if_pool_kernelPKfS0_S0_PfS1_iiiiiiffb_param_0,
	.param .u64 .ptr .align 1 _Z19conv_if_pool_kernelPKfS0_S0_PfS1_iiiiiiffb_param_1,
	.param .u64 .ptr .align 1 _Z19conv_if_pool_kernelPKfS0_S0_PfS1_iiiiiiffb_param_2,
	.param .u64 .ptr .align 1 _Z19conv_if_pool_kernelPKfS0_S0_PfS1_iiiiiiffb_param_3,
	.param .u64 .ptr .align 1 _Z19conv_if_pool_kernelPKfS0_S0_PfS1_iiiiiiffb_param_4,
	.param .u32 _Z19conv_if_pool_kernelPKfS0_S0_PfS1_iiiiiiffb_param_5,
	.param .u32 _Z19conv_if_pool_kernelPKfS0_S0_PfS1_iiiiiiffb_param_6,
	.param .u32 _Z19conv_if_pool_kernelPKfS0_S0_PfS1_iiiiiiffb_param_7,
	.param .u32 _Z19conv_if_pool_kernelPKfS0_S0_PfS1_iiiiiiffb_param_8,
	.param .u32 _Z19conv_if_pool_kernelPKfS0_S0_PfS1_iiiiiiffb_param_9,
	.param .u32 _Z19conv_if_pool_kernelPKfS0_S0_PfS1_iiiiiiffb_param_10,
	.param .f32 _Z19conv_if_pool_kernelPKfS0_S0_PfS1_iiiiiiffb_param_11,
	.param .f32 _Z19conv_if_pool_kernelPKfS0_S0_PfS1_iiiiiiffb_param_12,
	.param .u8 _Z19conv_if_pool_kernelPKfS0_S0_PfS1_iiiiiiffb_param_13
)
{
	.reg .pred 	%p<109>;
	.reg .b16 	%rs<11>;
	.reg .b32 	%r<156>;
	.reg .b32 	%f<437>;
	.reg .b64 	%rd<52>;

	ld.param.u64 	%rd10, [_Z19conv_if_pool_kernelPKfS0_S0_PfS1_iiiiiiffb_param_0];
	ld.param.u64 	%rd11, [_Z19conv_if_pool_kernelPKfS0_S0_PfS1_iiiiiiffb_param_1];
	ld.param.u64 	%rd7, [_Z19conv_if_pool_kernelPKfS0_S0_PfS1_iiiiiiffb_param_2];
	ld.param.u64 	%rd8, [_Z19conv_if_pool_kernelPKfS0_S0_PfS1_iiiiiiffb_param_3];
	ld.param.u32 	%r78, [_Z19conv_if_pool_kernelPKfS0_S0_PfS1_iiiiiiffb_param_5];
	ld.param.u32 	%r83, [_Z19conv_if_pool_kernelPKfS0_S0_PfS1_iiiiiiffb_param_6];
	ld.param.u32 	%r79, [_Z19conv_if_pool_kernelPKfS0_S0_PfS1_iiiiiiffb_param_7];
	ld.param.u32 	%r80, [_Z19conv_if_pool_kernelPKfS0_S0_PfS1_iiiiiiffb_param_8];
	ld.param.u32 	%r81, [_Z19conv_if_pool_kernelPKfS0_S0_PfS1_iiiiiiffb_param_9];
	ld.param.u32 	%r82, [_Z19conv_if_pool_kernelPKfS0_S0_PfS1_iiiiiiffb_param_10];
	cvta.to.global.u64 	%rd1, %rd10;
	cvta.to.global.u64 	%rd2, %rd11;
	cvta.to.global.u64 	%rd3, %rd8;
	mov.u32 	%r84, %ctaid.x;
	mov.u32 	%r85, %ntid.x;
	mov.u32 	%r86, %tid.x;
	mad.lo.s32 	%r1, %r84, %r85, %r86;
	mov.u32 	%r87, %ctaid.y;
	mov.u32 	%r88, %ntid.y;
	mov.u32 	%r89, %tid.y;
	mad.lo.s32 	%r90, %r87, %r88, %r89;
	mov.u32 	%r3, %ctaid.z;
	sub.s32 	%r91, %r79, %r81;
	add.s32 	%r4, %r91, 1;
	sub.s32 	%r92, %r80, %r81;
	add.s32 	%r5, %r92, 1;
	div.s32 	%r93, %r4, %r82;
	div.s32 	%r7, %r5, %r82;
	setp.ge.s32 	%p1, %r1, %r7;
	setp.ge.s32 	%p2, %r90, %r93;
	or.pred  	%p3, %p1, %p2;
	setp.ge.s32 	%p4, %r3, %r83;
	or.pred  	%p5, %p4, %p3;
	@%p5 bra 	$L__BB4_52;
	setp.lt.s32 	%p6, %r82, 1;
	mov.f32 	%f426, 0fF149F2CA;
	@%p6 bra 	$L__BB4_51;
	mul.lo.s32 	%r8, %r82, %r90;
	mul.lo.s32 	%r9, %r82, %r1;
	cvta.to.global.u64 	%rd12, %rd7;
	mul.wide.u32 	%rd13, %r3, 4;
	add.s64 	%rd4, %rd12, %rd13;
	setp.lt.s32 	%p7, %r78, 1;
	mul.lo.s32 	%r10, %r4, %r3;
	@%p7 bra 	$L__BB4_38;
	setp.lt.s32 	%p50, %r81, 1;
	@%p50 bra 	$L__BB4_25;
	and.b32  	%r11, %r81, 15;
	add.s32 	%r12, %r11, -1;
	and.b32  	%r13, %r81, 7;
	add.s32 	%r14, %r13, -1;
	and.b32  	%r15, %r81, 2147483632;
	and.b32  	%r16, %r81, 3;
	neg.s32 	%r17, %r15;
	mul.lo.s32 	%r18, %r78, %r3;
	mov.f32 	%f426, 0fF149F2CA;
	mov.b32 	%r136, 0;
$L__BB4_5:
	mad.lo.s32 	%r20, %r82, %r90, %r136;
	mov.b32 	%r137, 0;
$L__BB4_6:
	mad.lo.s32 	%r22, %r82, %r1, %r137;
	ld.global.f32 	%f417, [%rd4];
	mov.b32 	%r138, 0;
$L__BB4_7:
	add.s32 	%r120, %r138, %r18;
	mul.lo.s32 	%r24, %r120, %r81;
	mad.lo.s32 	%r25, %r138, %r79, %r20;
	mov.b32 	%r139, 0;
$L__BB4_8:
	setp.lt.u32 	%p93, %r81, 16;
	add.s32 	%r122, %r24, %r139;
	mul.lo.s32 	%r27, %r122, %r81;
	add.s32 	%r123, %r25, %r139;
	mad.lo.s32 	%r28, %r123, %r80, %r22;
	mov.b32 	%r144, 0;
	@%p93 bra 	$L__BB4_11;
	mov.u32 	%r140, %r28;
	mov.u32 	%r141, %r27;
	mov.u32 	%r142, %r17;
$L__BB4_10:
	.pragma "nounroll";
	mul.wide.s32 	%rd30, %r141, 4;
	add.s64 	%rd31, %rd2, %rd30;
	mul.wide.s32 	%rd32, %r140, 4;
	add.s64 	%rd33, %rd1, %rd32;
	ld.global.f32 	%f293, [%rd31];
	ld.global.f32 	%f294, [%rd33];
	fma.rn.f32 	%f295, %f293, %f294, %f417;
	ld.global.f32 	%f296, [%rd31+4];
	ld.global.f32 	%f297, [%rd33+4];
	fma.rn.f32 	%f298, %f296, %f297, %f295;
	ld.global.f32 	%f299, [%rd31+8];
	ld.global.f32 	%f300, [%rd33+8];
	fma.rn.f32 	%f301, %f299, %f300, %f298;
	ld.global.f32 	%f302, [%rd31+12];
	ld.global.f32 	%f303, [%rd33+12];
	fma.rn.f32 	%f304, %f302, %f303, %f301;
	ld.global.f32 	%f305, [%rd31+16];
	ld.global.f32 	%f306, [%rd33+16];
	fma.rn.f32 	%f307, %f305, %f306, %f304;
	ld.global.f32 	%f308, [%rd31+20];
	ld.global.f32 	%f309, [%rd33+20];
	fma.rn.f32 	%f310, %f308, %f309, %f307;
	ld.global.f32 	%f311, [%rd31+24];
	ld.global.f32 	%f312, [%rd33+24];
	fma.rn.f32 	%f313, %f311, %f312, %f310;
	ld.global.f32 	%f314, [%rd31+28];
	ld.global.f32 	%f315, [%rd33+28];
	fma.rn.f32 	%f316, %f314, %f315, %f313;
	ld.global.f32 	%f317, [%rd31+32];
	ld.global.f32 	%f318, [%rd33+32];
	fma.rn.f32 	%f319, %f317, %f318, %f316;
	ld.global.f32 	%f320, [%rd31+36];
	ld.global.f32 	%f321, [%rd33+36];
	fma.rn.f32 	%f322, %f320, %f321, %f319;
	ld.global.f32 	%f323, [%rd31+40];
	ld.global.f32 	%f324, [%rd33+40];
	fma.rn.f32 	%f325, %f323, %f324, %f322;
	ld.global.f32 	%f326, [%rd31+44];
	ld.global.f32 	%f327, [%rd33+44];
	fma.rn.f32 	%f328, %f326, %f327, %f325;
	ld.global.f32 	%f329, [%rd31+48];
	ld.global.f32 	%f330, [%rd33+48];
	fma.rn.f32 	%f331, %f329, %f330, %f328;
	ld.global.f32 	%f332, [%rd31+52];
	ld.global.f32 	%f333, [%rd33+52];
	fma.rn.f32 	%f334, %f332, %f333, %f331;
	ld.global.f32 	%f335, [%rd31+56];
	ld.global.f32 	%f336, [%rd33+56];
	fma.rn.f32 	%f337, %f335, %f336, %f334;
	ld.global.f32 	%f338, [%rd31+60];
	ld.global.f32 	%f339, [%rd33+60];
	fma.rn.f32 	%f417, %f338, %f339, %f337;
	add.s32 	%r142, %r142, 16;
	add.s32 	%r141, %r141, 16;
	add.s32 	%r140, %r140, 16;
	setp.ne.s32 	%p94, %r142, 0;
	mov.u32 	%r144, %r15;
	@%p94 bra 	$L__BB4_10;
$L__BB4_11:
	setp.eq.s32 	%p95, %r11, 0;
	@%p95 bra 	$L__BB4_21;
	setp.lt.u32 	%p96, %r12, 7;
	@%p96 bra 	$L__BB4_14;
	add.s32 	%r124, %r144, %r27;
	mul.wide.s32 	%rd34, %r124, 4;
	add.s64 	%rd35, %rd2, %rd34;
	ld.global.f32 	%f341, [%rd35];
	add.s32 	%r125, %r28, %r144;
	mul.wide.s32 	%rd36, %r125, 4;
	add.s64 	%rd37, %rd1, %rd36;
	ld.global.f32 	%f342, [%rd37];
	fma.rn.f32 	%f343, %f341, %f342, %f417;
	ld.global.f32 	%f344, [%rd35+4];
	ld.global.f32 	%f345, [%rd37+4];
	fma.rn.f32 	%f346, %f344, %f345, %f343;
	ld.global.f32 	%f347, [%rd35+8];
	ld.global.f32 	%f348, [%rd37+8];
	fma.rn.f32 	%f349, %f347, %f348, %f346;
	ld.global.f32 	%f350, [%rd35+12];
	ld.global.f32 	%f351, [%rd37+12];
	fma.rn.f32 	%f352, %f350, %f351, %f349;
	ld.global.f32 	%f353, [%rd35+16];
	ld.global.f32 	%f354, [%rd37+16];
	fma.rn.f32 	%f355, %f353, %f354, %f352;
	ld.global.f32 	%f356, [%rd35+20];
	ld.global.f32 	%f357, [%rd37+20];
	fma.rn.f32 	%f358, %f356, %f357, %f355;
	ld.global.f32 	%f359, [%rd35+24];
	ld.global.f32 	%f360, [%rd37+24];
	fma.rn.f32 	%f361, %f359, %f360, %f358;
	ld.global.f32 	%f362, [%rd35+28];
	ld.global.f32 	%f363, [%rd37+28];
	fma.rn.f32 	%f417, %f362, %f363, %f361;
	add.s32 	%r144, %r144, 8;
$L__BB4_14:
	setp.eq.s32 	%p97, %r13, 0;
	@%p97 bra 	$L__BB4_21;
	setp.lt.u32 	%p98, %r14, 3;
	@%p98 bra 	$L__BB4_17;
	add.s32 	%r126, %r144, %r27;
	mul.wide.s32 	%rd38, %r126, 4;
	add.s64 	%rd39, %rd2, %rd38;
	ld.global.f32 	%f365, [%rd39];
	add.s32 	%r127, %r28, %r144;
	mul.wide.s32 	%rd40, %r127, 4;
	add.s64 	%rd41, %rd1, %rd40;
	ld.global.f32 	%f366, [%rd41];
	fma.rn.f32 	%f367, %f365, %f366, %f417;
	ld.global.f32 	%f368, [%rd39+4];
	ld.global.f32 	%f369, [%rd41+4];
	fma.rn.f32 	%f370, %f368, %f369, %f367;
	ld.global.f32 	%f371, [%rd39+8];
	ld.global.f32 	%f372, [%rd41+8];
	fma.rn.f32 	%f373, %f371, %f372, %f370;
	ld.global.f32 	%f374, [%rd39+12];
	ld.global.f32 	%f375, [%rd41+12];
	fma.rn.f32 	%f417, %f374, %f375, %f373;
	add.s32 	%r144, %r144, 4;
$L__BB4_17:
	setp.eq.s32 	%p99, %r16, 0;
	@%p99 bra 	$L__BB4_21;
	setp.eq.s32 	%p100, %r16, 1;
	add.s32 	%r128, %r144, %r27;
	mul.wide.s32 	%rd42, %r128, 4;
	add.s64 	%rd5, %rd2, %rd42;
	ld.global.f32 	%f376, [%rd5];
	add.s32 	%r129, %r28, %r144;
	mul.wide.s32 	%rd43, %r129, 4;
	add.s64 	%rd6, %rd1, %rd43;
	ld.global.f32 	%f377, [%rd6];
	fma.rn.f32 	%f417, %f376, %f377, %f417;
	@%p100 bra 	$L__BB4_21;
	setp.eq.s32 	%p101, %r16, 2;
	ld.global.f32 	%f378, [%rd5+4];
	ld.global.f32 	%f379, [%rd6+4];
	fma.rn.f32 	%f417, %f378, %f379, %f417;
	@%p101 bra 	$L__BB4_21;
	ld.global.f32 	%f380, [%rd5+8];
	ld.global.f32 	%f381, [%rd6+8];
	fma.rn.f32 	%f417, %f380, %f381, %f417;
$L__BB4_21:
	add.s32 	%r139, %r139, 1;
	setp.ne.s32 	%p102, %r139, %r81;
	@%p102 bra 	$L__BB4_8;
	add.s32 	%r138, %r138, 1;
	setp.ne.s32 	%p103, %r138, %r78;
	@%p103 bra 	$L__BB4_7;
	ld.param.s8 	%rs10, [_Z19conv_if_pool_kernelPKfS0_S0_PfS1_iiiiiiffb_param_13];
	ld.param.f32 	%f405, [_Z19conv_if_pool_kernelPKfS0_S0_PfS1_iiiiiiffb_param_12];
	ld.param.f32 	%f396, [_Z19conv_if_pool_kernelPKfS0_S0_PfS1_iiiiiiffb_param_11];
	ld.param.u64 	%rd50, [_Z19conv_if_pool_kernelPKfS0_S0_PfS1_iiiiiiffb_param_3];
	setp.eq.s16 	%p104, %rs10, 0;
	sub.s32 	%r130, %r79, %r81;
	mad.lo.s32 	%r131, %r3, %r130, %r3;
	add.s32 	%r132, %r20, %r131;
	mad.lo.s32 	%r133, %r132, %r5, %r22;
	cvta.to.global.u64 	%rd44, %rd50;
	mul.wide.s32 	%rd45, %r133, 4;
	add.s64 	%rd46, %rd44, %rd45;
	ld.global.f32 	%f382, [%rd46];
	add.f32 	%f383, %f417, %f382;
	setp.ge.f32 	%p105, %f383, %f396;
	sub.f32 	%f384, %f383, %f396;
	selp.f32 	%f385, %f405, %f384, %p104;
	selp.f32 	%f386, %f385, %f383, %p105;
	selp.f32 	%f387, 0f3F800000, 0f00000000, %p105;
	st.global.f32 	[%rd46], %f386;
	setp.gt.f32 	%p106, %f387, %f426;
	selp.f32 	%f426, %f387, %f426, %p106;
	add.s32 	%r137, %r137, 1;
	setp.ne.s32 	%p107, %r137, %r82;
	@%p107 bra 	$L__BB4_6;
	add.s32 	%r136, %r136, 1;
	setp.eq.s32 	%p108, %r136, %r82;
	@%p108 bra 	$L__BB4_51;
	bra.uni 	$L__BB4_5;
$L__BB4_25:
	and.b32  	%r44, %r82, 7;
	add.s32 	%r45, %r44, -1;
	and.b32  	%r46, %r82, 3;
	add.s32 	%r47, %r8, %r10;
	and.b32  	%r48, %r82, 2147483640;
	and.b32  	%r49, %r82, 1;
	mov.f32 	%f426, 0fF149F2CA;
	mov.b32 	%r146, 0;
$L__BB4_26:
	setp.lt.u32 	%p51, %r82, 8;
	add.s32 	%r107, %r146, %r47;
	mul.lo.s32 	%r51, %r107, %r5;
	mov.b32 	%r149, 0;
	@%p51 bra 	$L__BB4_29;
	add.s32 	%r59, %r9, %r51;
	mov.b32 	%r147, 0;
$L__BB4_28:
	.pragma "nounroll";
	ld.param.s8 	%rs6, [_Z19conv_if_pool_kernelPKfS0_S0_PfS1_iiiiiiffb_param_13];
	ld.param.f32 	%f401, [_Z19conv_if_pool_kernelPKfS0_S0_PfS1_iiiiiiffb_param_12];
	ld.param.f32 	%f392, [_Z19conv_if_pool_kernelPKfS0_S0_PfS1_iiiiiiffb_param_11];
	setp.eq.s16 	%p52, %rs6, 0;
	ld.global.f32 	%f173, [%rd4];
	add.s32 	%r109, %r147, %r59;
	mul.wide.s32 	%rd22, %r109, 4;
	add.s64 	%rd23, %rd3, %rd22;
	ld.global.f32 	%f174, [%rd23];
	add.f32 	%f175, %f173, %f174;
	setp.ge.f32 	%p53, %f175, %f392;
	sub.f32 	%f176, %f175, %f392;
	selp.f32 	%f177, %f401, %f176, %p52;
	selp.f32 	%f178, %f177, %f175, %p53;
	selp.f32 	%f179, 0f3F800000, 0f00000000, %p53;
	st.global.f32 	[%rd23], %f178;
	setp.gt.f32 	%p54, %f179, %f426;
	selp.f32 	%f180, %f179, %f426, %p54;
	ld.global.f32 	%f181, [%rd4];
	ld.global.f32 	%f182, [%rd23+4];
	add.f32 	%f183, %f181, %f182;
	setp.ge.f32 	%p55, %f183, %f392;
	sub.f32 	%f184, %f183, %f392;
	selp.f32 	%f185, %f401, %f184, %p52;
	selp.f32 	%f186, %f185, %f183, %p55;
	selp.f32 	%f187, 0f3F800000, 0f00000000, %p55;
	st.global.f32 	[%rd23+4], %f186;
	setp.gt.f32 	%p56, %f187, %f180;
	selp.f32 	%f188, %f187, %f180, %p56;
	ld.global.f32 	%f189, [%rd4];
	ld.global.f32 	%f190, [%rd23+8];
	add.f32 	%f191, %f189, %f190;
	setp.ge.f32 	%p57, %f191, %f392;
	sub.f32 	%f192, %f191, %f392;
	selp.f32 	%f193, %f401, %f192, %p52;
	selp.f32 	%f194, %f193, %f191, %p57;
	selp.f32 	%f195, 0f3F800000, 0f00000000, %p57;
	st.global.f32 	[%rd23+8], %f194;
	setp.gt.f32 	%p58, %f195, %f188;
	selp.f32 	%f196, %f195, %f188, %p58;
	ld.global.f32 	%f197, [%rd4];
	ld.global.f32 	%f198, [%rd23+12];
	add.f32 	%f199, %f197, %f198;
	setp.ge.f32 	%p59, %f199, %f392;
	sub.f32 	%f200, %f199, %f392;
	selp.f32 	%f201, %f401, %f200, %p52;
	selp.f32 	%f202, %f201, %f199, %p59;
	selp.f32 	%f203, 0f3F800000, 0f00000000, %p59;
	st.global.f32 	[%rd23+12], %f202;
	setp.gt.f32 	%p60, %f203, %f196;
	selp.f32 	%f204, %f203, %f196, %p60;
	ld.global.f32 	%f205, [%rd4];
	ld.global.f32 	%f206, [%rd23+16];
	add.f32 	%f207, %f205, %f206;
	setp.ge.f32 	%p61, %f207, %f392;
	sub.f32 	%f208, %f207, %f392;
	selp.f32 	%f209, %f401, %f208, %p52;
	selp.f32 	%f210, %f209, %f207, %p61;
	selp.f32 	%f211, 0f3F800000, 0f00000000, %p61;
	st.global.f32 	[%rd23+16], %f210;
	setp.gt.f32 	%p62, %f211, %f204;
	selp.f32 	%f212, %f211, %f204, %p62;
	ld.global.f32 	%f213, [%rd4];
	ld.global.f32 	%f214, [%rd23+20];
	add.f32 	%f215, %f213, %f214;
	setp.ge.f32 	%p63, %f215, %f392;
	sub.f32 	%f216, %f215, %f392;
	selp.f32 	%f217, %f401, %f216, %p52;
	selp.f32 	%f218, %f217, %f215, %p63;
	selp.f32 	%f219, 0f3F800000, 0f00000000, %p63;
	st.global.f32 	[%rd23+20], %f218;
	setp.gt.f32 	%p64, %f219, %f212;
	selp.f32 	%f220, %f219, %f212, %p64;
	ld.global.f32 	%f221, [%rd4];
	ld.global.f32 	%f222, [%rd23+24];
	add.f32 	%f223, %f221, %f222;
	setp.ge.f32 	%p65, %f223, %f392;
	sub.f32 	%f224, %f223, %f392;
	selp.f32 	%f225, %f401, %f224, %p52;
	selp.f32 	%f226, %f225, %f223, %p65;
	selp.f32 	%f227, 0f3F800000, 0f00000000, %p65;
	st.global.f32 	[%rd23+24], %f226;
	setp.gt.f32 	%p66, %f227, %f220;
	selp.f32 	%f228, %f227, %f220, %p66;
	ld.global.f32 	%f229, [%rd4];
	ld.global.f32 	%f230, [%rd23+28];
	add.f32 	%f231, %f229, %f230;
	setp.ge.f32 	%p67, %f231, %f392;
	sub.f32 	%f232, %f231, %f392;
	selp.f32 	%f233, %f401, %f232, %p52;
	selp.f32 	%f234, %f233, %f231, %p67;
	selp.f32 	%f235, 0f3F800000, 0f00000000, %p67;
	st.global.f32 	[%rd23+28], %f234;
	setp.gt.f32 	%p68, %f235, %f228;
	selp.f32 	%f426, %f235, %f228, %p68;
	add.s32 	%r147, %r147, 8;
	setp.ne.s32 	%p69, %r147, %r48;
	mov.u32 	%r149, %r48;
	@%p69 bra 	$L__BB4_28;
$L__BB4_29:
	setp.eq.s32 	%p70, %r44, 0;
	@%p70 bra 	$L__BB4_37;
	setp.lt.u32 	%p71, %r45, 3;
	@%p71 bra 	$L__BB4_32;
	ld.param.s8 	%rs7, [_Z19conv_if_pool_kernelPKfS0_S0_PfS1_iiiiiiffb_param_13];
	ld.param.f32 	%f402, [_Z19conv_if_pool_kernelPKfS0_S0_PfS1_iiiiiiffb_param_12];
	ld.param.f32 	%f393, [_Z19conv_if_pool_kernelPKfS0_S0_PfS1_iiiiiiffb_param_11];
	setp.eq.s16 	%p72, %rs7, 0;
	add.s32 	%r110, %r149, %r9;
	ld.global.f32 	%f237, [%rd4];
	add.s32 	%r111, %r110, %r51;
	mul.wide.s32 	%rd24, %r111, 4;
	add.s64 	%rd25, %rd3, %rd24;
	ld.global.f32 	%f238, [%rd25];
	add.f32 	%f239, %f237, %f238;
	setp.ge.f32 	%p73, %f239, %f393;
	sub.f32 	%f240, %f239, %f393;
	selp.f32 	%f241, %f402, %f240, %p72;
	selp.f32 	%f242, %f241, %f239, %p73;
	selp.f32 	%f243, 0f3F800000, 0f00000000, %p73;
	st.global.f32 	[%rd25], %f242;
	setp.gt.f32 	%p74, %f243, %f426;
	selp.f32 	%f244, %f243, %f426, %p74;
	ld.global.f32 	%f245, [%rd4];
	ld.global.f32 	%f246, [%rd25+4];
	add.f32 	%f247, %f245, %f246;
	setp.ge.f32 	%p75, %f247, %f393;
	sub.f32 	%f248, %f247, %f393;
	selp.f32 	%f249, %f402, %f248, %p72;
	selp.f32 	%f250, %f249, %f247, %p75;
	selp.f32 	%f251, 0f3F800000, 0f00000000, %p75;
	st.global.f32 	[%rd25+4], %f250;
	setp.gt.f32 	%p76, %f251, %f244;
	selp.f32 	%f252, %f251, %f244, %p76;
	ld.global.f32 	%f253, [%rd4];
	ld.global.f32 	%f254, [%rd25+8];
	add.f32 	%f255, %f253, %f254;
	setp.ge.f32 	%p77, %f255, %f393;
	sub.f32 	%f256, %f255, %f393;
	selp.f32 	%f257, %f402, %f256, %p72;
	selp.f32 	%f258, %f257, %f255, %p77;
	selp.f32 	%f259, 0f3F800000, 0f00000000, %p77;
	st.global.f32 	[%rd25+8], %f258;
	setp.gt.f32 	%p78, %f259, %f252;
	selp.f32 	%f260, %f259, %f252, %p78;
	ld.global.f32 	%f261, [%rd4];
	ld.global.f32 	%f262, [%rd25+12];
	add.f32 	%f263, %f261, %f262;
	setp.ge.f32 	%p79, %f263, %f393;
	sub.f32 	%f264, %f263, %f393;
	selp.f32 	%f265, %f402, %f264, %p72;
	selp.f32 	%f266, %f265, %f263, %p79;
	selp.f32 	%f267, 0f3F800000, 0f00000000, %p79;
	st.global.f32 	[%rd25+12], %f266;
	setp.gt.f32 	%p80, %f267, %f260;
	selp.f32 	%f426, %f267, %f260, %p80;
	add.s32 	%r149, %r149, 4;
$L__BB4_32:
	setp.eq.s32 	%p81, %r46, 0;
	@%p81 bra 	$L__BB4_37;
	setp.eq.s32 	%p82, %r46, 1;
	@%p82 bra 	$L__BB4_35;
	ld.param.s8 	%rs8, [_Z19conv_if_pool_kernelPKfS0_S0_PfS1_iiiiiiffb_param_13];
	ld.param.f32 	%f403, [_Z19conv_if_pool_kernelPKfS0_S0_PfS1_iiiiiiffb_param_12];
	ld.param.f32 	%f394, [_Z19conv_if_pool_kernelPKfS0_S0_PfS1_iiiiiiffb_param_11];
	setp.eq.s16 	%p83, %rs8, 0;
	add.s32 	%r112, %r149, %r9;
	ld.global.f32 	%f269, [%rd4];
	add.s32 	%r113, %r112, %r51;
	mul.wide.s32 	%rd26, %r113, 4;
	add.s64 	%rd27, %rd3, %rd26;
	ld.global.f32 	%f270, [%rd27];
	add.f32 	%f271, %f269, %f270;
	setp.ge.f32 	%p84, %f271, %f394;
	sub.f32 	%f272, %f271, %f394;
	selp.f32 	%f273, %f403, %f272, %p83;
	selp.f32 	%f274, %f273, %f271, %p84;
	selp.f32 	%f275, 0f3F800000, 0f00000000, %p84;
	st.global.f32 	[%rd27], %f274;
	setp.gt.f32 	%p85, %f275, %f426;
	selp.f32 	%f276, %f275, %f426, %p85;
	ld.global.f32 	%f277, [%rd4];
	ld.global.f32 	%f278, [%rd27+4];
	add.f32 	%f279, %f277, %f278;
	setp.ge.f32 	%p86, %f279, %f394;
	sub.f32 	%f280, %f279, %f394;
	selp.f32 	%f281, %f403, %f280, %p83;
	selp.f32 	%f282, %f281, %f279, %p86;
	selp.f32 	%f283, 0f3F800000, 0f00000000, %p86;
	st.global.f32 	[%rd27+4], %f282;
	setp.gt.f32 	%p87, %f283, %f276;
	selp.f32 	%f426, %f283, %f276, %p87;
	add.s32 	%r149, %r149, 2;
$L__BB4_35:
	setp.eq.s32 	%p88, %r49, 0;
	@%p88 bra 	$L__BB4_37;
	ld.param.s8 	%rs9, [_Z19conv_if_pool_kernelPKfS0_S0_PfS1_iiiiiiffb_param_13];
	ld.param.f32 	%f404, [_Z19conv_if_pool_kernelPKfS0_S0_PfS1_iiiiiiffb_param_12];
	ld.param.f32 	%f395, [_Z19conv_if_pool_kernelPKfS0_S0_PfS1_iiiiiiffb_param_11];
	setp.eq.s16 	%p89, %rs9, 0;
	add.s32 	%r114, %r149, %r9;
	ld.global.f32 	%f284, [%rd4];
	add.s32 	%r115, %r114, %r51;
	mul.wide.s32 	%rd28, %r115, 4;
	add.s64 	%rd29, %rd3, %rd28;
	ld.global.f32 	%f285, [%rd29];
	add.f32 	%f286, %f284, %f285;
	setp.ge.f32 	%p90, %f286, %f395;
	sub.f32 	%f287, %f286, %f395;
	selp.f32 	%f288, %f404, %f287, %p89;
	selp.f32 	%f289, %f288, %f286, %p90;
	selp.f32 	%f290, 0f3F800000, 0f00000000, %p90;
	st.global.f32 	[%rd29], %f289;
	setp.gt.f32 	%p91, %f290, %f426;
	selp.f32 	%f426, %f290, %f426, %p91;
$L__BB4_37:
	add.s32 	%r146, %r146, 1;
	setp.eq.s32 	%p92, %r146, %r82;
	@%p92 bra 	$L__BB4_51;
	bra.uni 	$L__BB4_26;
$L__BB4_38:
	and.b32  	%r61, %r82, 7;
	add.s32 	%r62, %r61, -1;
	and.b32  	%r63, %r82, 3;
	add.s32 	%r64, %r8, %r10;
	and.b32  	%r65, %r82, 2147483640;
	and.b32  	%r66, %r82, 1;
	mov.f32 	%f426, 0fF149F2CA;
	mov.b32 	%r151, 0;
$L__BB4_39:
	setp.lt.u32 	%p8, %r82, 8;
	add.s32 	%r96, %r151, %r64;
	mul.lo.s32 	%r68, %r96, %r5;
	mov.b32 	%r154, 0;
	@%p8 bra 	$L__BB4_42;
	add.s32 	%r69, %r9, %r68;
	mov.b32 	%r152, 0;
$L__BB4_41:
	.pragma "nounroll";
	ld.param.s8 	%rs2, [_Z19conv_if_pool_kernelPKfS0_S0_PfS1_iiiiiiffb_param_13];
	ld.param.f32 	%f397, [_Z19conv_if_pool_kernelPKfS0_S0_PfS1_iiiiiiffb_param_12];
	ld.param.f32 	%f388, [_Z19conv_if_pool_kernelPKfS0_S0_PfS1_iiiiiiffb_param_11];
	setp.eq.s16 	%p9, %rs2, 0;
	ld.global.f32 	%f53, [%rd4];
	add.s32 	%r98, %r152, %r69;
	mul.wide.s32 	%rd14, %r98, 4;
	add.s64 	%rd15, %rd3, %rd14;
	ld.global.f32 	%f54, [%rd15];
	add.f32 	%f55, %f53, %f54;
	setp.ge.f32 	%p10, %f55, %f388;
	sub.f32 	%f56, %f55, %f388;
	selp.f32 	%f57, %f397, %f56, %p9;
	selp.f32 	%f58, %f57, %f55, %p10;
	selp.f32 	%f59, 0f3F800000, 0f00000000, %p10;
	st.global.f32 	[%rd15], %f58;
	setp.gt.f32 	%p11, %f59, %f426;
	selp.f32 	%f60, %f59, %f426, %p11;
	ld.global.f32 	%f61, [%rd4];
	ld.global.f32 	%f62, [%rd15+4];
	add.f32 	%f63, %f61, %f62;
	setp.ge.f32 	%p12, %f63, %f388;
	sub.f32 	%f64, %f63, %f388;
	selp.f32 	%f65, %f397, %f64, %p9;
	selp.f32 	%f66, %f65, %f63, %p12;
	selp.f32 	%f67, 0f3F800000, 0f00000000, %p12;
	st.global.f32 	[%rd15+4], %f66;
	setp.gt.f32 	%p13, %f67, %f60;
	selp.f32 	%f68, %f67, %f60, %p13;
	ld.global.f32 	%f69, [%rd4];
	ld.global.f32 	%f70, [%rd15+8];
	add.f32 	%f71, %f69, %f70;
	setp.ge.f32 	%p14, %f71, %f388;
	sub.f32 	%f72, %f71, %f388;
	selp.f32 	%f73, %f397, %f72, %p9;
	selp.f32 	%f74, %f73, %f71, %p14;
	selp.f32 	%f75, 0f3F800000, 0f00000000, %p14;
	st.global.f32 	[%rd15+8], %f74;
	setp.gt.f32 	%p15, %f75, %f68;
	selp.f32 	%f76, %f75, %f68, %p15;
	ld.global.f32 	%f77, [%rd4];
	ld.global.f32 	%f78, [%rd15+12];
	add.f32 	%f79, %f77, %f78;
	setp.ge.f32 	%p16, %f79, %f388;
	sub.f32 	%f80, %f79, %f388;
	selp.f32 	%f81, %f397, %f80, %p9;
	selp.f32 	%f82, %f81, %f79, %p16;
	selp.f32 	%f83, 0f3F800000, 0f00000000, %p16;
	st.global.f32 	[%rd15+12], %f82;
	setp.gt.f32 	%p17, %f83, %f76;
	selp.f32 	%f84, %f83, %f76, %p17;
	ld.global.f32 	%f85, [%rd4];
	ld.global.f32 	%f86, [%rd15+16];
	add.f32 	%f87, %f85, %f86;
	setp.ge.f32 	%p18, %f87, %f388;
	sub.f32 	%f88, %f87, %f388;
	selp.f32 	%f89, %f397, %f88, %p9;
	selp.f32 	%f90, %f89, %f87, %p18;
	selp.f32 	%f91, 0f3F800000, 0f00000000, %p18;
	st.global.f32 	[%rd15+16], %f90;
	setp.gt.f32 	%p19, %f91, %f84;
	selp.f32 	%f92, %f91, %f84, %p19;
	ld.global.f32 	%f93, [%rd4];
	ld.global.f32 	%f94, [%rd15+20];
	add.f32 	%f95, %f93, %f94;
	setp.ge.f32 	%p20, %f95, %f388;
	sub.f32 	%f96, %f95, %f388;
	selp.f32 	%f97, %f397, %f96, %p9;
	selp.f32 	%f98, %f97, %f95, %p20;
	selp.f32 	%f99, 0f3F800000, 0f00000000, %p20;
	st.global.f32 	[%rd15+20], %f98;
	setp.gt.f32 	%p21, %f99, %f92;
	selp.f32 	%f100, %f99, %f92, %p21;
	ld.global.f32 	%f101, [%rd4];
	ld.global.f32 	%f102, [%rd15+24];
	add.f32 	%f103, %f101, %f102;
	setp.ge.f32 	%p22, %f103, %f388;
	sub.f32 	%f104, %f103, %f388;
	selp.f32 	%f105, %f397, %f104, %p9;
	selp.f32 	%f106, %f105, %f103, %p22;
	selp.f32 	%f107, 0f3F800000, 0f00000000, %p22;
	st.global.f32 	[%rd15+24], %f106;
	setp.gt.f32 	%p23, %f107, %f100;
	selp.f32 	%f108, %f107, %f100, %p23;
	ld.global.f32 	%f109, [%rd4];
	ld.global.f32 	%f110, [%rd15+28];
	add.f32 	%f111, %f109, %f110;
	setp.ge.f32 	%p24, %f111, %f388;
	sub.f32 	%f112, %f111, %f388;
	selp.f32 	%f113, %f397, %f112, %p9;
	selp.f32 	%f114, %f113, %f111, %p24;
	selp.f32 	%f115, 0f3F800000, 0f00000000, %p24;
	st.global.f32 	[%rd15+28], %f114;
	setp.gt.f32 	%p25, %f115, %f108;
	selp.f32 	%f426, %f115, %f108, %p25;
	add.s32 	%r152, %r152, 8;
	setp.ne.s32 	%p26, %r152, %r65;
	mov.u32 	%r154, %r65;
	@%p26 bra 	$L__BB4_41;
$L__BB4_42:
	setp.eq.s32 	%p27, %r61, 0;
	@%p27 bra 	$L__BB4_50;
	setp.lt.u32 	%p28, %r62, 3;
	@%p28 bra 	$L__BB4_45;
	ld.param.s8 	%rs3, [_Z19conv_if_pool_kernelPKfS0_S0_PfS1_iiiiiiffb_param_13];
	ld.param.f32 	%f398, [_Z19conv_if_pool_kernelPKfS0_S0_PfS1_iiiiiiffb_param_12];
	ld.param.f32 	%f389, [_Z19conv_if_pool_kernelPKfS0_S0_PfS1_iiiiiiffb_param_11];
	setp.eq.s16 	%p29, %rs3, 0;
	add.s32 	%r99, %r154, %r9;
	ld.global.f32 	%f117, [%rd4];
	add.s32 	%r100, %r99, %r68;
	mul.wide.s32 	%rd16, %r100, 4;
	add.s64 	%rd17, %rd3, %rd16;
	ld.global.f32 	%f118, [%rd17];
	add.f32 	%f119, %f117, %f118;
	setp.ge.f32 	%p30, %f119, %f389;
	sub.f32 	%f120, %f119, %f389;
	selp.f32 	%f121, %f398, %f120, %p29;
	selp.f32 	%f122, %f121, %f119, %p30;
	selp.f32 	%f123, 0f3F800000, 0f00000000, %p30;
	st.global.f32 	[%rd17], %f122;
	setp.gt.f32 	%p31, %f123, %f426;
	selp.f32 	%f124, %f123, %f426, %p31;
	ld.global.f32 	%f125, [%rd4];
	ld.global.f32 	%f126, [%rd17+4];
	add.f32 	%f127, %f125, %f126;
	setp.ge.f32 	%p32, %f127, %f389;
	sub.f32 	%f128, %f127, %f389;
	selp.f32 	%f129, %f398, %f128, %p29;
	selp.f32 	%f130, %f129, %f127, %p32;
	selp.f32 	%f131, 0f3F800000, 0f00000000, %p32;
	st.global.f32 	[%rd17+4], %f130;
	setp.gt.f32 	%p33, %f131, %f124;
	selp.f32 	%f132, %f131, %f124, %p33;
	ld.global.f32 	%f133, [%rd4];
	ld.global.f32 	%f134, [%rd17+8];
	add.f32 	%f135, %f133, %f134;
	setp.ge.f32 	%p34, %f135, %f389;
	sub.f32 	%f136, %f135, %f389;
	selp.f32 	%f137, %f398, %f136, %p29;
	selp.f32 	%f138, %f137, %f135, %p34;
	selp.f32 	%f139, 0f3F800000, 0f00000000, %p34;
	st.global.f32 	[%rd17+8], %f138;
	setp.gt.f32 	%p35, %f139, %f132;
	selp.f32 	%f140, %f139, %f132, %p35;
	ld.global.f32 	%f141, [%rd4];
	ld.global.f32 	%f142, [%rd17+12];
	add.f32 	%f143, %f141, %f142;
	setp.ge.f32 	%p36, %f143, %f389;
	sub.f32 	%f144, %f143, %f389;
	selp.f32 	%f145, %f398, %f144, %p29;
	selp.f32 	%f146, %f145, %f143, %p36;
	selp.f32 	%f147, 0f3F800000, 0f00000000, %p36;
	st.global.f32 	[%rd17+12], %f146;
	setp.gt.f32 	%p37, %f147, %f140;
	selp.f32 	%f426, %f147, %f140, %p37;
	add.s32 	%r154, %r154, 4;
$L__BB4_45:
	setp.eq.s32 	%p38, %r63, 0;
	@%p38 bra 	$L__BB4_50;
	setp.eq.s32 	%p39, %r63, 1;
	@%p39 bra 	$L__BB4_48;
	ld.param.s8 	%rs4, [_Z19conv_if_pool_kernelPKfS0_S0_PfS1_iiiiiiffb_param_13];
	ld.param.f32 	%f399, [_Z19conv_if_pool_kernelPKfS0_S0_PfS1_iiiiiiffb_param_12];
	ld.param.f32 	%f390, [_Z19conv_if_pool_kernelPKfS0_S0_PfS1_iiiiiiffb_param_11];
	setp.eq.s16 	%p40, %rs4, 0;
	add.s32 	%r101, %r154, %r9;
	ld.global.f32 	%f149, [%rd4];
	add.s32 	%r102, %r101, %r68;
	mul.wide.s32 	%rd18, %r102, 4;
	add.s64 	%rd19, %rd3, %rd18;
	ld.global.f32 	%f150, [%rd19];
	add.f32 	%f151, %f149, %f150;
	setp.ge.f32 	%p41, %f151, %f390;
	sub.f32 	%f152, %f151, %f390;
	selp.f32 	%f153, %f399, %f152, %p40;
	selp.f32 	%f154, %f153, %f151, %p41;
	selp.f32 	%f155, 0f3F800000, 0f00000000, %p41;
	st.global.f32 	[%rd19], %f154;
	setp.gt.f32 	%p42, %f155, %f426;
	selp.f32 	%f156, %f155, %f426, %p42;
	ld.global.f32 	%f157, [%rd4];
	ld.global.f32 	%f158, [%rd19+4];
	add.f32 	%f159, %f157, %f158;
	setp.ge.f32 	%p43, %f159, %f390;
	sub.f32 	%f160, %f159, %f390;
	selp.f32 	%f161, %f399, %f160, %p40;
	selp.f32 	%f162, %f161, %f159, %p43;
	selp.f32 	%f163, 0f3F800000, 0f00000000, %p43;
	st.global.f32 	[%rd19+4], %f162;
	setp.gt.f32 	%p44, %f163, %f156;
	selp.f32 	%f426, %f163, %f156, %p44;
	add.s32 	%r154, %r154, 2;
$L__BB4_48:
	setp.eq.s32 	%p45, %r66, 0;
	@%p45 bra 	$L__BB4_50;
	ld.param.s8 	%rs5, [_Z19conv_if_pool_kernelPKfS0_S0_PfS1_iiiiiiffb_param_13];
	ld.param.f32 	%f400, [_Z19conv_if_pool_kernelPKfS0_S0_PfS1_iiiiiiffb_param_12];
	ld.param.f32 	%f391, [_Z19conv_if_pool_kernelPKfS0_S0_PfS1_iiiiiiffb_param_11];
	setp.eq.s16 	%p46, %rs5, 0;
	add.s32 	%r103, %r154, %r9;
	ld.global.f32 	%f164, [%rd4];
	add.s32 	%r104, %r103, %r68;
	mul.wide.s32 	%rd20, %r104, 4;
	add.s64 	%rd21, %rd3, %rd20;
	ld.global.f32 	%f165, [%rd21];
	add.f32 	%f166, %f164, %f165;
	setp.ge.f32 	%p47, %f166, %f391;
	sub.f32 	%f167, %f166, %f391;
	selp.f32 	%f168, %f400, %f167, %p46;
	selp.f32 	%f169, %f168, %f166, %p47;
	selp.f32 	%f170, 0f3F800000, 0f00000000, %p47;
	st.global.f32 	[%rd21], %f169;
	setp.gt.f32 	%p48, %f170, %f426;
	selp.f32 	%f426, %f170, %f426, %p48;
$L__BB4_50:
	add.s32 	%r151, %r151, 1;
	setp.ne.s32 	%p49, %r151, %r82;
	@%p49 bra 	$L__BB4_39;
$L__BB4_51:
	ld.param.u64 	%rd51, [_Z19conv_if_pool_kernelPKfS0_S0_PfS1_iiiiiiffb_param_4];
	mad.lo.s32 	%r134, %r93, %r3, %r90;
	mad.lo.s32 	%r135, %r134, %r7, %r1;
	cvta.to.global.u64 	%rd47, %rd51;
	mul.wide.s32 	%rd48, %r135, 4;
	add.s64 	%rd49, %rd47, %rd48;
	st.global.f32 	[%rd49], %f426;
$L__BB4_52:
	ret;

}
	// .globl	_Z16linear_if_kernelPKfS0_S0_PfS1_S1_iiffb
.visible .entry _Z16linear_if_kernelPKfS0_S0_PfS1_S1_iiffb(
	.param .u64 .ptr .align 1 _Z16linear_if_kernelPKfS0_S0_PfS1_S1_iiffb_param_0,
	.param .u64 .ptr .align 1 _Z16linear_if_kernelPKfS0_S0_PfS1_S1_iiffb_param_1,
	.param .u64 .ptr .align 1 _Z16linear_if_kernelPKfS0_S0_PfS1_S1_iiffb_param_2,
	.param .u64 .ptr .align 1 _Z16linear_if_kernelPKfS0_S0_PfS1_S1_iiffb_param_3,
	.param .u64 .ptr .align 1 _Z16linear_if_kernelPKfS0_S0_PfS1_S1_iiffb_param_4,
	.param .u64 .ptr .align 1 _Z16linear_if_kernelPKfS0_S0_PfS1_S1_iiffb_param_5,
	.param .u32 _Z16linear_if_kernelPKfS0_S0_PfS1_S1_iiffb_param_6,
	.param .u32 _Z16linear_if_kernelPKfS0_S0_PfS1_S1_iiffb_param_7,
	.param .f32 _Z16linear_if_kernelPKfS0_S0_PfS1_S1_iiffb_param_8,
	.param .f32 _Z16linear_if_kernelPKfS0_S0_PfS1_S1_iiffb_param_9,
	.param .u8 _Z16linear_if_kernelPKfS0_S0_PfS1_S1_iiffb_param_10
)
{
	.reg .pred 	%p<13>;
	.reg .b16 	%rs<2>;
	.reg .b32 	%r<38>;
	.reg .b32 	%f<118>;
	.reg .b64 	%rd<41>;

	ld.param.u64 	%rd14, [_Z16linear_if_kernelPKfS0_S0_PfS1_S1_iiffb_param_0];
	ld.param.u64 	%rd15, [_Z16linear_if_kernelPKfS0_S0_PfS1_S1_iiffb_param_1];
	ld.param.u64 	%rd10, [_Z16linear_if_kernelPKfS0_S0_PfS1_S1_iiffb_param_2];
	ld.param.u64 	%rd11, [_Z16linear_if_kernelPKfS0_S0_PfS1_S1_iiffb_param_3];
	ld.param.u64 	%rd12, [_Z16linear_if_kernelPKfS0_S0_PfS1_S1_iiffb_param_4];
	ld.param.u64 	%rd13, [_Z16linear_if_kernelPKfS0_S0_PfS1_S1_iiffb_param_5];
	ld.param.u32 	%r23, [_Z16linear_if_kernelPKfS0_S0_PfS1_S1_iiffb_param_6];
	ld.param.u32 	%r24, [_Z16linear_if_kernelPKfS0_S0_PfS1_S1_iiffb_param_7];
	ld.param.f32 	%f15, [_Z16linear_if_kernelPKfS0_S0_PfS1_S1_iiffb_param_8];
	ld.param.f32 	%f16, [_Z16linear_if_kernelPKfS0_S0_PfS1_S1_iiffb_param_9];
	ld.param.s8 	%rs1, [_Z16linear_if_kernelPKfS0_S0_PfS1_S1_iiffb_param_10];
	cvta.to.global.u64 	%rd1, %rd15;
	cvta.to.global.u64 	%rd2, %rd14;
	mov.u32 	%r25, %ctaid.x;
	mov.u32 	%r26, %ntid.x;
	mov.u32 	%r27, %tid.x;
	mad.lo.s32 	%r1, %r25, %r26, %r27;
	setp.ge.s32 	%p1, %r1, %r24;
	@%p1 bra 	$L__BB5_15;
	cvta.to.global.u64 	%rd16, %rd10;
	mul.wide.s32 	%rd17, %r1, 4;
	add.s64 	%rd18, %rd16, %rd17;
	ld.global.f32 	%f117, [%rd18];
	setp.lt.s32 	%p2, %r23, 1;
	@%p2 bra 	$L__BB5_14;
	mul.lo.s32 	%r2, %r23, %r1;
	and.b32  	%r3, %r23, 15;
	setp.lt.u32 	%p3, %r23, 16;
	mov.b32 	%r34, 0;
	@%p3 bra 	$L__BB5_5;
	and.b32  	%r34, %r23, 2147483632;
	neg.s32 	%r32, %r34;
	add.s64 	%rd39, %rd2, 32;
	add.s64 	%rd4, %rd1, 32;
	mov.u32 	%r31, %r2;
$L__BB5_4:
	.pragma "nounroll";
	mul.wide.s32 	%rd19, %r31, 4;
	add.s64 	%rd20, %rd4, %rd19;
	ld.global.f32 	%f18, [%rd39+-32];
	ld.global.f32 	%f19, [%rd20+-32];
	fma.rn.f32 	%f20, %f18, %f19, %f117;
	ld.global.f32 	%f21, [%rd39+-28];
	ld.global.f32 	%f22, [%rd20+-28];
	fma.rn.f32 	%f23, %f21, %f22, %f20;
	ld.global.f32 	%f24, [%rd39+-24];
	ld.global.f32 	%f25, [%rd20+-24];
	fma.rn.f32 	%f26, %f24, %f25, %f23;
	ld.global.f32 	%f27, [%rd39+-20];
	ld.global.f32 	%f28, [%rd20+-20];
	fma.rn.f32 	%f29, %f27, %f28, %f26;
	ld.global.f32 	%f30, [%rd39+-16];
	ld.global.f32 	%f31, [%rd20+-16];
	fma.rn.f32 	%f32, %f30, %f31, %f29;
	ld.global.f32 	%f33, [%rd39+-12];
	ld.global.f32 	%f34, [%rd20+-12];
	fma.rn.f32 	%f35, %f33, %f34, %f32;
	ld.global.f32 	%f36, [%rd39+-8];
	ld.global.f32 	%f37, [%rd20+-8];
	fma.rn.f32 	%f38, %f36, %f37, %f35;
	ld.global.f32 	%f39, [%rd39+-4];
	ld.global.f32 	%f40, [%rd20+-4];
	fma.rn.f32 	%f41, %f39, %f40, %f38;
	ld.global.f32 	%f42, [%rd39];
	ld.global.f32 	%f43, [%rd20];
	fma.rn.f32 	%f44, %f42, %f43, %f41;
	ld.global.f32 	%f45, [%rd39+4];
	ld.global.f32 	%f46, [%rd20+4];
	fma.rn.f32 	%f47, %f45, %f46, %f44;
	ld.global.f32 	%f48, [%rd39+8];
	ld.global.f32 	%f49, [%rd20+8];
	fma.rn.f32 	%f50, %f48, %f49, %f47;
	ld.global.f32 	%f51, [%rd39+12];
	ld.global.f32 	%f52, [%rd20+12];
	fma.rn.f32 	%f53, %f51, %f52, %f50;
	ld.global.f32 	%f54, [%rd39+16];
	ld.global.f32 	%f55, [%rd20+16];
	fma.rn.f32 	%f56, %f54, %f55, %f53;
	ld.global.f32 	%f57, [%rd39+20];
	ld.global.f32 	%f58, [%rd20+20];
	fma.rn.f32 	%f59, %f57, %f58, %f56;
	ld.global.f32 	%f60, [%rd39+24];
	ld.global.f32 	%f61, [%rd20+24];
	fma.rn.f32 	%f62, %f60, %f61, %f59;
	ld.global.f32 	%f63, [%rd39+28];
	ld.global.f32 	%f64, [%rd20+28];
	fma.rn.f32 	%f117, %f63, %f64, %f62;
	add.s32 	%r32, %r32, 16;
	add.s64 	%rd39, %rd39, 64;
	add.s32 	%r31, %r31, 16;
	setp.ne.s32 	%p4, %r32, 0;
	@%p4 bra 	$L__BB5_4;
$L__BB5_5:
	setp.eq.s32 	%p5, %r3, 0;
	@%p5 bra 	$L__BB5_14;
	and.b32  	%r11, %r23, 7;
	setp.lt.u32 	%p6, %r3, 8;
	@%p6 bra 	$L__BB5_8;
	mul.wide.u32 	%rd21, %r34, 4;
	add.s64 	%rd22, %rd2, %rd21;
	ld.global.f32 	%f66, [%rd22];
	add.s32 	%r29, %r34, %r2;
	mul.wide.s32 	%rd23, %r29, 4;
	add.s64 	%rd24, %rd1, %rd23;
	ld.global.f32 	%f67, [%rd24];
	fma.rn.f32 	%f68, %f66, %f67, %f117;
	ld.global.f32 	%f69, [%rd22+4];
	ld.global.f32 	%f70, [%rd24+4];
	fma.rn.f32 	%f71, %f69, %f70, %f68;
	ld.global.f32 	%f72, [%rd22+8];
	ld.global.f32 	%f73, [%rd24+8];
	fma.rn.f32 	%f74, %f72, %f73, %f71;
	ld.global.f32 	%f75, [%rd22+12];
	ld.global.f32 	%f76, [%rd24+12];
	fma.rn.f32 	%f77, %f75, %f76, %f74;
	ld.global.f32 	%f78, [%rd22+16];
	ld.global.f32 	%f79, [%rd24+16];
	fma.rn.f32 	%f80, %f78, %f79, %f77;
	ld.global.f32 	%f81, [%rd22+20];
	ld.global.f32 	%f82, [%rd24+20];
	fma.rn.f32 	%f83, %f81, %f82, %f80;
	ld.global.f32 	%f84, [%rd22+24];
	ld.global.f32 	%f85, [%rd24+24];
	fma.rn.f32 	%f86, %f84, %f85, %f83;
	ld.global.f32 	%f87, [%rd22+28];
	ld.global.f32 	%f88, [%rd24+28];
	fma.rn.f32 	%f117, %f87, %f88, %f86;
	add.s32 	%r34, %r34, 8;
$L__BB5_8:
	setp.eq.s32 	%p7, %r11, 0;
	@%p7 bra 	$L__BB5_14;
	and.b32  	%r14, %r23, 3;
	setp.lt.u32 	%p8, %r11, 4;
	@%p8 bra 	$L__BB5_11;
	mul.wide.u32 	%rd25, %r34, 4;
	add.s64 	%rd26, %rd2, %rd25;
	ld.global.f32 	%f90, [%rd26];
	add.s32 	%r30, %r34, %r2;
	mul.wide.s32 	%rd27, %r30, 4;
	add.s64 	%rd28, %rd1, %rd27;
	ld.global.f32 	%f91, [%rd28];
	fma.rn.f32 	%f92, %f90, %f91, %f117;
	ld.global.f32 	%f93, [%rd26+4];
	ld.global.f32 	%f94, [%rd28+4];
	fma.rn.f32 	%f95, %f93, %f94, %f92;
	ld.global.f32 	%f96, [%rd26+8];
	ld.global.f32 	%f97, [%rd28+8];
	fma.rn.f32 	%f98, %f96, %f97, %f95;
	ld.global.f32 	%f99, [%rd26+12];
	ld.global.f32 	%f100, [%rd28+12];
	fma.rn.f32 	%f117, %f99, %f100, %f98;
	add.s32 	%r34, %r34, 4;
$L__BB5_11:
	setp.eq.s32 	%p9, %r14, 0;
	@%p9 bra 	$L__BB5_14;
	add.s32 	%r37, %r34, %r2;
	mul.wide.u32 	%rd29, %r34, 4;
	add.s64 	%rd40, %rd2, %rd29;
	neg.s32 	%r36, %r14;
$L__BB5_13:
	.pragma "nounroll";
	mul.wide.s32 	%rd30, %r37, 4;
	add.s64 	%rd31, %rd1, %rd30;
	ld.global.f32 	%f101, [%rd40];
	ld.global.f32 	%f102, [%rd31];
	fma.rn.f32 	%f117, %f101, %f102, %f117;
	add.s32 	%r37, %r37, 1;
	add.s64 	%rd40, %rd40, 4;
	add.s32 	%r36, %r36, 1;
	setp.ne.s32 	%p10, %r36, 0;
	@%p10 bra 	$L__BB5_13;
$L__BB5_14:
	cvta.to.global.u64 	%rd32, %rd12;
	add.s64 	%rd34, %rd32, %rd17;
	ld.global.f32 	%f103, [%rd34];
	add.f32 	%f104, %f117, %f103;
	setp.ge.f32 	%p11, %f104, %f15;
	setp.eq.s16 	%p12, %rs1, 0;
	sub.f32 	%f105, %f104, %f15;
	selp.f32 	%f106, %f16, %f105, %p12;
	selp.f32 	%f107, %f106, %f104, %p11;
	selp.f32 	%f108, 0f3F800000, 0f00000000, %p11;
	st.global.f32 	[%rd34], %f107;
	cvta.to.global.u64 	%rd35, %rd13;
	add.s64 	%rd36, %rd35, %rd17;
	st.global.f32 	[%rd36], %f108;
	cvta.to.global.u64 	%rd37, %rd11;
	add.s64 	%rd38, %rd37, %rd17;
	st.global.f32 	[%rd38], %f117;
$L__BB5_15:
	ret;

}
	// .globl	_Z14add_vec_kernelPfPKfi
.visible .entry _Z14add_vec_kernelPfPKfi(
	.param .u64 .ptr .align 1 _Z14add_vec_kernelPfPKfi_param_0,
	.param .u64 .ptr .align 1 _Z14add_vec_kernelPfPKfi_param_1,
	.param .u32 _Z14add_vec_kernelPfPKfi_param_2
)
{
	.reg .pred 	%p<2>;
	.reg .b32 	%r<6>;
	.reg .b32 	%f<4>;
	.reg .b64 	%rd<8>;

	ld.param.u64 	%rd1, [_Z14add_vec_kernelPfPKfi_param_0];
	ld.param.u64 	%rd2, [_Z14add_vec_kernelPfPKfi_param_1];
	ld.param.u32 	%r2, [_Z14add_vec_kernelPfPKfi_param_2];
	mov.u32 	%r3, %ctaid.x;
	mov.u32 	%r4, %ntid.x;
	mov.u32 	%r5, %tid.x;
	mad.lo.s32 	%r1, %r3, %r4, %r5;
	setp.ge.s32 	%p1, %r1, %r2;
	@%p1 bra 	$L__BB6_2;
	cvta.to.global.u64 	%rd3, %rd2;
	cvta.to.global.u64 	%rd4, %rd1;
	mul.wide.s32 	%rd5, %r1, 4;
	add.s64 	%rd6, %rd3, %rd5;
	ld.global.f32 	%f1, [%rd6];
	add.s64 	%rd7, %rd4, %rd5;
	ld.global.f32 	%f2, [%rd7];
	add.f32 	%f3, %f1, %f2;
	st.global.f32 	[%rd7], %f3;
$L__BB6_2:
	ret;

}
	// .globl	_Z25conv_if_pool_batch_kernelPKfS0_S0_PfS1_iiiiiiffbi
.visible .entry _Z25conv_if_pool_batch_kernelPKfS0_S0_PfS1_iiiiiiffbi(
	.param .u64 .ptr .align 1 _Z25conv_if_pool_batch_kernelPKfS0_S0_PfS1_iiiiiiffbi_param_0,
	.param .u64 .ptr .align 1 _Z25conv_if_pool_batch_kernelPKfS0_S0_PfS1_iiiiiiffbi_param_1,
	.param .u64 .ptr .align 1 _Z25conv_if_pool_batch_kernelPKfS0_S0_PfS1_iiiiiiffbi_param_2,
	.param .u64 .ptr .align 1 _Z25conv_if_pool_batch_kernelPKfS0_S0_PfS1_iiiiiiffbi_param_3,
	.param .u64 .ptr .align 1 _Z25conv_if_pool_batch_kernelPKfS0_S0_PfS1_iiiiiiffbi_param_4,
	.param .u32 _Z25conv_if_pool_batch_kernelPKfS0_S0_PfS1_iiiiiiffbi_param_5,
	.param .u32 _Z25conv_if_pool_batch_kernelPKfS0_S0_PfS1_iiiiiiffbi_param_6,
	.param .u32 _Z25conv_if_pool_batch_kernelPKfS0_S0_PfS1_iiiiiiffbi_param_7,
	.param .u32 _Z25conv_if_pool_batch_kernelPKfS0_S0_PfS1_iiiiiiffbi_param_8,
	.param .u32 _Z25conv_if_pool_batch_kernelPKfS0_S0_PfS1_iiiiiiffbi_param_9,
	.param .u32 _Z25conv_if_pool_batch_kernelPKfS0_S0_PfS1_iiiiiiffbi_param_10,
	.param .f32 _Z25conv_if_pool_batch_kernelPKfS0_S0_PfS1_iiiiiiffbi_param_11,
	.param .f32 _Z25conv_if_pool_batch_kernelPKfS0_S0_PfS1_iiiiiiffbi_param_12,
	.param .u8 _Z25conv_if_pool_batch_kernelPKfS0_S0_PfS1_iiiiiiffbi_param_13,
	.param .u32 _Z25conv_if_pool_batch_kernelPKfS0_S0_PfS1_iiiiiiffbi_param_14
)
{
	.reg .pred 	%p<299>;
	.reg .b16 	%rs<2>;
	.reg .b32 	%r<332>;
	.reg .b32 	%f<535>;
	.reg .b64 	%rd<72>;

	ld.param.u64 	%rd28, [_Z25conv_if_pool_batch_kernelPKfS0_S0_PfS1_iiiiiiffbi_param_0];
	ld.param.u64 	%rd29, [_Z25conv_if_pool_batch_kernelPKfS0_S0_PfS1_iiiiiiffbi_param_1];
	ld.param.u64 	%rd25, [_Z25conv_if_pool_batch_kernelPKfS0_S0_PfS1_iiiiiiffbi_param_2];
	ld.param.u64 	%rd26, [_Z25conv_if_pool_batch_kernelPKfS0_S0_PfS1_iiiiiiffbi_param_3];
	ld.param.u32 	%r129, [_Z25conv_if_pool_batch_kernelPKfS0_S0_PfS1_iiiiiiffbi_param_6];
	ld.param.u32 	%r130, [_Z25conv_if_pool_batch_kernelPKfS0_S0_PfS1_iiiiiiffbi_param_7];
	ld.param.u32 	%r131, [_Z25conv_if_pool_batch_kernelPKfS0_S0_PfS1_iiiiiiffbi_param_8];
	ld.param.u32 	%r132, [_Z25conv_if_pool_batch_kernelPKfS0_S0_PfS1_iiiiiiffbi_param_9];
	ld.param.u32 	%r133, [_Z25conv_if_pool_batch_kernelPKfS0_S0_PfS1_iiiiiiffbi_param_10];
	ld.param.f32 	%f160, [_Z25conv_if_pool_batch_kernelPKfS0_S0_PfS1_iiiiiiffbi_param_11];
	ld.param.f32 	%f161, [_Z25conv_if_pool_batch_kernelPKfS0_S0_PfS1_iiiiiiffbi_param_12];
	ld.param.s8 	%rs1, [_Z25conv_if_pool_batch_kernelPKfS0_S0_PfS1_iiiiiiffbi_param_13];
	ld.param.u32 	%r134, [_Z25conv_if_pool_batch_kernelPKfS0_S0_PfS1_iiiiiiffbi_param_14];
	cvta.to.global.u64 	%rd1, %rd29;
	cvta.to.global.u64 	%rd2, %rd28;
	cvta.to.global.u64 	%rd3, %rd26;
	sub.s32 	%r1, %r130, %r132;
	add.s32 	%r2, %r1, 1;
	sub.s32 	%r3, %r131, %r132;
	add.s32 	%r4, %r3, 1;
	div.s32 	%r135, %r2, %r133;
	div.s32 	%r6, %r4, %r133;
	mov.u32 	%r136, %ctaid.x;
	mov.u32 	%r137, %ntid.x;
	mov.u32 	%r138, %tid.x;
	mad.lo.s32 	%r7, %r136, %r137, %r138;
	mov.u32 	%r139, %ctaid.y;
	mov.u32 	%r140, %ntid.y;
	mov.u32 	%r141, %tid.y;
	mad.lo.s32 	%r142, %r139, %r140, %r141;
	mov.u32 	%r143, %ctaid.z;
	div.u32 	%r10, %r143, %r129;
	mul.lo.s32 	%r144, %r10, %r129;
	sub.s32 	%r9, %r143, %r144;
	setp.ge.s32 	%p1, %r7, %r6;
	setp.ge.s32 	%p2, %r142, %r135;
	or.pred  	%p3, %p1, %p2;
	setp.ge.s32 	%p4, %r10, %r134;
	or.pred  	%p5, %p3, %p4;
	@%p5 bra 	$L__BB7_195;
	mul.lo.s32 	%r11, %r133, %r7;
	mul.lo.s32 	%r12, %r133, %r142;
	setp.lt.s32 	%p6, %r133, 1;
	mov.f32 	%f534, 0fFF7FFFFF;
	@%p6 bra 	$L__BB7_193;
	ld.param.u32 	%r298, [_Z25conv_if_pool_batch_kernelPKfS0_S0_PfS1_iiiiiiffbi_param_6];
	ld.param.u32 	%r293, [_Z25conv_if_pool_batch_kernelPKfS0_S0_PfS1_iiiiiiffbi_param_5];
	setp.lt.s32 	%p7, %r293, 1;
	mul.lo.s32 	%r13, %r9, %r293;
	cvta.to.global.u64 	%rd30, %rd25;
	mul.wide.u32 	%rd31, %r9, 4;
	add.s64 	%rd4, %rd30, %rd31;
	mad.lo.s32 	%r145, %r10, %r298, %r9;
	mul.lo.s32 	%r14, %r145, %r2;
	@%p7 bra 	$L__BB7_148;
	setp.lt.s32 	%p91, %r132, 1;
	@%p91 bra 	$L__BB7_105;
	setp.ne.s16 	%p175, %rs1, 0;
	@%p175 bra 	$L__BB7_55;
	and.b32  	%r15, %r132, 7;
	and.b32  	%r16, %r132, 3;
	and.b32  	%r17, %r132, 2147483640;
	and.b32  	%r18, %r132, 1;
	neg.s32 	%r19, %r17;
	mov.f32 	%f534, 0fFF7FFFFF;
	mov.b32 	%r302, 0;
$L__BB7_6:
	mov.u32 	%r235, %ctaid.y;
	mov.u32 	%r236, %ntid.y;
	mov.u32 	%r237, %tid.y;
	mad.lo.s32 	%r238, %r235, %r236, %r237;
	mad.lo.s32 	%r21, %r133, %r238, %r302;
	mov.b32 	%r303, 0;
$L__BB7_7:
	setp.gt.s32 	%p237, %r21, %r1;
	mov.u32 	%r239, %ctaid.x;
	mov.u32 	%r240, %ntid.x;
	mov.u32 	%r241, %tid.x;
	mad.lo.s32 	%r242, %r239, %r240, %r241;
	mad.lo.s32 	%r23, %r133, %r242, %r303;
	setp.gt.s32 	%p238, %r23, %r3;
	or.pred  	%p239, %p238, %p237;
	@%p239 bra 	$L__BB7_53;
	mov.f32 	%f442, 0f00000000;
	mov.b32 	%r304, 0;
$L__BB7_9:
	ld.param.u32 	%r296, [_Z25conv_if_pool_batch_kernelPKfS0_S0_PfS1_iiiiiiffbi_param_5];
	mad.lo.s32 	%r245, %r10, %r296, %r304;
	mul.lo.s32 	%r26, %r245, %r130;
	add.s32 	%r246, %r304, %r13;
	mul.lo.s32 	%r27, %r246, %r132;
	mov.b32 	%r305, 0;
$L__BB7_10:
	setp.lt.u32 	%p240, %r132, 8;
	add.s32 	%r29, %r305, %r21;
	add.s32 	%r248, %r26, %r29;
	mul.lo.s32 	%r30, %r248, %r131;
	add.s32 	%r249, %r27, %r305;
	mul.lo.s32 	%r31, %r249, %r132;
	mov.b32 	%r310, 0;
	@%p240 bra 	$L__BB7_29;
	mov.u32 	%r251, %ctaid.x;
	mov.u32 	%r252, %ntid.x;
	mov.u32 	%r253, %tid.x;
	mad.lo.s32 	%r254, %r251, %r252, %r253;
	mad.lo.s32 	%r255, %r133, %r254, %r303;
	add.s32 	%r306, %r255, 3;
	mov.b32 	%r308, 0;
	mov.u32 	%r307, %r19;
$L__BB7_12:
	.pragma "nounroll";
	setp.ge.s32 	%p241, %r29, %r130;
	add.s32 	%r256, %r308, %r23;
	add.s32 	%r257, %r306, -3;
	setp.ge.s32 	%p242, %r257, %r131;
	add.s32 	%r258, %r256, %r30;
	mul.wide.s32 	%rd53, %r258, 4;
	add.s64 	%rd5, %rd2, %rd53;
	add.s32 	%r259, %r308, %r31;
	mul.wide.s32 	%rd54, %r259, 4;
	add.s64 	%rd6, %rd1, %rd54;
	or.pred  	%p243, %p242, %p241;
	@%p243 bra 	$L__BB7_14;
	ld.global.f32 	%f398, [%rd5];
	ld.global.f32 	%f399, [%rd6];
	fma.rn.f32 	%f442, %f398, %f399, %f442;
$L__BB7_14:
	add.s32 	%r260, %r306, -2;
	setp.ge.s32 	%p245, %r260, %r131;
	or.pred  	%p246, %p245, %p241;
	@%p246 bra 	$L__BB7_16;
	ld.global.f32 	%f400, [%rd5+4];
	ld.global.f32 	%f401, [%rd6+4];
	fma.rn.f32 	%f442, %f400, %f401, %f442;
$L__BB7_16:
	add.s32 	%r261, %r306, -1;
	setp.ge.s32 	%p248, %r261, %r131;
	or.pred  	%p249, %p248, %p241;
	@%p249 bra 	$L__BB7_18;
	ld.global.f32 	%f402, [%rd5+8];
	ld.global.f32 	%f403, [%rd6+8];
	fma.rn.f32 	%f442, %f402, %f403, %f442;
$L__BB7_18:
	setp.ge.s32 	%p251, %r306, %r131;
	or.pred  	%p252, %p251, %p241;
	@%p252 bra 	$L__BB7_20;
	ld.global.f32 	%f404, [%rd5+12];
	ld.global.f32 	%f405, [%rd6+12];
	fma.rn.f32 	%f442, %f404, %f405, %f442;
$L__BB7_20:
	add.s32 	%r262, %r306, 1;
	setp.ge.s32 	%p254, %r262, %r131;
	or.pred  	%p255, %p254, %p241;
	@%p255 bra 	$L__BB7_22;
	ld.global.f32 	%f406, [%rd5+16];
	ld.global.f32 	%f407, [%rd6+16];
	fma.rn.f32 	%f442, %f406, %f407, %f442;
$L__BB7_22:
	add.s32 	%r263, %r306, 2;
	setp.ge.s32 	%p257, %r263, %r131;
	or.pred  	%p258, %p257, %p241;
	@%p258 bra 	$L__BB7_24;
	ld.global.f32 	%f408, [%rd5+20];
	ld.global.f32 	%f409, [%rd6+20];
	fma.rn.f32 	%f442, %f408, %f409, %f442;
$L__BB7_24:
	add.s32 	%r264, %r306, 3;
	setp.ge.s32 	%p260, %r264, %r131;
	or.pred  	%p261, %p260, %p241;
	@%p261 bra 	$L__BB7_26;
	ld.global.f32 	%f410, [%rd5+24];
	ld.global.f32 	%f411, [%rd6+24];
	fma.rn.f32 	%f442, %f410, %f411, %f442;
$L__BB7_26:
	add.s32 	%r265, %r306, 4;
	setp.ge.s32 	%p263, %r265, %r131;
	or.pred  	%p264, %p263, %p241;
	@%p264 bra 	$L__BB7_28;
	ld.global.f32 	%f412, [%rd5+28];
	ld.global.f32 	%f413, [%rd6+28];
	fma.rn.f32 	%f442, %f412, %f413, %f442;
$L__BB7_28:
	add.s32 	%r308, %r308, 8;
	add.s32 	%r307, %r307, 8;
	add.s32 	%r306, %r306, 8;
	setp.ne.s32 	%p265, %r307, 0;
	mov.u32 	%r310, %r17;
	@%p265 bra 	$L__BB7_12;
$L__BB7_29:
	setp.eq.s32 	%p266, %r15, 0;
	@%p266 bra 	$L__BB7_50;
	add.s32 	%r266, %r15, -1;
	setp.lt.u32 	%p267, %r266, 3;
	@%p267 bra 	$L__BB7_40;
	setp.ge.s32 	%p268, %r29, %r130;
	add.s32 	%r40, %r310, %r23;
	setp.ge.s32 	%p269, %r40, %r131;
	add.s32 	%r267, %r40, %r30;
	mul.wide.s32 	%rd55, %r267, 4;
	add.s64 	%rd7, %rd2, %rd55;
	add.s32 	%r268, %r310, %r31;
	mul.wide.s32 	%rd56, %r268, 4;
	add.s64 	%rd8, %rd1, %rd56;
	or.pred  	%p270, %p269, %p268;
	@%p270 bra 	$L__BB7_33;
	ld.global.f32 	%f415, [%rd7];
	ld.global.f32 	%f416, [%rd8];
	fma.rn.f32 	%f442, %f415, %f416, %f442;
$L__BB7_33:
	add.s32 	%r269, %r40, 1;
	setp.ge.s32 	%p272, %r269, %r131;
	or.pred  	%p273, %p272, %p268;
	@%p273 bra 	$L__BB7_35;
	ld.global.f32 	%f417, [%rd7+4];
	ld.global.f32 	%f418, [%rd8+4];
	fma.rn.f32 	%f442, %f417, %f418, %f442;
$L__BB7_35:
	add.s32 	%r270, %r40, 2;
	setp.ge.s32 	%p275, %r270, %r131;
	or.pred  	%p276, %p275, %p268;
	@%p276 bra 	$L__BB7_37;
	ld.global.f32 	%f419, [%rd7+8];
	ld.global.f32 	%f420, [%rd8+8];
	fma.rn.f32 	%f442, %f419, %f420, %f442;
$L__BB7_37:
	add.s32 	%r271, %r40, 3;
	setp.ge.s32 	%p278, %r271, %r131;
	or.pred  	%p279, %p278, %p268;
	@%p279 bra 	$L__BB7_39;
	ld.global.f32 	%f421, [%rd7+12];
	ld.global.f32 	%f422, [%rd8+12];
	fma.rn.f32 	%f442, %f421, %f422, %f442;
$L__BB7_39:
	add.s32 	%r310, %r310, 4;
$L__BB7_40:
	setp.eq.s32 	%p280, %r16, 0;
	@%p280 bra 	$L__BB7_50;
	setp.eq.s32 	%p281, %r16, 1;
	@%p281 bra 	$L__BB7_47;
	setp.ge.s32 	%p282, %r29, %r130;
	add.s32 	%r43, %r310, %r23;
	setp.ge.s32 	%p283, %r43, %r131;
	add.s32 	%r272, %r43, %r30;
	mul.wide.s32 	%rd57, %r272, 4;
	add.s64 	%rd9, %rd2, %rd57;
	add.s32 	%r273, %r310, %r31;
	mul.wide.s32 	%rd58, %r273, 4;
	add.s64 	%rd10, %rd1, %rd58;
	or.pred  	%p284, %p283, %p282;
	@%p284 bra 	$L__BB7_44;
	ld.global.f32 	%f424, [%rd9];
	ld.global.f32 	%f425, [%rd10];
	fma.rn.f32 	%f442, %f424, %f425, %f442;
$L__BB7_44:
	add.s32 	%r274, %r43, 1;
	setp.ge.s32 	%p286, %r274, %r131;
	or.pred  	%p287, %p286, %p282;
	@%p287 bra 	$L__BB7_46;
	ld.global.f32 	%f426, [%rd9+4];
	ld.global.f32 	%f427, [%rd10+4];
	fma.rn.f32 	%f442, %f426, %f427, %f442;
$L__BB7_46:
	add.s32 	%r310, %r310, 2;
$L__BB7_47:
	setp.eq.s32 	%p288, %r18, 0;
	@%p288 bra 	$L__BB7_50;
	setp.ge.s32 	%p289, %r29, %r130;
	add.s32 	%r46, %r310, %r23;
	setp.ge.s32 	%p290, %r46, %r131;
	or.pred  	%p291, %p290, %p289;
	@%p291 bra 	$L__BB7_50;
	add.s32 	%r275, %r46, %r30;
	add.s32 	%r276, %r310, %r31;
	mul.wide.s32 	%rd59, %r275, 4;
	add.s64 	%rd60, %rd2, %rd59;
	ld.global.f32 	%f428, [%rd60];
	mul.wide.s32 	%rd61, %r276, 4;
	add.s64 	%rd62, %rd1, %rd61;
	ld.global.f32 	%f429, [%rd62];
	fma.rn.f32 	%f442, %f428, %f429, %f442;
$L__BB7_50:
	add.s32 	%r305, %r305, 1;
	setp.ne.s32 	%p292, %r305, %r132;
	@%p292 bra 	$L__BB7_10;
	ld.param.u32 	%r297, [_Z25conv_if_pool_batch_kernelPKfS0_S0_PfS1_iiiiiiffbi_param_5];
	add.s32 	%r304, %r304, 1;
	setp.ne.s32 	%p293, %r304, %r297;
	@%p293 bra 	$L__BB7_9;
	ld.param.u32 	%r300, [_Z25conv_if_pool_batch_kernelPKfS0_S0_PfS1_iiiiiiffbi_param_6];
	ld.param.u64 	%rd70, [_Z25conv_if_pool_batch_kernelPKfS0_S0_PfS1_iiiiiiffbi_param_3];
	ld.global.f32 	%f430, [%rd4];
	add.f32 	%f431, %f442, %f430;
	mad.lo.s32 	%r277, %r10, %r300, %r9;
	mad.lo.s32 	%r278, %r277, %r1, %r277;
	add.s32 	%r279, %r278, %r21;
	mad.lo.s32 	%r280, %r279, %r3, %r279;
	add.s32 	%r281, %r23, %r280;
	cvta.to.global.u64 	%rd63, %rd70;
	mul.wide.s32 	%rd64, %r281, 4;
	add.s64 	%rd65, %rd63, %rd64;
	ld.global.f32 	%f432, [%rd65];
	add.f32 	%f433, %f432, %f431;
	setp.ltu.f32 	%p294, %f433, %f160;
	selp.f32 	%f434, %f433, %f161, %p294;
	selp.f32 	%f435, 0f00000000, 0f3F800000, %p294;
	st.global.f32 	[%rd65], %f434;
	setp.gt.f32 	%p295, %f435, %f534;
	selp.f32 	%f534, %f435, %f534, %p295;
$L__BB7_53:
	add.s32 	%r303, %r303, 1;
	setp.eq.s32 	%p296, %r303, %r133;
	@%p296 bra 	$L__BB7_54;
	bra.uni 	$L__BB7_7;
$L__BB7_54:
	add.s32 	%r302, %r302, 1;
	setp.eq.s32 	%p297, %r302, %r133;
	@%p297 bra 	$L__BB7_193;
	bra.uni 	$L__BB7_6;
$L__BB7_55:
	and.b32  	%r50, %r132, 7;
	and.b32  	%r51, %r132, 3;
	and.b32  	%r52, %r132, 2147483640;
	and.b32  	%r53, %r132, 1;
	mov.f32 	%f534, 0fFF7FFFFF;
	mov.b32 	%r312, 0;
$L__BB7_56:
	mov.u32 	%r192, %ctaid.y;
	mov.u32 	%r193, %ntid.y;
	mov.u32 	%r194, %tid.y;
	mad.lo.s32 	%r195, %r192, %r193, %r194;
	mad.lo.s32 	%r55, %r133, %r195, %r312;
	mov.b32 	%r313, 0;
$L__BB7_57:
	setp.gt.s32 	%p176, %r55, %r1;
	mov.u32 	%r196, %ctaid.x;
	mov.u32 	%r197, %ntid.x;
	mov.u32 	%r198, %tid.x;
	mad.lo.s32 	%r199, %r196, %r197, %r198;
	mad.lo.s32 	%r57, %r133, %r199, %r313;
	setp.gt.s32 	%p177, %r57, %r3;
	or.pred  	%p178, %p177, %p176;
	@%p178 bra 	$L__BB7_103;
	mov.f32 	%f469, 0f00000000;
	mov.b32 	%r314, 0;
$L__BB7_59:
	ld.param.u32 	%r294, [_Z25conv_if_pool_batch_kernelPKfS0_S0_PfS1_iiiiiiffbi_param_5];
	mad.lo.s32 	%r202, %r10, %r294, %r314;
	mul.lo.s32 	%r60, %r202, %r130;
	add.s32 	%r203, %r314, %r13;
	mul.lo.s32 	%r61, %r203, %r132;
	mov.b32 	%r315, 0;
$L__BB7_60:
	setp.lt.u32 	%p179, %r132, 8;
	add.s32 	%r63, %r315, %r55;
	add.s32 	%r205, %r60, %r63;
	mul.lo.s32 	%r64, %r205, %r131;
	add.s32 	%r206, %r61, %r315;
	mul.lo.s32 	%r65, %r206, %r132;
	mov.b32 	%r318, 0;
	@%p179 bra 	$L__BB7_79;
	mov.b32 	%r316, 0;
$L__BB7_62:
	.pragma "nounroll";
	setp.ge.s32 	%p180, %r63, %r130;
	add.s32 	%r67, %r316, %r57;
	setp.ge.s32 	%p181, %r67, %r131;
	add.s32 	%r208, %r67, %r64;
	mul.wide.s32 	%rd40, %r208, 4;
	add.s64 	%rd11, %rd2, %rd40;
	add.s32 	%r209, %r316, %r65;
	mul.wide.s32 	%rd41, %r209, 4;
	add.s64 	%rd12, %rd1, %rd41;
	or.pred  	%p182, %p181, %p180;
	@%p182 bra 	$L__BB7_64;
	ld.global.f32 	%f356, [%rd11];
	ld.global.f32 	%f357, [%rd12];
	fma.rn.f32 	%f469, %f356, %f357, %f469;
$L__BB7_64:
	add.s32 	%r210, %r67, 1;
	setp.ge.s32 	%p184, %r210, %r131;
	or.pred  	%p185, %p184, %p180;
	@%p185 bra 	$L__BB7_66;
	ld.global.f32 	%f358, [%rd11+4];
	ld.global.f32 	%f359, [%rd12+4];
	fma.rn.f32 	%f469, %f358, %f359, %f469;
$L__BB7_66:
	add.s32 	%r211, %r67, 2;
	setp.ge.s32 	%p187, %r211, %r131;
	or.pred  	%p188, %p187, %p180;
	@%p188 bra 	$L__BB7_68;
	ld.global.f32 	%f360, [%rd11+8];
	ld.global.f32 	%f361, [%rd12+8];
	fma.rn.f32 	%f469, %f360, %f361, %f469;
$L__BB7_68:
	add.s32 	%r212, %r67, 3;
	setp.ge.s32 	%p190, %r212, %r131;
	or.pred  	%p191, %p190, %p180;
	@%p191 bra 	$L__BB7_70;
	ld.global.f32 	%f362, [%rd11+12];
	ld.global.f32 	%f363, [%rd12+12];
	fma.rn.f32 	%f469, %f362, %f363, %f469;
$L__BB7_70:
	add.s32 	%r213, %r67, 4;
	setp.ge.s32 	%p193, %r213, %r131;
	or.pred  	%p194, %p193, %p180;
	@%p194 bra 	$L__BB7_72;
	ld.global.f32 	%f364, [%rd11+16];
	ld.global.f32 	%f365, [%rd12+16];
	fma.rn.f32 	%f469, %f364, %f365, %f469;
$L__BB7_72:
	add.s32 	%r214, %r67, 5;
	setp.ge.s32 	%p196, %r214, %r131;
	or.pred  	%p197, %p196, %p180;
	@%p197 bra 	$L__BB7_74;
	ld.global.f32 	%f366, [%rd11+20];
	ld.global.f32 	%f367, [%rd12+20];
	fma.rn.f32 	%f469, %f366, %f367, %f469;
$L__BB7_74:
	add.s32 	%r215, %r67, 6;
	setp.ge.s32 	%p199, %r215, %r131;
	or.pred  	%p200, %p199, %p180;
	@%p200 bra 	$L__BB7_76;
	ld.global.f32 	%f368, [%rd11+24];
	ld.global.f32 	%f369, [%rd12+24];
	fma.rn.f32 	%f469, %f368, %f369, %f469;
$L__BB7_76:
	add.s32 	%r216, %r67, 7;
	setp.ge.s32 	%p202, %r216, %r131;
	or.pred  	%p203, %p202, %p180;
	@%p203 bra 	$L__BB7_78;
	ld.global.f32 	%f370, [%rd11+28];
	ld.global.f32 	%f371, [%rd12+28];
	fma.rn.f32 	%f469, %f370, %f371, %f469;
$L__BB7_78:
	add.s32 	%r316, %r316, 8;
	setp.ne.s32 	%p204, %r316, %r52;
	mov.u32 	%r318, %r52;
	@%p204 bra 	$L__BB7_62;
$L__BB7_79:
	setp.eq.s32 	%p205, %r50, 0;
	@%p205 bra 	$L__BB7_100;
	add.s32 	%r217, %r50, -1;
	setp.lt.u32 	%p206, %r217, 3;
	@%p206 bra 	$L__BB7_90;
	setp.ge.s32 	%p207, %r63, %r130;
	add.s32 	%r70, %r318, %r57;
	setp.ge.s32 	%p208, %r70, %r131;
	add.s32 	%r218, %r70, %r64;
	mul.wide.s32 	%rd42, %r218, 4;
	add.s64 	%rd13, %rd2, %rd42;
	add.s32 	%r219, %r318, %r65;
	mul.wide.s32 	%rd43, %r219, 4;
	add.s64 	%rd14, %rd1, %rd43;
	or.pred  	%p209, %p208, %p207;
	@%p209 bra 	$L__BB7_83;
	ld.global.f32 	%f373, [%rd13];
	ld.global.f32 	%f374, [%rd14];
	fma.rn.f32 	%f469, %f373, %f374, %f469;
$L__BB7_83:
	add.s32 	%r220, %r70, 1;
	setp.ge.s32 	%p211, %r220, %r131;
	or.pred  	%p212, %p211, %p207;
	@%p212 bra 	$L__BB7_85;
	ld.global.f32 	%f375, [%rd13+4];
	ld.global.f32 	%f376, [%rd14+4];
	fma.rn.f32 	%f469, %f375, %f376, %f469;
$L__BB7_85:
	add.s32 	%r221, %r70, 2;
	setp.ge.s32 	%p214, %r221, %r131;
	or.pred  	%p215, %p214, %p207;
	@%p215 bra 	$L__BB7_87;
	ld.global.f32 	%f377, [%rd13+8];
	ld.global.f32 	%f378, [%rd14+8];
	fma.rn.f32 	%f469, %f377, %f378, %f469;
$L__BB7_87:
	add.s32 	%r222, %r70, 3;
	setp.ge.s32 	%p217, %r222, %r131;
	or.pred  	%p218, %p217, %p207;
	@%p218 bra 	$L__BB7_89;
	ld.global.f32 	%f379, [%rd13+12];
	ld.global.f32 	%f380, [%rd14+12];
	fma.rn.f32 	%f469, %f379, %f380, %f469;
$L__BB7_89:
	add.s32 	%r318, %r318, 4;
$L__BB7_90:
	setp.eq.s32 	%p219, %r51, 0;
	@%p219 bra 	$L__BB7_100;
	setp.eq.s32 	%p220, %r51, 1;
	@%p220 bra 	$L__BB7_97;
	setp.ge.s32 	%p221, %r63, %r130;
	add.s32 	%r73, %r318, %r57;
	setp.ge.s32 	%p222, %r73, %r131;
	add.s32 	%r223, %r73, %r64;
	mul.wide.s32 	%rd44, %r223, 4;
	add.s64 	%rd15, %rd2, %rd44;
	add.s32 	%r224, %r318, %r65;
	mul.wide.s32 	%rd45, %r224, 4;
	add.s64 	%rd16, %rd1, %rd45;
	or.pred  	%p223, %p222, %p221;
	@%p223 bra 	$L__BB7_94;
	ld.global.f32 	%f382, [%rd15];
	ld.global.f32 	%f383, [%rd16];
	fma.rn.f32 	%f469, %f382, %f383, %f469;
$L__BB7_94:
	add.s32 	%r225, %r73, 1;
	setp.ge.s32 	%p225, %r225, %r131;
	or.pred  	%p226, %p225, %p221;
	@%p226 bra 	$L__BB7_96;
	ld.global.f32 	%f384, [%rd15+4];
	ld.global.f32 	%f385, [%rd16+4];
	fma.rn.f32 	%f469, %f384, %f385, %f469;
$L__BB7_96:
	add.s32 	%r318, %r318, 2;
$L__BB7_97:
	setp.eq.s32 	%p227, %r53, 0;
	@%p227 bra 	$L__BB7_100;
	setp.ge.s32 	%p228, %r63, %r130;
	add.s32 	%r76, %r318, %r57;
	setp.ge.s32 	%p229, %r76, %r131;
	or.pred  	%p230, %p229, %p228;
	@%p230 bra 	$L__BB7_100;
	add.s32 	%r226, %r76, %r64;
	add.s32 	%r227, %r318, %r65;
	mul.wide.s32 	%rd46, %r226, 4;
	add.s64 	%rd47, %rd2, %rd46;
	ld.global.f32 	%f386, [%rd47];
	mul.wide.s32 	%rd48, %r227, 4;
	add.s64 	%rd49, %rd1, %rd48;
	ld.global.f32 	%f387, [%rd49];
	fma.rn.f32 	%f469, %f386, %f387, %f469;
$L__BB7_100:
	add.s32 	%r315, %r315, 1;
	setp.ne.s32 	%p231, %r315, %r132;
	@%p231 bra 	$L__BB7_60;
	ld.param.u32 	%r295, [_Z25conv_if_pool_batch_kernelPKfS0_S0_PfS1_iiiiiiffbi_param_5];
	add.s32 	%r314, %r314, 1;
	setp.ne.s32 	%p232, %r314, %r295;
	@%p232 bra 	$L__BB7_59;
	ld.param.u32 	%r299, [_Z25conv_if_pool_batch_kernelPKfS0_S0_PfS1_iiiiiiffbi_param_6];
	ld.param.u64 	%rd69, [_Z25conv_if_pool_batch_kernelPKfS0_S0_PfS1_iiiiiiffbi_param_3];
	ld.global.f32 	%f388, [%rd4];
	add.f32 	%f389, %f469, %f388;
	mad.lo.s32 	%r228, %r10, %r299, %r9;
	mad.lo.s32 	%r229, %r228, %r1, %r228;
	add.s32 	%r230, %r229, %r55;
	mad.lo.s32 	%r231, %r230, %r3, %r230;
	add.s32 	%r232, %r57, %r231;
	cvta.to.global.u64 	%rd50, %rd69;
	mul.wide.s32 	%rd51, %r232, 4;
	add.s64 	%rd52, %rd50, %rd51;
	ld.global.f32 	%f390, [%rd52];
	add.f32 	%f391, %f390, %f389;
	setp.ltu.f32 	%p233, %f391, %f160;
	sub.f32 	%f392, %f391, %f160;
	selp.f32 	%f393, %f391, %f392, %p233;
	selp.f32 	%f394, 0f00000000, 0f3F800000, %p233;
	st.global.f32 	[%rd52], %f393;
	setp.gt.f32 	%p234, %f394, %f534;
	selp.f32 	%f534, %f394, %f534, %p234;
$L__BB7_103:
	add.s32 	%r313, %r313, 1;
	setp.eq.s32 	%p235, %r313, %r133;
	@%p235 bra 	$L__BB7_104;
	bra.uni 	$L__BB7_57;
$L__BB7_104:
	add.s32 	%r312, %r312, 1;
	setp.eq.s32 	%p236, %r312, %r133;
	@%p236 bra 	$L__BB7_193;
	bra.uni 	$L__BB7_56;
$L__BB7_105:
	setp.ne.s16 	%p92, %rs1, 0;
	@%p92 bra 	$L__BB7_127;
	add.s32 	%r80, %r133, -1;
	and.b32  	%r81, %r133, 3;
	and.b32  	%r82, %r133, 2147483644;
	mov.f32 	%f534, 0fFF7FFFFF;
	mov.b32 	%r320, 0;
$L__BB7_107:
	setp.lt.u32 	%p134, %r80, 3;
	add.s32 	%r84, %r320, %r12;
	add.s32 	%r181, %r14, %r84;
	mul.lo.s32 	%r85, %r181, %r4;
	mov.b32 	%r322, 0;
	@%p134 bra 	$L__BB7_117;
	mov.b32 	%r321, 0;
$L__BB7_109:
	setp.le.s32 	%p135, %r84, %r1;
	add.s32 	%r87, %r321, %r11;
	setp.le.s32 	%p136, %r87, %r3;
	and.pred  	%p137, %p136, %p135;
	add.s32 	%r183, %r87, %r85;
	mul.wide.s32 	%rd38, %r183, 4;
	add.s64 	%rd17, %rd3, %rd38;
	@%p137 bra 	$L__BB7_196;
$L__BB7_110:
	setp.gt.s32 	%p140, %r84, %r1;
	add.s32 	%r184, %r87, 1;
	setp.gt.s32 	%p141, %r184, %r3;
	or.pred  	%p142, %p141, %p140;
	@%p142 bra 	$L__BB7_112;
	ld.global.f32 	%f317, [%rd4];
	add.f32 	%f318, %f317, 0f00000000;
	ld.global.f32 	%f319, [%rd17+4];
	add.f32 	%f320, %f319, %f318;
	setp.ltu.f32 	%p143, %f320, %f160;
	selp.f32 	%f321, %f320, %f161, %p143;
	selp.f32 	%f322, 0f00000000, 0f3F800000, %p143;
	st.global.f32 	[%rd17+4], %f321;
	setp.gt.f32 	%p144, %f322, %f534;
	selp.f32 	%f534, %f322, %f534, %p144;
$L__BB7_112:
	setp.gt.s32 	%p145, %r84, %r1;
	add.s32 	%r185, %r87, 2;
	setp.gt.s32 	%p146, %r185, %r3;
	or.pred  	%p147, %p146, %p145;
	@%p147 bra 	$L__BB7_114;
	ld.global.f32 	%f323, [%rd4];
	add.f32 	%f324, %f323, 0f00000000;
	ld.global.f32 	%f325, [%rd17+8];
	add.f32 	%f326, %f325, %f324;
	setp.ltu.f32 	%p148, %f326, %f160;
	selp.f32 	%f327, %f326, %f161, %p148;
	selp.f32 	%f328, 0f00000000, 0f3F800000, %p148;
	st.global.f32 	[%rd17+8], %f327;
	setp.gt.f32 	%p149, %f328, %f534;
	selp.f32 	%f534, %f328, %f534, %p149;
$L__BB7_114:
	setp.gt.s32 	%p150, %r84, %r1;
	add.s32 	%r186, %r87, 3;
	setp.gt.s32 	%p151, %r186, %r3;
	or.pred  	%p152, %p151, %p150;
	@%p152 bra 	$L__BB7_116;
	ld.global.f32 	%f329, [%rd4];
	add.f32 	%f330, %f329, 0f00000000;
	ld.global.f32 	%f331, [%rd17+12];
	add.f32 	%f332, %f331, %f330;
	setp.ltu.f32 	%p153, %f332, %f160;
	selp.f32 	%f333, %f332, %f161, %p153;
	selp.f32 	%f334, 0f00000000, 0f3F800000, %p153;
	st.global.f32 	[%rd17+12], %f333;
	setp.gt.f32 	%p154, %f334, %f534;
	selp.f32 	%f534, %f334, %f534, %p154;
$L__BB7_116:
	add.s32 	%r321, %r321, 4;
	setp.eq.s32 	%p155, %r321, %r82;
	mov.u32 	%r322, %r82;
	@%p155 bra 	$L__BB7_117;
	bra.uni 	$L__BB7_109;
$L__BB7_117:
	setp.eq.s32 	%p156, %r81, 0;
	@%p156 bra 	$L__BB7_126;
	setp.gt.s32 	%p157, %r84, %r1;
	add.s32 	%r90, %r322, %r11;
	setp.gt.s32 	%p158, %r90, %r3;
	add.s32 	%r187, %r90, %r85;
	mul.wide.s32 	%rd39, %r187, 4;
	add.s64 	%rd18, %rd3, %rd39;
	or.pred  	%p159, %p158, %p157;
	@%p159 bra 	$L__BB7_120;
	ld.global.f32 	%f335, [%rd4];
	add.f32 	%f336, %f335, 0f00000000;
	ld.global.f32 	%f337, [%rd18];
	add.f32 	%f338, %f337, %f336;
	setp.ltu.f32 	%p160, %f338, %f160;
	selp.f32 	%f339, %f338, %f161, %p160;
	selp.f32 	%f340, 0f00000000, 0f3F800000, %p160;
	st.global.f32 	[%rd18], %f339;
	setp.gt.f32 	%p161, %f340, %f534;
	selp.f32 	%f534, %f340, %f534, %p161;
$L__BB7_120:
	setp.eq.s32 	%p162, %r81, 1;
	@%p162 bra 	$L__BB7_126;
	setp.gt.s32 	%p163, %r84, %r1;
	add.s32 	%r188, %r90, 1;
	setp.gt.s32 	%p164, %r188, %r3;
	or.pred  	%p165, %p164, %p163;
	@%p165 bra 	$L__BB7_123;
	ld.global.f32 	%f341, [%rd4];
	add.f32 	%f342, %f341, 0f00000000;
	ld.global.f32 	%f343, [%rd18+4];
	add.f32 	%f344, %f343, %f342;
	setp.ltu.f32 	%p166, %f344, %f160;
	selp.f32 	%f345, %f344, %f161, %p166;
	selp.f32 	%f346, 0f00000000, 0f3F800000, %p166;
	st.global.f32 	[%rd18+4], %f345;
	setp.gt.f32 	%p167, %f346, %f534;
	selp.f32 	%f534, %f346, %f534, %p167;
$L__BB7_123:
	setp.eq.s32 	%p168, %r81, 2;
	@%p168 bra 	$L__BB7_126;
	setp.gt.s32 	%p169, %r84, %r1;
	add.s32 	%r189, %r90, 2;
	setp.gt.s32 	%p170, %r189, %r3;
	or.pred  	%p171, %p170, %p169;
	@%p171 bra 	$L__BB7_126;
	ld.global.f32 	%f347, [%rd4];
	add.f32 	%f348, %f347, 0f00000000;
	ld.global.f32 	%f349, [%rd18+8];
	add.f32 	%f350, %f349, %f348;
	setp.ltu.f32 	%p172, %f350, %f160;
	selp.f32 	%f351, %f350, %f161, %p172;
	selp.f32 	%f352, 0f00000000, 0f3F800000, %p172;
	st.global.f32 	[%rd18+8], %f351;
	setp.gt.f32 	%p173, %f352, %f534;
	selp.f32 	%f534, %f352, %f534, %p173;
$L__BB7_126:
	add.s32 	%r320, %r320, 1;
	setp.eq.s32 	%p174, %r320, %r133;
	@%p174 bra 	$L__BB7_193;
	bra.uni 	$L__BB7_107;
$L__BB7_127:
	add.s32 	%r92, %r133, -1;
	and.b32  	%r93, %r133, 3;
	and.b32  	%r94, %r133, 2147483644;
	mov.f32 	%f534, 0fFF7FFFFF;
	mov.b32 	%r323, 0;
$L__BB7_128:
	setp.lt.u32 	%p93, %r92, 3;
	add.s32 	%r96, %r323, %r12;
	add.s32 	%r170, %r14, %r96;
	mul.lo.s32 	%r97, %r170, %r4;
	mov.b32 	%r325, 0;
	@%p93 bra 	$L__BB7_138;
	mov.b32 	%r324, 0;
$L__BB7_130:
	setp.le.s32 	%p94, %r96, %r1;
	add.s32 	%r99, %r324, %r11;
	setp.le.s32 	%p95, %r99, %r3;
	and.pred  	%p96, %p95, %p94;
	add.s32 	%r172, %r99, %r97;
	mul.wide.s32 	%rd36, %r172, 4;
	add.s64 	%rd19, %rd3, %rd36;
	@%p96 bra 	$L__BB7_197;
$L__BB7_131:
	setp.gt.s32 	%p99, %r96, %r1;
	add.s32 	%r173, %r99, 1;
	setp.gt.s32 	%p100, %r173, %r3;
	or.pred  	%p101, %p100, %p99;
	@%p101 bra 	$L__BB7_133;
	ld.global.f32 	%f267, [%rd4];
	add.f32 	%f268, %f267, 0f00000000;
	ld.global.f32 	%f269, [%rd19+4];
	add.f32 	%f270, %f269, %f268;
	setp.ltu.f32 	%p102, %f270, %f160;
	sub.f32 	%f271, %f270, %f160;
	selp.f32 	%f272, %f270, %f271, %p102;
	selp.f32 	%f273, 0f00000000, 0f3F800000, %p102;
	st.global.f32 	[%rd19+4], %f272;
	setp.gt.f32 	%p103, %f273, %f534;
	selp.f32 	%f534, %f273, %f534, %p103;
$L__BB7_133:
	setp.gt.s32 	%p104, %r96, %r1;
	add.s32 	%r174, %r99, 2;
	setp.gt.s32 	%p105, %r174, %r3;
	or.pred  	%p106, %p105, %p104;
	@%p106 bra 	$L__BB7_135;
	ld.global.f32 	%f274, [%rd4];
	add.f32 	%f275, %f274, 0f00000000;
	ld.global.f32 	%f276, [%rd19+8];
	add.f32 	%f277, %f276, %f275;
	setp.ltu.f32 	%p107, %f277, %f160;
	sub.f32 	%f278, %f277, %f160;
	selp.f32 	%f279, %f277, %f278, %p107;
	selp.f32 	%f280, 0f00000000, 0f3F800000, %p107;
	st.global.f32 	[%rd19+8], %f279;
	setp.gt.f32 	%p108, %f280, %f534;
	selp.f32 	%f534, %f280, %f534, %p108;
$L__BB7_135:
	setp.gt.s32 	%p109, %r96, %r1;
	add.s32 	%r175, %r99, 3;
	setp.gt.s32 	%p110, %r175, %r3;
	or.pred  	%p111, %p110, %p109;
	@%p111 bra 	$L__BB7_137;
	ld.global.f32 	%f281, [%rd4];
	add.f32 	%f282, %f281, 0f00000000;
	ld.global.f32 	%f283, [%rd19+12];
	add.f32 	%f284, %f283, %f282;
	setp.ltu.f32 	%p112, %f284, %f160;
	sub.f32 	%f285, %f284, %f160;
	selp.f32 	%f286, %f284, %f285, %p112;
	selp.f32 	%f287, 0f00000000, 0f3F800000, %p112;
	st.global.f32 	[%rd19+12], %f286;
	setp.gt.f32 	%p113, %f287, %f534;
	selp.f32 	%f534, %f287, %f534, %p113;
$L__BB7_137:
	add.s32 	%r324, %r324, 4;
	setp.eq.s32 	%p114, %r324, %r94;
	mov.u32 	%r325, %r94;
	@%p114 bra 	$L__BB7_138;
	bra.uni 	$L__BB7_130;
$L__BB7_138:
	setp.eq.s32 	%p115, %r93, 0;
	@%p115 bra 	$L__BB7_147;
	setp.gt.s32 	%p116, %r96, %r1;
	add.s32 	%r102, %r325, %r11;
	setp.gt.s32 	%p117, %r102, %r3;
	add.s32 	%r176, %r102, %r97;
	mul.wide.s32 	%rd37, %r176, 4;
	add.s64 	%rd20, %rd3, %rd37;
	or.pred  	%p118, %p117, %p116;
	@%p118 bra 	$L__BB7_141;
	ld.global.f32 	%f288, [%rd4];
	add.f32 	%f289, %f288, 0f00000000;
	ld.global.f32 	%f290, [%rd20];
	add.f32 	%f291, %f290, %f289;
	setp.ltu.f32 	%p119, %f291, %f160;
	sub.f32 	%f292, %f291, %f160;
	selp.f32 	%f293, %f291, %f292, %p119;
	selp.f32 	%f294, 0f00000000, 0f3F800000, %p119;
	st.global.f32 	[%rd20], %f293;
	setp.gt.f32 	%p120, %f294, %f534;
	selp.f32 	%f534, %f294, %f534, %p120;
$L__BB7_141:
	setp.eq.s32 	%p121, %r93, 1;
	@%p121 bra 	$L__BB7_147;
	setp.gt.s32 	%p122, %r96, %r1;
	add.s32 	%r177, %r102, 1;
	setp.gt.s32 	%p123, %r177, %r3;
	or.pred  	%p124, %p123, %p122;
	@%p124 bra 	$L__BB7_144;
	ld.global.f32 	%f295, [%rd4];
	add.f32 	%f296, %f295, 0f00000000;
	ld.global.f32 	%f297, [%rd20+4];
	add.f32 	%f298, %f297, %f296;
	setp.ltu.f32 	%p125, %f298, %f160;
	sub.f32 	%f299, %f298, %f160;
	selp.f32 	%f300, %f298, %f299, %p125;
	selp.f32 	%f301, 0f00000000, 0f3F800000, %p125;
	st.global.f32 	[%rd20+4], %f300;
	setp.gt.f32 	%p126, %f301, %f534;
	selp.f32 	%f534, %f301, %f534, %p126;
$L__BB7_144:
	setp.eq.s32 	%p127, %r93, 2;
	@%p127 bra 	$L__BB7_147;
	setp.gt.s32 	%p128, %r96, %r1;
	add.s32 	%r178, %r102, 2;
	setp.gt.s32 	%p129, %r178, %r3;
	or.pred  	%p130, %p129, %p128;
	@%p130 bra 	$L__BB7_147;
	ld.global.f32 	%f302, [%rd4];
	add.f32 	%f303, %f302, 0f00000000;
	ld.global.f32 	%f304, [%rd20+8];
	add.f32 	%f305, %f304, %f303;
	setp.ltu.f32 	%p131, %f305, %f160;
	sub.f32 	%f306, %f305, %f160;
	selp.f32 	%f307, %f305, %f306, %p131;
	selp.f32 	%f308, 0f00000000, 0f3F800000, %p131;
	st.global.f32 	[%rd20+8], %f307;
	setp.gt.f32 	%p132, %f308, %f534;
	selp.f32 	%f534, %f308, %f534, %p132;
$L__BB7_147:
	add.s32 	%r323, %r323, 1;
	setp.eq.s32 	%p133, %r323, %r133;
	@%p133 bra 	$L__BB7_193;
	bra.uni 	$L__BB7_128;
$L__BB7_148:
	setp.ne.s16 	%p8, %rs1, 0;
	@%p8 bra 	$L__BB7_171;
	add.s32 	%r104, %r133, -1;
	and.b32  	%r105, %r133, 3;
	and.b32  	%r106, %r133, 2147483644;
	mov.f32 	%f534, 0fFF7FFFFF;
	mov.b32 	%r326, 0;
$L__BB7_150:
	setp.lt.u32 	%p50, %r104, 3;
	add.s32 	%r108, %r326, %r12;
	add.s32 	%r159, %r14, %r108;
	mul.lo.s32 	%r109, %r159, %r4;
	mov.b32 	%r328, 0;
	@%p50 bra 	$L__BB7_161;
	mov.b32 	%r327, 0;
$L__BB7_152:
	setp.gt.s32 	%p51, %r108, %r1;
	add.s32 	%r111, %r327, %r11;
	setp.gt.s32 	%p52, %r111, %r3;
	add.s32 	%r161, %r111, %r109;
	mul.wide.s32 	%rd34, %r161, 4;
	add.s64 	%rd21, %rd3, %rd34;
	or.pred  	%p53, %p52, %p51;
	@%p53 bra 	$L__BB7_154;
	ld.global.f32 	%f216, [%rd4];
	add.f32 	%f217, %f216, 0f00000000;
	ld.global.f32 	%f218, [%rd21];
	add.f32 	%f219, %f218, %f217;
	setp.ltu.f32 	%p54, %f219, %f160;
	selp.f32 	%f220, %f219, %f161, %p54;
	selp.f32 	%f221, 0f00000000, 0f3F800000, %p54;
	st.global.f32 	[%rd21], %f220;
	setp.gt.f32 	%p55, %f221, %f534;
	selp.f32 	%f534, %f221, %f534, %p55;
$L__BB7_154:
	setp.gt.s32 	%p56, %r108, %r1;
	add.s32 	%r162, %r111, 1;
	setp.gt.s32 	%p57, %r162, %r3;
	or.pred  	%p58, %p57, %p56;
	@%p58 bra 	$L__BB7_156;
	ld.global.f32 	%f222, [%rd4];
	add.f32 	%f223, %f222, 0f00000000;
	ld.global.f32 	%f224, [%rd21+4];
	add.f32 	%f225, %f224, %f223;
	setp.ltu.f32 	%p59, %f225, %f160;
	selp.f32 	%f226, %f225, %f161, %p59;
	selp.f32 	%f227, 0f00000000, 0f3F800000, %p59;
	st.global.f32 	[%rd21+4], %f226;
	setp.gt.f32 	%p60, %f227, %f534;
	selp.f32 	%f534, %f227, %f534, %p60;
$L__BB7_156:
	setp.gt.s32 	%p61, %r108, %r1;
	add.s32 	%r163, %r111, 2;
	setp.gt.s32 	%p62, %r163, %r3;
	or.pred  	%p63, %p62, %p61;
	@%p63 bra 	$L__BB7_158;
	ld.global.f32 	%f228, [%rd4];
	add.f32 	%f229, %f228, 0f00000000;
	ld.global.f32 	%f230, [%rd21+8];
	add.f32 	%f231, %f230, %f229;
	setp.ltu.f32 	%p64, %f231, %f160;
	selp.f32 	%f232, %f231, %f161, %p64;
	selp.f32 	%f233, 0f00000000, 0f3F800000, %p64;
	st.global.f32 	[%rd21+8], %f232;
	setp.gt.f32 	%p65, %f233, %f534;
	selp.f32 	%f534, %f233, %f534, %p65;
$L__BB7_158:
	setp.gt.s32 	%p66, %r108, %r1;
	add.s32 	%r164, %r111, 3;
	setp.gt.s32 	%p67, %r164, %r3;
	or.pred  	%p68, %p67, %p66;
	@%p68 bra 	$L__BB7_160;
	ld.global.f32 	%f234, [%rd4];
	add.f32 	%f235, %f234, 0f00000000;
	ld.global.f32 	%f236, [%rd21+12];
	add.f32 	%f237, %f236, %f235;
	setp.ltu.f32 	%p69, %f237, %f160;
	selp.f32 	%f238, %f237, %f161, %p69;
	selp.f32 	%f239, 0f00000000, 0f3F800000, %p69;
	st.global.f32 	[%rd21+12], %f238;
	setp.gt.f32 	%p70, %f239, %f534;
	selp.f32 	%f534, %f239, %f534, %p70;
$L__BB7_160:
	add.s32 	%r327, %r327, 4;
	setp.ne.s32 	%p71, %r327, %r106;
	mov.u32 	%r328, %r106;
	@%p71 bra 	$L__BB7_152;
$L__BB7_161:
	setp.eq.s32 	%p72, %r105, 0;
	@%p72 bra 	$L__BB7_170;
	setp.gt.s32 	%p73, %r108, %r1;
	add.s32 	%r114, %r328, %r11;
	setp.gt.s32 	%p74, %r114, %r3;
	add.s32 	%r165, %r114, %r109;
	mul.wide.s32 	%rd35, %r165, 4;
	add.s64 	%rd22, %rd3, %rd35;
	or.pred  	%p75, %p74, %p73;
	@%p75 bra 	$L__BB7_164;
	ld.global.f32 	%f240, [%rd4];
	add.f32 	%f241, %f240, 0f00000000;
	ld.global.f32 	%f242, [%rd22];
	add.f32 	%f243, %f242, %f241;
	setp.ltu.f32 	%p76, %f243, %f160;
	selp.f32 	%f244, %f243, %f161, %p76;
	selp.f32 	%f245, 0f00000000, 0f3F800000, %p76;
	st.global.f32 	[%rd22], %f244;
	setp.gt.f32 	%p77, %f245, %f534;
	selp.f32 	%f534, %f245, %f534, %p77;
$L__BB7_164:
	setp.eq.s32 	%p78, %r105, 1;
	@%p78 bra 	$L__BB7_170;
	setp.gt.s32 	%p79, %r108, %r1;
	add.s32 	%r166, %r114, 1;
	setp.gt.s32 	%p80, %r166, %r3;
	or.pred  	%p81, %p80, %p79;
	@%p81 bra 	$L__BB7_167;
	ld.global.f32 	%f246, [%rd4];
	add.f32 	%f247, %f246, 0f00000000;
	ld.global.f32 	%f248, [%rd22+4];
	add.f32 	%f249, %f248, %f247;
	setp.ltu.f32 	%p82, %f249, %f160;
	selp.f32 	%f250, %f249, %f161, %p82;
	selp.f32 	%f251, 0f00000000, 0f3F800000, %p82;
	st.global.f32 	[%rd22+4], %f250;
	setp.gt.f32 	%p83, %f251, %f534;
	selp.f32 	%f534, %f251, %f534, %p83;
$L__BB7_167:
	setp.eq.s32 	%p84, %r105, 2;
	@%p84 bra 	$L__BB7_170;
	setp.gt.s32 	%p85, %r108, %r1;
	add.s32 	%r167, %r114, 2;
	setp.gt.s32 	%p86, %r167, %r3;
	or.pred  	%p87, %p86, %p85;
	@%p87 bra 	$L__BB7_170;
	ld.global.f32 	%f252, [%rd4];
	add.f32 	%f253, %f252, 0f00000000;
	ld.global.f32 	%f254, [%rd22+8];
	add.f32 	%f255, %f254, %f253;
	setp.ltu.f32 	%p88, %f255, %f160;
	selp.f32 	%f256, %f255, %f161, %p88;
	selp.f32 	%f257, 0f00000000, 0f3F800000, %p88;
	st.global.f32 	[%rd22+8], %f256;
	setp.gt.f32 	%p89, %f257, %f534;
	selp.f32 	%f534, %f257, %f534, %p89;
$L__BB7_170:
	add.s32 	%r326, %r326, 1;
	setp.eq.s32 	%p90, %r326, %r133;
	@%p90 bra 	$L__BB7_193;
	bra.uni 	$L__BB7_150;
$L__BB7_171:
	add.s32 	%r116, %r133, -1;
	and.b32  	%r117, %r133, 3;
	and.b32  	%r118, %r133, 2147483644;
	mov.f32 	%f534, 0fFF7FFFFF;
	mov.b32 	%r329, 0;
$L__BB7_172:
	setp.lt.u32 	%p9, %r116, 3;
	add.s32 	%r120, %r329, %r12;
	add.s32 	%r148, %r14, %r120;
	mul.lo.s32 	%r121, %r148, %r4;
	mov.b32 	%r331, 0;
	@%p9 bra 	$L__BB7_183;
	mov.b32 	%r330, 0;
$L__BB7_174:
	setp.gt.s32 	%p10, %r120, %r1;
	add.s32 	%r123, %r330, %r11;
	setp.gt.s32 	%p11, %r123, %r3;
	add.s32 	%r150, %r123, %r121;
	mul.wide.s32 	%rd32, %r150, 4;
	add.s64 	%rd23, %rd3, %rd32;
	or.pred  	%p12, %p11, %p10;
	@%p12 bra 	$L__BB7_176;
	ld.global.f32 	%f165, [%rd4];
	add.f32 	%f166, %f165, 0f00000000;
	ld.global.f32 	%f167, [%rd23];
	add.f32 	%f168, %f167, %f166;
	setp.ltu.f32 	%p13, %f168, %f160;
	sub.f32 	%f169, %f168, %f160;
	selp.f32 	%f170, %f168, %f169, %p13;
	selp.f32 	%f171, 0f00000000, 0f3F800000, %p13;
	st.global.f32 	[%rd23], %f170;
	setp.gt.f32 	%p14, %f171, %f534;
	selp.f32 	%f534, %f171, %f534, %p14;
$L__BB7_176:
	setp.gt.s32 	%p15, %r120, %r1;
	add.s32 	%r151, %r123, 1;
	setp.gt.s32 	%p16, %r151, %r3;
	or.pred  	%p17, %p16, %p15;
	@%p17 bra 	$L__BB7_178;
	ld.global.f32 	%f172, [%rd4];
	add.f32 	%f173, %f172, 0f00000000;
	ld.global.f32 	%f174, [%rd23+4];
	add.f32 	%f175, %f174, %f173;
	setp.ltu.f32 	%p18, %f175, %f160;
	sub.f32 	%f176, %f175, %f160;
	selp.f32 	%f177, %f175, %f176, %p18;
	selp.f32 	%f178, 0f00000000, 0f3F800000, %p18;
	st.global.f32 	[%rd23+4], %f177;
	setp.gt.f32 	%p19, %f178, %f534;
	selp.f32 	%f534, %f178, %f534, %p19;
$L__BB7_178:
	setp.gt.s32 	%p20, %r120, %r1;
	add.s32 	%r152, %r123, 2;
	setp.gt.s32 	%p21, %r152, %r3;
	or.pred  	%p22, %p21, %p20;
	@%p22 bra 	$L__BB7_180;
	ld.global.f32 	%f179, [%rd4];
	add.f32 	%f180, %f179, 0f00000000;
	ld.global.f32 	%f181, [%rd23+8];
	add.f32 	%f182, %f181, %f180;
	setp.ltu.f32 	%p23, %f182, %f160;
	sub.f32 	%f183, %f182, %f160;
	selp.f32 	%f184, %f182, %f183, %p23;
	selp.f32 	%f185, 0f00000000, 0f3F800000, %p23;
	st.global.f32 	[%rd23+8], %f184;
	setp.gt.f32 	%p24, %f185, %f534;
	selp.f32 	%f534, %f185, %f534, %p24;
$L__BB7_180:
	setp.gt.s32 	%p25, %r120, %r1;
	add.s32 	%r153, %r123, 3;
	setp.gt.s32 	%p26, %r153, %r3;
	or.pred  	%p27, %p26, %p25;
	@%p27 bra 	$L__BB7_182;
	ld.global.f32 	%f186, [%rd4];
	add.f32 	%f187, %f186, 0f00000000;
	ld.global.f32 	%f188, [%rd23+12];
	add.f32 	%f189, %f188, %f187;
	setp.ltu.f32 	%p28, %f189, %f160;
	sub.f32 	%f190, %f189, %f160;
	selp.f32 	%f191, %f189, %f190, %p28;
	selp.f32 	%f192, 0f00000000, 0f3F800000, %p28;
	st.global.f32 	[%rd23+12], %f191;
	setp.gt.f32 	%p29, %f192, %f534;
	selp.f32 	%f534, %f192, %f534, %p29;
$L__BB7_182:
	add.s32 	%r330, %r330, 4;
	setp.ne.s32 	%p30, %r330, %r118;
	mov.u32 	%r331, %r118;
	@%p30 bra 	$L__BB7_174;
$L__BB7_183:
	setp.eq.s32 	%p31, %r117, 0;
	@%p31 bra 	$L__BB7_192;
	setp.gt.s32 	%p32, %r120, %r1;
	add.s32 	%r126, %r331, %r11;
	setp.gt.s32 	%p33, %r126, %r3;
	add.s32 	%r154, %r126, %r121;
	mul.wide.s32 	%rd33, %r154, 4;
	add.s64 	%rd24, %rd3, %rd33;
	or.pred  	%p34, %p33, %p32;
	@%p34 bra 	$L__BB7_186;
	ld.global.f32 	%f193, [%rd4];
	add.f32 	%f194, %f193, 0f00000000;
	ld.global.f32 	%f195, [%rd24];
	add.f32 	%f196, %f195, %f194;
	setp.ltu.f32 	%p35, %f196, %f160;
	sub.f32 	%f197, %f196, %f160;
	selp.f32 	%f198, %f196, %f197, %p35;
	selp.f32 	%f199, 0f00000000, 0f3F800000, %p35;
	st.global.f32 	[%rd24], %f198;
	setp.gt.f32 	%p36, %f199, %f534;
	selp.f32 	%f534, %f199, %f534, %p36;
$L__BB7_186:
	setp.eq.s32 	%p37, %r117, 1;
	@%p37 bra 	$L__BB7_192;
	setp.gt.s32 	%p38, %r120, %r1;
	add.s32 	%r155, %r126, 1;
	setp.gt.s32 	%p39, %r155, %r3;
	or.pred  	%p40, %p39, %p38;
	@%p40 bra 	$L__BB7_189;
	ld.global.f32 	%f200, [%rd4];
	add.f32 	%f201, %f200, 0f00000000;
	ld.global.f32 	%f202, [%rd24+4];
	add.f32 	%f203, %f202, %f201;
	setp.ltu.f32 	%p41, %f203, %f160;
	sub.f32 	%f204, %f203, %f160;
	selp.f32 	%f205, %f203, %f204, %p41;
	selp.f32 	%f206, 0f00000000, 0f3F800000, %p41;
	st.global.f32 	[%rd24+4], %f205;
	setp.gt.f32 	%p42, %f206, %f534;
	selp.f32 	%f534, %f206, %f534, %p42;
$L__BB7_189:
	setp.eq.s32 	%p43, %r117, 2;
	@%p43 bra 	$L__BB7_192;
	setp.gt.s32 	%p44, %r120, %r1;
	add.s32 	%r156, %r126, 2;
	setp.gt.s32 	%p45, %r156, %r3;
	or.pred  	%p46, %p45, %p44;
	@%p46 bra 	$L__BB7_192;
	ld.global.f32 	%f207, [%rd4];
	add.f32 	%f208, %f207, 0f00000000;
	ld.global.f32 	%f209, [%rd24+8];
	add.f32 	%f210, %f209, %f208;
	setp.ltu.f32 	%p47, %f210, %f160;
	sub.f32 	%f211, %f210, %f160;
	selp.f32 	%f212, %f210, %f211, %p47;
	selp.f32 	%f213, 0f00000000, 0f3F800000, %p47;
	st.global.f32 	[%rd24+8], %f212;
	setp.gt.f32 	%p48, %f213, %f534;
	selp.f32 	%f534, %f213, %f534, %p48;
$L__BB7_192:
	add.s32 	%r329, %r329, 1;
	setp.ne.s32 	%p49, %r329, %r133;
	@%p49 bra 	$L__BB7_172;
$L__BB7_193:
	setp.leu.f32 	%p298, %f534, 0fFF7FFFFF;
	@%p298 bra 	$L__BB7_195;
	ld.param.u32 	%r301, [_Z25conv_if_pool_batch_kernelPKfS0_S0_PfS1_iiiiiiffbi_param_6];
	ld.param.u64 	%rd71, [_Z25conv_if_pool_batch_kernelPKfS0_S0_PfS1_iiiiiiffbi_param_4];
	mad.lo.s32 	%r282, %r10, %r301, %r9;
	mov.u32 	%r283, %ctaid.y;
	mov.u32 	%r284, %ntid.y;
	mov.u32 	%r285, %tid.y;
	mad.lo.s32 	%r286, %r283, %r284, %r285;
	mad.lo.s32 	%r287, %r282, %r135, %r286;
	mov.u32 	%r288, %ctaid.x;
	mov.u32 	%r289, %ntid.x;
	mov.u32 	%r290, %tid.x;
	mad.lo.s32 	%r291, %r288, %r289, %r290;
	mad.lo.s32 	%r292, %r287, %r6, %r291;
	cvta.to.global.u64 	%rd66, %rd71;
	mul.wide.s32 	%rd67, %r292, 4;
	add.s64 	%rd68, %rd66, %rd67;
	st.global.f32 	[%rd68], %f534;
$L__BB7_195:
	ret;
$L__BB7_196:
	ld.global.f32 	%f311, [%rd4];
	add.f32 	%f312, %f311, 0f00000000;
	ld.global.f32 	%f313, [%rd17];
	add.f32 	%f314, %f313, %f312;
	setp.ltu.f32 	%p138, %f314, %f160;
	selp.f32 	%f315, %f314, %f161, %p138;
	selp.f32 	%f316, 0f00000000, 0f3F800000, %p138;
	st.global.f32 	[%rd17], %f315;
	setp.gt.f32 	%p139, %f316, %f534;
	selp.f32 	%f534, %f316, %f534, %p139;
	bra.uni 	$L__BB7_110;
$L__BB7_197:
	ld.global.f32 	%f260, [%rd4];
	add.f32 	%f261, %f260, 0f00000000;
	ld.global.f32 	%f262, [%rd19];
	add.f32 	%f263, %f262, %f261;
	setp.ltu.f32 	%p97, %f263, %f160;
	sub.f32 	%f264, %f263, %f160;
	selp.f32 	%f265, %f263, %f264, %p97;
	selp.f32 	%f266, 0f00000000, 0f3F800000, %p97;
	st.global.f32 	[%rd19], %f265;
	setp.gt.f32 	%p98, %f266, %f534;
	selp.f32 	%f534, %f266, %f534, %p98;
	bra.uni 	$L__BB7_131;

}
	// .globl	_Z22linear_if_batch_kernelPKfS0_S0_PfS1_S1_iiffbi
.visible .entry _Z22linear_if_batch_kernelPKfS0_S0_PfS1_S1_iiffbi(
	.param .u64 .ptr .align 1 _Z22linear_if_batch_kernelPKfS0_S0_PfS1_S1_iiffbi_param_0,
	.param .u64 .ptr .align 1 _Z22linear_if_batch_kernelPKfS0_S0_PfS1_S1_iiffbi_param_1,
	.param .u64 .ptr .align 1 _Z22linear_if_batch_kernelPKfS0_S0_PfS1_S1_iiffbi_param_2,
	.param .u64 .ptr .align 1 _Z22linear_if_batch_kernelPKfS0_S0_PfS1_S1_iiffbi_param_3,
	.param .u64 .ptr .align 1 _Z22linear_if_batch_kernelPKfS0_S0_PfS1_S1_iiffbi_param_4,
	.param .u64 .ptr .align 1 _Z22linear_if_batch_kernelPKfS0_S0_PfS1_S1_iiffbi_param_5,
	.param .u32 _Z22linear_if_batch_kernelPKfS0_S0_PfS1_S1_iiffbi_param_6,
	.param .u32 _Z22linear_if_batch_kernelPKfS0_S0_PfS1_S1_iiffbi_param_7,
	.param .f32 _Z22linear_if_batch_kernelPKfS0_S0_PfS1_S1_iiffbi_param_8,
	.param .f32 _Z22linear_if_batch_kernelPKfS0_S0_PfS1_S1_iiffbi_param_9,
	.param .u8 _Z22linear_if_batch_kernelPKfS0_S0_PfS1_S1_iiffbi_param_10,
	.param .u32 _Z22linear_if_batch_kernelPKfS0_S0_PfS1_S1_iiffbi_param_11
)
{
	.reg .pred 	%p<13>;
	.reg .b16 	%rs<2>;
	.reg .b32 	%r<54>;
	.reg .b32 	%f<125>;
	.reg .b64 	%rd<38>;

	ld.param.u64 	%rd8, [_Z22linear_if_batch_kernelPKfS0_S0_PfS1_S1_iiffbi_param_0];
	ld.param.u64 	%rd9, [_Z22linear_if_batch_kernelPKfS0_S0_PfS1_S1_iiffbi_param_1];
	ld.param.u64 	%rd5, [_Z22linear_if_batch_kernelPKfS0_S0_PfS1_S1_iiffbi_param_3];
	ld.param.u64 	%rd7, [_Z22linear_if_batch_kernelPKfS0_S0_PfS1_S1_iiffbi_param_5];
	ld.param.u32 	%r32, [_Z22linear_if_batch_kernelPKfS0_S0_PfS1_S1_iiffbi_param_6];
	ld.param.u32 	%r33, [_Z22linear_if_batch_kernelPKfS0_S0_PfS1_S1_iiffbi_param_7];
	ld.param.f32 	%f17, [_Z22linear_if_batch_kernelPKfS0_S0_PfS1_S1_iiffbi_param_8];
	ld.param.f32 	%f18, [_Z22linear_if_batch_kernelPKfS0_S0_PfS1_S1_iiffbi_param_9];
	ld.param.s8 	%rs1, [_Z22linear_if_batch_kernelPKfS0_S0_PfS1_S1_iiffbi_param_10];
	ld.param.u32 	%r34, [_Z22linear_if_batch_kernelPKfS0_S0_PfS1_S1_iiffbi_param_11];
	cvta.to.global.u64 	%rd1, %rd9;
	cvta.to.global.u64 	%rd2, %rd8;
	mov.u32 	%r35, %ctaid.x;
	mov.u32 	%r36, %ntid.x;
	mov.u32 	%r37, %tid.x;
	mad.lo.s32 	%r1, %r35, %r36, %r37;
	mul.lo.s32 	%r38, %r34, %r33;
	setp.ge.s32 	%p1, %r1, %r38;
	@%p1 bra 	$L__BB8_19;
	div.s32 	%r2, %r1, %r33;
	mul.lo.s32 	%r39, %r2, %r33;
	sub.s32 	%r3, %r1, %r39;
	setp.lt.s32 	%p2, %r32, 1;
	mov.f32 	%f123, 0f00000000;
	@%p2 bra 	$L__BB8_14;
	mul.lo.s32 	%r4, %r2, %r32;
	mul.lo.s32 	%r5, %r3, %r32;
	and.b32  	%r6, %r32, 15;
	setp.lt.u32 	%p3, %r32, 16;
	mov.f32 	%f123, 0f00000000;
	mov.b32 	%r49, 0;
	@%p3 bra 	$L__BB8_5;
	and.b32  	%r49, %r32, 2147483632;
	neg.s32 	%r47, %r49;
	mov.f32 	%f123, 0f00000000;
	mov.u32 	%r45, %r5;
	mov.u32 	%r46, %r4;
$L__BB8_4:
	.pragma "nounroll";
	mul.wide.s32 	%rd10, %r46, 4;
	add.s64 	%rd11, %rd2, %rd10;
	mul.wide.s32 	%rd12, %r45, 4;
	add.s64 	%rd13, %rd1, %rd12;
	ld.global.f32 	%f23, [%rd11];
	ld.global.f32 	%f24, [%rd13];
	fma.rn.f32 	%f25, %f23, %f24, %f123;
	ld.global.f32 	%f26, [%rd11+4];
	ld.global.f32 	%f27, [%rd13+4];
	fma.rn.f32 	%f28, %f26, %f27, %f25;
	ld.global.f32 	%f29, [%rd11+8];
	ld.global.f32 	%f30, [%rd13+8];
	fma.rn.f32 	%f31, %f29, %f30, %f28;
	ld.global.f32 	%f32, [%rd11+12];
	ld.global.f32 	%f33, [%rd13+12];
	fma.rn.f32 	%f34, %f32, %f33, %f31;
	ld.global.f32 	%f35, [%rd11+16];
	ld.global.f32 	%f36, [%rd13+16];
	fma.rn.f32 	%f37, %f35, %f36, %f34;
	ld.global.f32 	%f38, [%rd11+20];
	ld.global.f32 	%f39, [%rd13+20];
	fma.rn.f32 	%f40, %f38, %f39, %f37;
	ld.global.f32 	%f41, [%rd11+24];
	ld.global.f32 	%f42, [%rd13+24];
	fma.rn.f32 	%f43, %f41, %f42, %f40;
	ld.global.f32 	%f44, [%rd11+28];
	ld.global.f32 	%f45, [%rd13+28];
	fma.rn.f32 	%f46, %f44, %f45, %f43;
	ld.global.f32 	%f47, [%rd11+32];
	ld.global.f32 	%f48, [%rd13+32];
	fma.rn.f32 	%f49, %f47, %f48, %f46;
	ld.global.f32 	%f50, [%rd11+36];
	ld.global.f32 	%f51, [%rd13+36];
	fma.rn.f32 	%f52, %f50, %f51, %f49;
	ld.global.f32 	%f53, [%rd11+40];
	ld.global.f32 	%f54, [%rd13+40];
	fma.rn.f32 	%f55, %f53, %f54, %f52;
	ld.global.f32 	%f56, [%rd11+44];
	ld.global.f32 	%f57, [%rd13+44];
	fma.rn.f32 	%f58, %f56, %f57, %f55;
	ld.global.f32 	%f59, [%rd11+48];
	ld.global.f32 	%f60, [%rd13+48];
	fma.rn.f32 	%f61, %f59, %f60, %f58;
	ld.global.f32 	%f62, [%rd11+52];
	ld.global.f32 	%f63, [%rd13+52];
	fma.rn.f32 	%f64, %f62, %f63, %f61;
	ld.global.f32 	%f65, [%rd11+56];
	ld.global.f32 	%f66, [%rd13+56];
	fma.rn.f32 	%f67, %f65, %f66, %f64;
	ld.global.f32 	%f68, [%rd11+60];
	ld.global.f32 	%f69, [%rd13+60];
	fma.rn.f32 	%f123, %f68, %f69, %f67;
	add.s32 	%r47, %r47, 16;
	add.s32 	%r46, %r46, 16;
	add.s32 	%r45, %r45, 16;
	setp.ne.s32 	%p4, %r47, 0;
	@%p4 bra 	$L__BB8_4;
$L__BB8_5:
	setp.eq.s32 	%p5, %r6, 0;
	@%p5 bra 	$L__BB8_14;
	and.b32  	%r16, %r32, 7;
	setp.lt.u32 	%p6, %r6, 8;
	@%p6 bra 	$L__BB8_8;
	add.s32 	%r41, %r49, %r4;
	add.s32 	%r42, %r49, %r5;
	mul.wide.s32 	%rd14, %r41, 4;
	add.s64 	%rd15, %rd2, %rd14;
	ld.global.f32 	%f71, [%rd15];
	mul.wide.s32 	%rd16, %r42, 4;
	add.s64 	%rd17, %rd1, %rd16;
	ld.global.f32 	%f72, [%rd17];
	fma.rn.f32 	%f73, %f71, %f72, %f123;
	ld.global.f32 	%f74, [%rd15+4];
	ld.global.f32 	%f75, [%rd17+4];
	fma.rn.f32 	%f76, %f74, %f75, %f73;
	ld.global.f32 	%f77, [%rd15+8];
	ld.global.f32 	%f78, [%rd17+8];
	fma.rn.f32 	%f79, %f77, %f78, %f76;
	ld.global.f32 	%f80, [%rd15+12];
	ld.global.f32 	%f81, [%rd17+12];
	fma.rn.f32 	%f82, %f80, %f81, %f79;
	ld.global.f32 	%f83, [%rd15+16];
	ld.global.f32 	%f84, [%rd17+16];
	fma.rn.f32 	%f85, %f83, %f84, %f82;
	ld.global.f32 	%f86, [%rd15+20];
	ld.global.f32 	%f87, [%rd17+20];
	fma.rn.f32 	%f88, %f86, %f87, %f85;
	ld.global.f32 	%f89, [%rd15+24];
	ld.global.f32 	%f90, [%rd17+24];
	fma.rn.f32 	%f91, %f89, %f90, %f88;
	ld.global.f32 	%f92, [%rd15+28];
	ld.global.f32 	%f93, [%rd17+28];
	fma.rn.f32 	%f123, %f92, %f93, %f91;
	add.s32 	%r49, %r49, 8;
$L__BB8_8:
	setp.eq.s32 	%p7, %r16, 0;
	@%p7 bra 	$L__BB8_14;
	and.b32  	%r19, %r32, 3;
	setp.lt.u32 	%p8, %r16, 4;
	@%p8 bra 	$L__BB8_11;
	add.s32 	%r43, %r49, %r4;
	add.s32 	%r44, %r49, %r5;
	mul.wide.s32 	%rd18, %r43, 4;
	add.s64 	%rd19, %rd2, %rd18;
	ld.global.f32 	%f95, [%rd19];
	mul.wide.s32 	%rd20, %r44, 4;
	add.s64 	%rd21, %rd1, %rd20;
	ld.global.f32 	%f96, [%rd21];
	fma.rn.f32 	%f97, %f95, %f96, %f123;
	ld.global.f32 	%f98, [%rd19+4];
	ld.global.f32 	%f99, [%rd21+4];
	fma.rn.f32 	%f100, %f98, %f99, %f97;
	ld.global.f32 	%f101, [%rd19+8];
	ld.global.f32 	%f102, [%rd21+8];
	fma.rn.f32 	%f103, %f101, %f102, %f100;
	ld.global.f32 	%f104, [%rd19+12];
	ld.global.f32 	%f105, [%rd21+12];
	fma.rn.f32 	%f123, %f104, %f105, %f103;
	add.s32 	%r49, %r49, 4;
$L__BB8_11:
	setp.eq.s32 	%p9, %r19, 0;
	@%p9 bra 	$L__BB8_14;
	add.s32 	%r53, %r49, %r5;
	add.s32 	%r52, %r49, %r4;
	neg.s32 	%r51, %r19;
$L__BB8_13:
	.pragma "nounroll";
	mul.wide.s32 	%rd22, %r53, 4;
	add.s64 	%rd23, %rd1, %rd22;
	mul.wide.s32 	%rd24, %r52, 4;
	add.s64 	%rd25, %rd2, %rd24;
	ld.global.f32 	%f106, [%rd25];
	ld.global.f32 	%f107, [%rd23];
	fma.rn.f32 	%f123, %f106, %f107, %f123;
	add.s32 	%r53, %r53, 1;
	add.s32 	%r52, %r52, 1;
	add.s32 	%r51, %r51, 1;
	setp.ne.s32 	%p10, %r51, 0;
	@%p10 bra 	$L__BB8_13;
$L__BB8_14:
	ld.param.u64 	%rd37, [_Z22linear_if_batch_kernelPKfS0_S0_PfS1_S1_iiffbi_param_4];
	ld.param.u64 	%rd36, [_Z22linear_if_batch_kernelPKfS0_S0_PfS1_S1_iiffbi_param_2];
	cvta.to.global.u64 	%rd26, %rd36;
	mul.wide.s32 	%rd27, %r3, 4;
	add.s64 	%rd28, %rd26, %rd27;
	ld.global.f32 	%f109, [%rd28];
	add.f32 	%f14, %f123, %f109;
	mad.lo.s32 	%r31, %r2, %r33, %r3;
	cvta.to.global.u64 	%rd29, %rd37;
	mul.wide.s32 	%rd30, %r31, 4;
	add.s64 	%rd3, %rd29, %rd30;
	ld.global.f32 	%f110, [%rd3];
	add.f32 	%f15, %f110, %f14;
	st.global.f32 	[%rd3], %f15;
	setp.ltu.f32 	%p11, %f15, %f17;
	mov.f32 	%f124, 0f00000000;
	@%p11 bra 	$L__BB8_18;
	setp.eq.s16 	%p12, %rs1, 0;
	mov.f32 	%f124, 0f3F800000;
	@%p12 bra 	$L__BB8_17;
	sub.f32 	%f112, %f15, %f17;
	st.global.f32 	[%rd3], %f112;
	bra.uni 	$L__BB8_18;
$L__BB8_17:
	st.global.f32 	[%rd3], %f18;
$L__BB8_18:
	cvta.to.global.u64 	%rd31, %rd5;
	add.s64 	%rd33, %rd31, %rd30;
	st.global.f32 	[%rd33], %f14;
	cvta.to.global.u64 	%rd34, %rd7;
	add.s64 	%rd35, %rd34, %rd30;
	st.global.f32 	[%rd35], %f124;
$L__BB8_19:
	ret;

}
	// .globl	_Z19linear_batch_kernelPKfS0_S0_Pfiii
.visible .entry _Z19linear_batch_kernelPKfS0_S0_Pfiii(
	.param .u64 .ptr .align 1 _Z19linear_batch_kernelPKfS0_S0_Pfiii_param_0,
	.param .u64 .ptr .align 1 _Z19linear_batch_kernelPKfS0_S0_Pfiii_param_1,
	.param .u64 .ptr .align 1 _Z19linear_batch_kernelPKfS0_S0_Pfiii_param_2,
	.param .u64 .ptr .align 1 _Z19linear_batch_kernelPKfS0_S0_Pfiii_param_3,
	.param .u32 _Z19linear_batch_kernelPKfS0_S0_Pfiii_param_4,
	.param .u32 _Z19linear_batch_kernelPKfS0_S0_Pfiii_param_5,
	.param .u32 _Z19linear_batch_kernelPKfS0_S0_Pfiii_param_6
)
{
	.reg .pred 	%p<11>;
	.reg .b32 	%r<52>;
	.reg .b32 	%f<114>;
	.reg .b64 	%rd<31>;

	ld.param.u64 	%rd7, [_Z19linear_batch_kernelPKfS0_S0_Pfiii_param_0];
	ld.param.u64 	%rd8, [_Z19linear_batch_kernelPKfS0_S0_Pfiii_param_1];
	ld.param.u64 	%rd5, [_Z19linear_batch_kernelPKfS0_S0_Pfiii_param_2];
	ld.param.u64 	%rd6, [_Z19linear_batch_kernelPKfS0_S0_Pfiii_param_3];
	ld.param.u32 	%r30, [_Z19linear_batch_kernelPKfS0_S0_Pfiii_param_4];
	ld.param.u32 	%r31, [_Z19linear_batch_kernelPKfS0_S0_Pfiii_param_5];
	ld.param.u32 	%r32, [_Z19linear_batch_kernelPKfS0_S0_Pfiii_param_6];
	cvta.to.global.u64 	%rd1, %rd8;
	cvta.to.global.u64 	%rd2, %rd7;
	mov.u32 	%r33, %ctaid.x;
	mov.u32 	%r34, %ntid.x;
	mov.u32 	%r35, %tid.x;
	mad.lo.s32 	%r1, %r33, %r34, %r35;
	mul.lo.s32 	%r36, %r32, %r31;
	setp.ge.s32 	%p1, %r1, %r36;
	@%p1 bra 	$L__BB9_15;
	rem.s32 	%r2, %r1, %r31;
	setp.lt.s32 	%p2, %r30, 1;
	mov.f32 	%f113, 0f00000000;
	@%p2 bra 	$L__BB9_14;
	div.s32 	%r38, %r1, %r31;
	mul.lo.s32 	%r3, %r38, %r30;
	mul.lo.s32 	%r4, %r2, %r30;
	and.b32  	%r5, %r30, 15;
	setp.lt.u32 	%p3, %r30, 16;
	mov.f32 	%f113, 0f00000000;
	mov.b32 	%r47, 0;
	@%p3 bra 	$L__BB9_5;
	and.b32  	%r47, %r30, 2147483632;
	neg.s32 	%r45, %r47;
	add.s64 	%rd3, %rd2, 32;
	add.s64 	%rd4, %rd1, 32;
	mov.f32 	%f113, 0f00000000;
	mov.u32 	%r43, %r4;
	mov.u32 	%r44, %r3;
$L__BB9_4:
	.pragma "nounroll";
	mul.wide.s32 	%rd9, %r44, 4;
	add.s64 	%rd10, %rd3, %rd9;
	mul.wide.s32 	%rd11, %r43, 4;
	add.s64 	%rd12, %rd4, %rd11;
	ld.global.f32 	%f18, [%rd10+-32];
	ld.global.f32 	%f19, [%rd12+-32];
	fma.rn.f32 	%f20, %f18, %f19, %f113;
	ld.global.f32 	%f21, [%rd10+-28];
	ld.global.f32 	%f22, [%rd12+-28];
	fma.rn.f32 	%f23, %f21, %f22, %f20;
	ld.global.f32 	%f24, [%rd10+-24];
	ld.global.f32 	%f25, [%rd12+-24];
	fma.rn.f32 	%f26, %f24, %f25, %f23;
	ld.global.f32 	%f27, [%rd10+-20];
	ld.global.f32 	%f28, [%rd12+-20];
	fma.rn.f32 	%f29, %f27, %f28, %f26;
	ld.global.f32 	%f30, [%rd10+-16];
	ld.global.f32 	%f31, [%rd12+-16];
	fma.rn.f32 	%f32, %f30, %f31, %f29;
	ld.global.f32 	%f33, [%rd10+-12];
	ld.global.f32 	%f34, [%rd12+-12];
	fma.rn.f32 	%f35, %f33, %f34, %f32;
	ld.global.f32 	%f36, [%rd10+-8];
	ld.global.f32 	%f37, [%rd12+-8];
	fma.rn.f32 	%f38, %f36, %f37, %f35;
	ld.global.f32 	%f39, [%rd10+-4];
	ld.global.f32 	%f40, [%rd12+-4];
	fma.rn.f32 	%f41, %f39, %f40, %f38;
	ld.global.f32 	%f42, [%rd10];
	ld.global.f32 	%f43, [%rd12];
	fma.rn.f32 	%f44, %f42, %f43, %f41;
	ld.global.f32 	%f45, [%rd10+4];
	ld.global.f32 	%f46, [%rd12+4];
	fma.rn.f32 	%f47, %f45, %f46, %f44;
	ld.global.f32 	%f48, [%rd10+8];
	ld.global.f32 	%f49, [%rd12+8];
	fma.rn.f32 	%f50, %f48, %f49, %f47;
	ld.global.f32 	%f51, [%rd10+12];
	ld.global.f32 	%f52, [%rd12+12];
	fma.rn.f32 	%f53, %f51, %f52, %f50;
	ld.global.f32 	%f54, [%rd10+16];
	ld.global.f32 	%f55, [%rd12+16];
	fma.rn.f32 	%f56, %f54, %f55, %f53;
	ld.global.f32 	%f57, [%rd10+20];
	ld.global.f32 	%f58, [%rd12+20];
	fma.rn.f32 	%f59, %f57, %f58, %f56;
	ld.global.f32 	%f60, [%rd10+24];
	ld.global.f32 	%f61, [%rd12+24];
	fma.rn.f32 	%f62, %f60, %f61, %f59;
	ld.global.f32 	%f63, [%rd10+28];
	ld.global.f32 	%f64, [%rd12+28];
	fma.rn.f32 	%f113, %f63, %f64, %f62;
	add.s32 	%r45, %r45, 16;
	add.s32 	%r44, %r44, 16;
	add.s32 	%r43, %r43, 16;
	setp.ne.s32 	%p4, %r45, 0;
	@%p4 bra 	$L__BB9_4;
$L__BB9_5:
	setp.eq.s32 	%p5, %r5, 0;
	@%p5 bra 	$L__BB9_14;
	and.b32  	%r15, %r30, 7;
	setp.lt.u32 	%p6, %r5, 8;
	@%p6 bra 	$L__BB9_8;
	add.s32 	%r39, %r47, %r3;
	add.s32 	%r40, %r47, %r4;
	mul.wide.s32 	%rd13, %r39, 4;
	add.s64 	%rd14, %rd2, %rd13;
	ld.global.f32 	%f66, [%rd14];
	mul.wide.s32 	%rd15, %r40, 4;
	add.s64 	%rd16, %rd1, %rd15;
	ld.global.f32 	%f67, [%rd16];
	fma.rn.f32 	%f68, %f66, %f67, %f113;
	ld.global.f32 	%f69, [%rd14+4];
	ld.global.f32 	%f70, [%rd16+4];
	fma.rn.f32 	%f71, %f69, %f70, %f68;
	ld.global.f32 	%f72, [%rd14+8];
	ld.global.f32 	%f73, [%rd16+8];
	fma.rn.f32 	%f74, %f72, %f73, %f71;
	ld.global.f32 	%f75, [%rd14+12];
	ld.global.f32 	%f76, [%rd16+12];
	fma.rn.f32 	%f77, %f75, %f76, %f74;
	ld.global.f32 	%f78, [%rd14+16];
	ld.global.f32 	%f79, [%rd16+16];
	fma.rn.f32 	%f80, %f78, %f79, %f77;
	ld.global.f32 	%f81, [%rd14+20];
	ld.global.f32 	%f82, [%rd16+20];
	fma.rn.f32 	%f83, %f81, %f82, %f80;
	ld.global.f32 	%f84, [%rd14+24];
	ld.global.f32 	%f85, [%rd16+24];
	fma.rn.f32 	%f86, %f84, %f85, %f83;
	ld.global.f32 	%f87, [%rd14+28];
	ld.global.f32 	%f88, [%rd16+28];
	fma.rn.f32 	%f113, %f87, %f88, %f86;
	add.s32 	%r47, %r47, 8;
$L__BB9_8:
	setp.eq.s32 	%p7, %r15, 0;
	@%p7 bra 	$L__BB9_14;
	and.b32  	%r18, %r30, 3;
	setp.lt.u32 	%p8, %r15, 4;
	@%p8 bra 	$L__BB9_11;
	add.s32 	%r41, %r47, %r3;
	add.s32 	%r42, %r47, %r4;
	mul.wide.s32 	%rd17, %r41, 4;
	add.s64 	%rd18, %rd2, %rd17;
	ld.global.f32 	%f90, [%rd18];
	mul.wide.s32 	%rd19, %r42, 4;
	add.s64 	%rd20, %rd1, %rd19;
	ld.global.f32 	%f91, [%rd20];
	fma.rn.f32 	%f92, %f90, %f91, %f113;
	ld.global.f32 	%f93, [%rd18+4];
	ld.global.f32 	%f94, [%rd20+4];
	fma.rn.f32 	%f95, %f93, %f94, %f92;
	ld.global.f32 	%f96, [%rd18+8];
	ld.global.f32 	%f97, [%rd20+8];
	fma.rn.f32 	%f98, %f96, %f97, %f95;
	ld.global.f32 	%f99, [%rd18+12];
	ld.global.f32 	%f100, [%rd20+12];
	fma.rn.f32 	%f113, %f99, %f100, %f98;
	add.s32 	%r47, %r47, 4;
$L__BB9_11:
	setp.eq.s32 	%p9, %r18, 0;
	@%p9 bra 	$L__BB9_14;
	add.s32 	%r51, %r47, %r4;
	add.s32 	%r50, %r47, %r3;
	neg.s32 	%r49, %r18;
$L__BB9_13:
	.pragma "nounroll";
	mul.wide.s32 	%rd21, %r51, 4;
	add.s64 	%rd22, %rd1, %rd21;
	mul.wide.s32 	%rd23, %r50, 4;
	add.s64 	%rd24, %rd2, %rd23;
	ld.global.f32 	%f101, [%rd24];
	ld.global.f32 	%f102, [%rd22];
	fma.rn.f32 	%f113, %f101, %f102, %f113;
	add.s32 	%r51, %r51, 1;
	add.s32 	%r50, %r50, 1;
	add.s32 	%r49, %r49, 1;
	setp.ne.s32 	%p10, %r49, 0;
	@%p10 bra 	$L__BB9_13;
$L__BB9_14:
	cvta.to.global.u64 	%rd25, %rd5;
	mul.wide.s32 	%rd26, %r2, 4;
	add.s64 	%rd27, %rd25, %rd26;
	ld.global.f32 	%f103, [%rd27];
	add.f32 	%f104, %f113, %f103;
	cvta.to.global.u64 	%rd28, %rd6;
	mul.wide.s32 	%rd29, %r1, 4;
	add.s64 	%rd30, %rd28, %rd29;
	st.global.f32 	[%rd30], %f104;
$L__BB9_15:
	ret;

}
	// .globl	_Z30flatten_pool2_to_fc1_in_kernelPKfPfiiii
.visible .entry _Z30flatten_pool2_to_fc1_in_kernelPKfPfiiii(
	.param .u64 .ptr .align 1 _Z30flatten_pool2_to_fc1_in_kernelPKfPfiiii_param_0,
	.param .u64 .ptr .align 1 _Z30flatten_pool2_to_fc1_in_kernelPKfPfiiii_param_1,
	.param .u32 _Z30flatten_pool2_to_fc1_in_kernelPKfPfiiii_param_2,
	.param .u32 _Z30flatten_pool2_to_fc1_in_kernelPKfPfiiii_param_3,
	.param .u32 _Z30flatten_pool2_to_fc1_in_kernelPKfPfiiii_param_4,
	.param .u32 _Z30flatten_pool2_to_fc1_in_kernelPKfPfiiii_param_5
)
{
	.reg .pred 	%p<2>;
	.reg .b32 	%r<12>;
	.reg .b32 	%f<2>;
	.reg .b64 	%rd<8>;

	ld.param.u64 	%rd1, [_Z30flatten_pool2_to_fc1_in_kernelPKfPfiiii_param_0];
	ld.param.u64 	%rd2, [_Z30flatten_pool2_to_fc1_in_kernelPKfPfiiii_param_1];
	ld.param.u32 	%r2, [_Z30flatten_pool2_to_fc1_in_kernelPKfPfiiii_param_2];
	ld.param.u32 	%r3, [_Z30flatten_pool2_to_fc1_in_kernelPKfPfiiii_param_3];
	ld.param.u32 	%r4, [_Z30flatten_pool2_to_fc1_in_kernelPKfPfiiii_param_4];
	ld.param.u32 	%r5, [_Z30flatten_pool2_to_fc1_in_kernelPKfPfiiii_param_5];
	mov.u32 	%r6, %ctaid.x;
	mov.u32 	%r7, %ntid.x;
	mov.u32 	%r8, %tid.x;
	mad.lo.s32 	%r1, %r6, %r7, %r8;
	mul.lo.s32 	%r9, %r3, %r2;
	mul.lo.s32 	%r10, %r9, %r4;
	mul.lo.s32 	%r11, %r10, %r5;
	setp.ge.s32 	%p1, %r1, %r11;
	@%p1 bra 	$L__BB10_2;
	cvta.to.global.u64 	%rd3, %rd1;
	cvta.to.global.u64 	%rd4, %rd2;
	mul.wide.s32 	%rd5, %r1, 4;
	add.s64 	%rd6, %rd3, %rd5;
	ld.global.f32 	%f1, [%rd6];
	add.s64 	%rd7, %rd4, %rd5;
	st.global.f32 	[%rd7], %f1;
$L__BB10_2:
	ret;

}
	// .globl	_Z28linear_batch_kernel_with_accPKfS0_S0_Pfiii
.visible .entry _Z28linear_batch_kernel_with_accPKfS0_S0_Pfiii(
	.param .u64 .ptr .align 1 _Z28linear_batch_kernel_with_accPKfS0_S0_Pfiii_param_0,
	.param .u64 .ptr .align 1 _Z28linear_batch_kernel_with_accPKfS0_S0_Pfiii_param_1,
	.param .u64 .ptr .align 1 _Z28linear_batch_kernel_with_accPKfS0_S0_Pfiii_param_2,
	.param .u64 .ptr .align 1 _Z28linear_batch_kernel_with_accPKfS0_S0_Pfiii_param_3,
	.param .u32 _Z28linear_batch_kernel_with_accPKfS0_S0_Pfiii_param_4,
	.param .u32 _Z28linear_batch_kernel_with_accPKfS0_S0_Pfiii_param_5,
	.param .u32 _Z28linear_batch_kernel_with_accPKfS0_S0_Pfiii_param_6
)
{
	.reg .pred 	%p<11>;
	.reg .b32 	%r<32>;
	.reg .b32 	%f<72>;
	.reg .b64 	%rd<48>;

	ld.param.u64 	%rd13, [_Z28linear_batch_kernel_with_accPKfS0_S0_Pfiii_param_0];
	ld.param.u64 	%rd14, [_Z28linear_batch_kernel_with_accPKfS0_S0_Pfiii_param_1];
	ld.param.u64 	%rd11, [_Z28linear_batch_kernel_with_accPKfS0_S0_Pfiii_param_2];
	ld.param.u64 	%rd12, [_Z28linear_batch_kernel_with_accPKfS0_S0_Pfiii_param_3];
	ld.param.u32 	%r15, [_Z28linear_batch_kernel_with_accPKfS0_S0_Pfiii_param_4];
	ld.param.u32 	%r16, [_Z28linear_batch_kernel_with_accPKfS0_S0_Pfiii_param_5];
	ld.param.u32 	%r17, [_Z28linear_batch_kernel_with_accPKfS0_S0_Pfiii_param_6];
	cvta.to.global.u64 	%rd1, %rd13;
	cvta.to.global.u64 	%rd2, %rd14;
	mov.u32 	%r18, %ctaid.x;
	mov.u32 	%r19, %ntid.x;
	mov.u32 	%r20, %tid.x;
	mad.lo.s32 	%r1, %r18, %r19, %r20;
	mul.lo.s32 	%r21, %r17, %r16;
	setp.ge.s32 	%p1, %r1, %r21;
	@%p1 bra 	$L__BB11_14;
	div.s32 	%r2, %r1, %r16;
	mul.lo.s32 	%r22, %r2, %r16;
	sub.s32 	%r3, %r1, %r22;
	mul.lo.s32 	%r23, %r3, %r15;
	cvt.s64.s32 	%rd3, %r23;
	mul.lo.s32 	%r24, %r2, %r15;
	cvt.s64.s32 	%rd4, %r24;
	setp.lt.s32 	%p2, %r15, 1;
	mov.f32 	%f71, 0f00000000;
	@%p2 bra 	$L__BB11_13;
	and.b32  	%r4, %r15, 7;
	setp.lt.u32 	%p3, %r15, 8;
	mov.f32 	%f71, 0f00000000;
	mov.b32 	%r30, 0;
	@%p3 bra 	$L__BB11_5;
	and.b32  	%r30, %r15, 2147483640;
	neg.s32 	%r28, %r30;
	shl.b64 	%rd15, %rd3, 2;
	add.s64 	%rd16, %rd15, %rd2;
	add.s64 	%rd47, %rd16, 16;
	shl.b64 	%rd17, %rd4, 2;
	add.s64 	%rd18, %rd17, %rd1;
	add.s64 	%rd46, %rd18, 16;
	mov.f32 	%f71, 0f00000000;
$L__BB11_4:
	.pragma "nounroll";
	ld.global.f32 	%f17, [%rd47+-16];
	ld.global.f32 	%f18, [%rd46+-16];
	fma.rn.f32 	%f19, %f17, %f18, %f71;
	ld.global.f32 	%f20, [%rd47+-12];
	ld.global.f32 	%f21, [%rd46+-12];
	fma.rn.f32 	%f22, %f20, %f21, %f19;
	ld.global.f32 	%f23, [%rd47+-8];
	ld.global.f32 	%f24, [%rd46+-8];
	fma.rn.f32 	%f25, %f23, %f24, %f22;
	ld.global.f32 	%f26, [%rd47+-4];
	ld.global.f32 	%f27, [%rd46+-4];
	fma.rn.f32 	%f28, %f26, %f27, %f25;
	ld.global.f32 	%f29, [%rd47];
	ld.global.f32 	%f30, [%rd46];
	fma.rn.f32 	%f31, %f29, %f30, %f28;
	ld.global.f32 	%f32, [%rd47+4];
	ld.global.f32 	%f33, [%rd46+4];
	fma.rn.f32 	%f34, %f32, %f33, %f31;
	ld.global.f32 	%f35, [%rd47+8];
	ld.global.f32 	%f36, [%rd46+8];
	fma.rn.f32 	%f37, %f35, %f36, %f34;
	ld.global.f32 	%f38, [%rd47+12];
	ld.global.f32 	%f39, [%rd46+12];
	fma.rn.f32 	%f71, %f38, %f39, %f37;
	add.s32 	%r28, %r28, 8;
	add.s64 	%rd47, %rd47, 32;
	add.s64 	%rd46, %rd46, 32;
	setp.ne.s32 	%p4, %r28, 0;
	@%p4 bra 	$L__BB11_4;
$L__BB11_5:
	setp.eq.s32 	%p5, %r4, 0;
	@%p5 bra 	$L__BB11_13;
	and.b32  	%r10, %r15, 3;
	setp.lt.u32 	%p6, %r4, 4;
	@%p6 bra 	$L__BB11_8;
	cvt.u64.u32 	%rd19, %r30;
	add.s64 	%rd20, %rd19, %rd3;
	shl.b64 	%rd21, %rd20, 2;
	add.s64 	%rd22, %rd2, %rd21;
	ld.global.f32 	%f41, [%rd22];
	add.s64 	%rd23, %rd19, %rd4;
	shl.b64 	%rd24, %rd23, 2;
	add.s64 	%rd25, %rd1, %rd24;
	ld.global.f32 	%f42, [%rd25];
	fma.rn.f32 	%f43, %f41, %f42, %f71;
	ld.global.f32 	%f44, [%rd22+4];
	ld.global.f32 	%f45, [%rd25+4];
	fma.rn.f32 	%f46, %f44, %f45, %f43;
	ld.global.f32 	%f47, [%rd22+8];
	ld.global.f32 	%f48, [%rd25+8];
	fma.rn.f32 	%f49, %f47, %f48, %f46;
	ld.global.f32 	%f50, [%rd22+12];
	ld.global.f32 	%f51, [%rd25+12];
	fma.rn.f32 	%f71, %f50, %f51, %f49;
	add.s32 	%r30, %r30, 4;
$L__BB11_8:
	setp.eq.s32 	%p7, %r10, 0;
	@%p7 bra 	$L__BB11_13;
	setp.eq.s32 	%p8, %r10, 1;
	@%p8 bra 	$L__BB11_11;
	cvt.u64.u32 	%rd26, %r30;
	add.s64 	%rd27, %rd26, %rd3;
	shl.b64 	%rd28, %rd27, 2;
	add.s64 	%rd29, %rd2, %rd28;
	ld.global.f32 	%f53, [%rd29];
	add.s64 	%rd30, %rd26, %rd4;
	shl.b64 	%rd31, %rd30, 2;
	add.s64 	%rd32, %rd1, %rd31;
	ld.global.f32 	%f54, [%rd32];
	fma.rn.f32 	%f55, %f53, %f54, %f71;
	ld.global.f32 	%f56, [%rd29+4];
	ld.global.f32 	%f57, [%rd32+4];
	fma.rn.f32 	%f71, %f56, %f57, %f55;
	add.s32 	%r30, %r30, 2;
$L__BB11_11:
	and.b32  	%r26, %r15, 1;
	setp.eq.b32 	%p9, %r26, 1;
	not.pred 	%p10, %p9;
	@%p10 bra 	$L__BB11_13;
	cvt.u64.u32 	%rd33, %r30;
	add.s64 	%rd34, %rd33, %rd3;
	shl.b64 	%rd35, %rd34, 2;
	add.s64 	%rd36, %rd2, %rd35;
	ld.global.f32 	%f58, [%rd36];
	add.s64 	%rd37, %rd33, %rd4;
	shl.b64 	%rd38, %rd37, 2;
	add.s64 	%rd39, %rd1, %rd38;
	ld.global.f32 	%f59, [%rd39];
	fma.rn.f32 	%f71, %f58, %f59, %f71;
$L__BB11_13:
	cvta.to.global.u64 	%rd40, %rd11;
	mul.wide.s32 	%rd41, %r3, 4;
	add.s64 	%rd42, %rd40, %rd41;
	ld.global.f32 	%f60, [%rd42];
	add.f32 	%f61, %f71, %f60;
	mad.lo.s32 	%r27, %r2, %r16, %r3;
	cvta.to.global.u64 	%rd43, %rd12;
	mul.wide.s32 	%rd44, %r27, 4;
	add.s64 	%rd45, %rd43, %rd44;
	ld.global.f32 	%f62, [%rd45];
	add.f32 	%f63, %f62, %f61;
	st.global.f32 	[%rd45], %f63;
$L__BB11_14:
	ret;

}


// ===== COMPILED SASS (sm_100) =====

	.target	sm_100

	.elftype	@"ET_EXEC"


//--------------------- .note.nv.tkinfo           --------------------------
	.section	.note.nv.tkinfo,"",@"SHT_NOTE"
	.sectionflags	@"SHF_NOTE_NV_TKINFO"
	.tkinfo
        /*0018*/ 	.word	0x00000002
        /*0030*/ 	.string	""
        /*0030*/ 	.string	"ptxas"
        /*0030*/ 	.string	"Cuda compilation tools, release 13.0, V13.0.88"
        /*0030*/ 	.string	"Build cuda_13.0.r13.0/compiler.36424714_0"
        /*0030*/ 	.string	"-arch sm_100 -m 64 "



//--------------------- .note.nv.cuinfo           --------------------------
	.section	.note.nv.cuinfo,"",@"SHT_NOTE"
	.sectionflags	@"SHF_NOTE_NV_CUINFO"
        /*0018*/ 	.short	0x0002
        /*001a*/ 	.short	0x0064
        /*001c*/ 	.short	0x0082
	.zero		2


//--------------------- .nv.info                  --------------------------
	.section	.nv.info,"",@"SHT_CUDA_INFO"
	.align	4


	//----- nvinfo : EIATTR_REGCOUNT
	.align		4
        /*0000*/ 	.byte	0x04, 0x2f
        /*0002*/ 	.short	(.L_1 - .L_0)
	.align		4
.L_0:
        /*0004*/ 	.word	index@(_Z13conv2d_kernelPKfS0_S0_Pfiiiii)
        /*0008*/ 	.word	0x0000001f


	//----- nvinfo : EIATTR_FRAME_SIZE
	.align		4
.L_1:
        /*000c*/ 	.byte	0x04, 0x11
        /*000e*/ 	.short	(.L_3 - .L_2)
	.align		4
.L_2:
        /*0010*/ 	.word	index@(_Z13conv2d_kernelPKfS0_S0_Pfiiiii)
        /*0014*/ 	.word	0x00000000


	//----- nvinfo : EIATTR_REGCOUNT
	.align		4
.L_3:
        /*0018*/ 	.byte	0x04, 0x2f
        /*001a*/ 	.short	(.L_5 - .L_4)
	.align		4
.L_4:
        /*001c*/ 	.word	index@(_Z16maxpool2d_kernelPKfPfiiii)
        /*0020*/ 	.word	0x0000001f


	//----- nvinfo : EIATTR_FRAME_SIZE
	.align		4
.L_5:
        /*0024*/ 	.byte	0x04, 0x11
        /*0026*/ 	.short	(.L_7 - .L_6)
	.align		4
.L_6:
        /*0028*/ 	.word	index@(_Z16maxpool2d_kernelPKfPfiiii)
        /*002c*/ 	.word	0x00000000


	//----- nvinfo : EIATTR_REGCOUNT
	.align		4
.L_7:
        /*0030*/ 	.byte	0x04, 0x2f
        /*0032*/ 	.short	(.L_9 - .L_8)
	.align		4
.L_8:
        /*0034*/ 	.word	index@(_Z13ifnode_kernelPKfPfS1_iffb)
        /*0038*/ 	.word	0x0000000e


	//----- nvinfo : EIATTR_FRAME_SIZE
	.align		4
.L_9:
        /*003c*/ 	.byte	0x04, 0x11
        /*003e*/ 	.short	(.L_11 - .L_10)
	.align		4
.L_10:
        /*0040*/ 	.word	index@(_Z13ifnode_kernelPKfPfS1_iffb)
        /*0044*/ 	.word	0x00000000


	//----- nvinfo : EIATTR_REGCOUNT
	.align		4
.L_11:
        /*0048*/ 	.byte	0x04, 0x2f
        /*004a*/ 	.short	(.L_13 - .L_12)
	.align		4
.L_12:
        /*004c*/ 	.word	index@(_Z13linear_kernelPKfS0_S0_Pfii)
        /*0050*/ 	.word	0x0000001e


	//----- nvinfo : EIATTR_FRAME_SIZE
	.align		4
.L_13:
        /*0054*/ 	.byte	0x04, 0x11
        /*0056*/ 	.short	(.L_15 - .L_14)
	.align		4
.L_14:
        /*0058*/ 	.word	index@(_Z13linear_kernelPKfS0_S0_Pfii)
        /*005c*/ 	.word	0x00000000


	//----- nvinfo : EIATTR_REGCOUNT
	.align		4
.L_15:
        /*0060*/ 	.byte	0x04, 0x2f
        /*0062*/ 	.short	(.L_17 - .L_16)
	.align		4
.L_16:
        /*0064*/ 	.word	index@(_Z19conv_if_pool_kernelPKfS0_S0_PfS1_iiiiiiffb)
        /*0068*/ 	.word	0x00000020


	//----- nvinfo : EIATTR_FRAME_SIZE
	.align		4
.L_17:
        /*006c*/ 	.byte	0x04, 0x11
        /*006e*/ 	.short	(.L_19 - .L_18)
	.align		4
.L_18:
        /*0070*/ 	.word	index@(_Z19conv_if_pool_kernelPKfS0_S0_PfS1_iiiiiiffb)
        /*0074*/ 	.word	0x00000000


	//----- nvinfo : EIATTR_REGCOUNT
	.align		4
.L_19:
        /*0078*/ 	.byte	0x04, 0x2f
        /*007a*/ 	.short	(.L_21 - .L_20)
	.align		4
.L_20:
        /*007c*/ 	.word	index@(_Z16linear_if_kernelPKfS0_S0_PfS1_S1_iiffb)
        /*0080*/ 	.word	0x0000001f


	//----- nvinfo : EIATTR_FRAME_SIZE
	.align		4
.L_21:
        /*0084*/ 	.byte	0x04, 0x11
        /*0086*/ 	.short	(.L_23 - .L_22)
	.align		4
.L_22:
        /*0088*/ 	.word	index@(_Z16linear_if_kernelPKfS0_S0_PfS1_S1_iiffb)
        /*008c*/ 	.word	0x00000000


	//----- nvinfo : EIATTR_REGCOUNT
	.align		4
.L_23:
        /*0090*/ 	.byte	0x04, 0x2f
        /*0092*/ 	.short	(.L_25 - .L_24)
	.align		4
.L_24:
        /*0094*/ 	.word	index@(_Z14add_vec_kernelPfPKfi)
        /*0098*/ 	.word	0x0000000a


	//----- nvinfo : EIATTR_FRAME_SIZE
	.align		4
.L_25:
        /*009c*/ 	.byte	0x04, 0x11
        /*009e*/ 	.short	(.L_27 - .L_26)
	.align		4
.L_26:
        /*00a0*/ 	.word	index@(_Z14add_vec_kernelPfPKfi)
        /*00a4*/ 	.word	0x00000000


	//----- nvinfo : EIATTR_REGCOUNT
	.align		4
.L_27:
        /*00a8*/ 	.byte	0x04, 0x2f
        /*00aa*/ 	.short	(.L_29 - .L_28)
	.align		4
.L_28:
        /*00ac*/ 	.word	index@(_Z25conv_if_pool_batch_kernelPKfS0_S0_PfS1_iiiiiiffbi)
        /*00b0*/ 	.word	0x00000020


	//----- nvinfo : EIATTR_FRAME_SIZE
	.align		4
.L_29:
        /*00b4*/ 	.byte	0x04, 0x11
        /*00b6*/ 	.short	(.L_31 - .L_30)
	.align		4
.L_30:
        /*00b8*/ 	.word	index@(_Z25conv_if_pool_batch_kernelPKfS0_S0_PfS1_iiiiiiffbi)
        /*00bc*/ 	.word	0x00000000


	//----- nvinfo : EIATTR_REGCOUNT
	.align		4
.L_31:
        /*00c0*/ 	.byte	0x04, 0x2f
        /*00c2*/ 	.short	(.L_33 - .L_32)
	.align		4
.L_32:
        /*00c4*/ 	.word	index@(_Z22linear_if_batch_kernelPKfS0_S0_PfS1_S1_iiffbi)
        /*00c8*/ 	.word	0x0000001f


	//----- nvinfo : EIATTR_FRAME_SIZE
	.align		4
.L_33:
        /*00cc*/ 	.byte	0x04, 0x11
        /*00ce*/ 	.short	(.L_35 - .L_34)
	.align		4
.L_34:
        /*00d0*/ 	.word	index@(_Z22linear_if_batch_kernelPKfS0_S0_PfS1_S1_iiffbi)
        /*00d4*/ 	.word	0x00000000


	//----- nvinfo : EIATTR_REGCOUNT
	.align		4
.L_35:
        /*00d8*/ 	.byte	0x04, 0x2f
        /*00da*/ 	.short	(.L_37 - .L_36)
	.align		4
.L_36:
        /*00dc*/ 	.word	index@(_Z19linear_batch_kernelPKfS0_S0_Pfiii)
        /*00e0*/ 	.word	0x00000020


	//----- nvinfo : EIATTR_FRAME_SIZE
	.align		4
.L_37:
        /*00e4*/ 	.byte	0x04, 0x11
        /*00e6*/ 	.short	(.L_39 - .L_38)
	.align		4
.L_38:
        /*00e8*/ 	.word	index@(_Z19linear_batch_kernelPKfS0_S0_Pfiii)
        /*00ec*/ 	.word	0x00000000


	//----- nvinfo : EIATTR_REGCOUNT
	.align		4
.L_39:
        /*00f0*/ 	.byte	0x04, 0x2f
        /*00f2*/ 	.short	(.L_41 - .L_40)
	.align		4
.L_40:
        /*00f4*/ 	.word	index@(_Z30flatten_pool2_to_fc1_in_kernelPKfPfiiii)
        /*00f8*/ 	.word	0x0000000a


	//----- nvinfo : EIATTR_FRAME_SIZE
	.align		4
.L_41:
        /*00fc*/ 	.byte	0x04, 0x11
        /*00fe*/ 	.short	(.L_43 - .L_42)
	.align		4
.L_42:
        /*0100*/ 	.word	index@(_Z30flatten_pool2_to_fc1_in_kernelPKfPfiiii)
        /*0104*/ 	.word	0x00000000


	//----- nvinfo : EIATTR_REGCOUNT
	.align		4
.L_43:
        /*0108*/ 	.byte	0x04, 0x2f
        /*010a*/ 	.short	(.L_45 - .L_44)
	.align		4
.L_44:
        /*010c*/ 	.word	index@(_Z28linear_batch_kernel_with_accPKfS0_S0_Pfiii)
        /*0110*/ 	.word	0x0000001e


	//----- nvinfo : EIATTR_FRAME_SIZE
	.align		4
.L_45:
        /*0114*/ 	.byte	0x04, 0x11
        /*0116*/ 	.short	(.L_47 - .L_46)
	.align		4
.L_46:
        /*0118*/ 	.word	index@(_Z28linear_batch_kernel_with_accPKfS0_S0_Pfiii)
        /*011c*/ 	.word	0x00000000


	//----- nvinfo : EIATTR_MIN_STACK_SIZE
	.align		4
.L_47:
        /*0120*/ 	.byte	0x04, 0x12
        /*0122*/ 	.short	(.L_49 - .L_48)
	.align		4
.L_48:
        /*0124*/ 	.word	index@(_Z28linear_batch_kernel_with_accPKfS0_S0_Pfiii)
        /*0128*/ 	.word	0x00000000


	//----- nvinfo : EIATTR_MIN_STACK_SIZE
	.align		4
.L_49:
        /*012c*/ 	.byte	0x04, 0x12
        /*012e*/ 	.short	(.L_51 - .L_50)
	.align		4
.L_50:
        /*0130*/ 	.word	index@(_Z30flatten_pool2_to_fc1_in_kernelPKfPfiiii)
        /*0134*/ 	.word	0x00000000


	//----- nvinfo : EIATTR_MIN_STACK_SIZE
	.align		4
.L_51:
        /*0138*/ 	.byte	0x04, 0x12
        /*013a*/ 	.short	(.L_53 - .L_52)
	.align		4
.L_52:
        /*013c*/ 	.word	index@(_Z19linear_batch_kernelPKfS0_S0_Pfiii)
        /*0140*/ 	.word	0x00000000


	//----- nvinfo : EIATTR_MIN_STACK_SIZE
	.align		4
.L_53:
        /*0144*/ 	.byte	0x04, 0x12
        /*0146*/ 	.short	(.L_55 - .L_54)
	.align		4
.L_54:
        /*0148*/ 	.word	index@(_Z22linear_if_batch_kernelPKfS0_S0_PfS1_S1_iiffbi)
        /*014c*/ 	.word	0x00000000


	//----- nvinfo : EIATTR_MIN_STACK_SIZE
	.align		4
.L_55:
        /*0150*/ 	.byte	0x04, 0x12
        /*0152*/ 	.short	(.L_57 - .L_56)
	.align		4
.L_56:
        /*0154*/ 	.word	index@(_Z25conv_if_pool_batch_kernelPKfS0_S0_PfS1_iiiiiiffbi)
        /*0158*/ 	.word	0x00000000


	//----- nvinfo : EIATTR_MIN_STACK_SIZE
	.align		4
.L_57:
        /*015c*/ 	.byte	0x04, 0x12
        /*015e*/ 	.short	(.L_59 - .L_58)
	.align		4
.L_58:
        /*0160*/ 	.word	index@(_Z14add_vec_kernelPfPKfi)
        /*0164*/ 	.word	0x00000000


	//----- nvinfo : EIATTR_MIN_STACK_SIZE
	.align		4
.L_59:
        /*0168*/ 	.byte	0x04, 0x12
        /*016a*/ 	.short	(.L_61 - .L_60)
	.align		4
.L_60:
        /*016c*/ 	.word	index@(_Z16linear_if_kernelPKfS0_S0_PfS1_S1_iiffb)
        /*0170*/ 	.word	0x00000000


	//----- nvinfo : EIATTR_MIN_STACK_SIZE
	.align		4
.L_61:
        /*0174*/ 	.byte	0x04, 0x12
        /*0176*/ 	.short	(.L_63 - .L_62)
	.align		4
.L_62:
        /*0178*/ 	.word	index@(_Z19conv_if_pool_kernelPKfS0_S0_PfS1_iiiiiiffb)
        /*017c*/ 	.word	0x00000000


	//----- nvinfo : EIATTR_MIN_STACK_SIZE
	.align		4
.L_63:
        /*0180*/ 	.byte	0x04, 0x12
        /*0182*/ 	.short	(.L_65 - .L_64)
	.align		4
.L_64:
        /*0184*/ 	.word	index@(_Z13linear_kernelPKfS0_S0_Pfii)
        /*0188*/ 	.word	0x00000000


	//----- nvinfo : EIATTR_MIN_STACK_SIZE
	.align		4
.L_65:
        /*018c*/ 	.byte	0x04, 0x12
        /*018e*/ 	.short	(.L_67 - .L_66)
	.align		4
.L_66:
        /*0190*/ 	.word	index@(_Z13ifnode_kernelPKfPfS1_iffb)
        /*0194*/ 	.word	0x00000000


	//----- nvinfo : EIATTR_MIN_STACK_SIZE
	.align		4
.L_67:
        /*0198*/ 	.byte	0x04, 0x12
        /*019a*/ 	.short	(.L_69 - .L_68)
	.align		4
.L_68:
        /*019c*/ 	.word	index@(_Z16maxpool2d_kernelPKfPfiiii)
        /*01a0*/ 	.word	0x00000000


	//----- nvinfo : EIATTR_MIN_STACK_SIZE
	.align		4
.L_69:
        /*01a4*/ 	.byte	0x04, 0x12
        /*01a6*/ 	.short	(.L_71 - .L_70)
	.align		4
.L_70:
        /*01a8*/ 	.word	index@(_Z13conv2d_kernelPKfS0_S0_Pfiiiii)
        /*01ac*/ 	.word	0x00000000
.L_71:


//--------------------- .nv.compat                --------------------------
	.section	.nv.compat,"",@"SHT_CUDA_COMPAT_INFO"
	.align	4
        /*0000*/ 	.byte	0x02, 0x09, 0x00, 0x00, 0x02, 0x02, 0x01, 0x00, 0x02, 0x05, 0x05, 0x00, 0x03, 0x07, 0x01, 0x01
        /*0010*/ 	.byte	0x02, 0x03, 0x00, 0x00, 0x02, 0x06, 0x01, 0x00, 0x04, 0x0b, 0x08, 0x00, 0x01, 0x00, 0x00, 0x00
        /*0020*/ 	.byte	0x00, 0x00, 0x00, 0x00


//--------------------- .nv.info._Z28linear_batch_kernel_with_accPKfS0_S0_Pfiii --------------------------
	.section	.nv.info._Z28linear_batch_kernel_with_accPKfS0_S0_Pfiii,"",@"SHT_CUDA_INFO"
	.sectionflags	@""
	.align	4


	//----- nvinfo : EIATTR_CUDA_API_VERSION
	.align		4
        /*0000*/ 	.byte	0x04, 0x37
        /*0002*/ 	.short	(.L_73 - .L_72)
.L_72:
        /*0004*/ 	.word	0x00000082


	//----- nvinfo : EIATTR_KPARAM_INFO
	.align		4
.L_73:
        /*0008*/ 	.byte	0x04, 0x17
        /*000a*/ 	.short	(.L_75 - .L_74)
.L_74:
        /*000c*/ 	.word	0x00000000
        /*0010*/ 	.short	0x0006
        /*0012*/ 	.short	0x0028
        /*0014*/ 	.byte	0x00, 0xf0, 0x11, 0x00


	//----- nvinfo : EIATTR_KPARAM_INFO
	.align		4
.L_75:
        /*0018*/ 	.byte	0x04, 0x17
        /*001a*/ 	.short	(.L_77 - .L_76)
.L_76:
        /*001c*/ 	.word	0x00000000
        /*0020*/ 	.short	0x0005
        /*0022*/ 	.short	0x0024
        /*0024*/ 	.byte	0x00, 0xf0, 0x11, 0x00


	//----- nvinfo : EIATTR_KPARAM_INFO
	.align		4
.L_77:
        /*0028*/ 	.byte	0x04, 0x17
        /*002a*/ 	.short	(.L_79 - .L_78)
.L_78:
        /*002c*/ 	.word	0x00000000
        /*0030*/ 	.short	0x0004
        /*0032*/ 	.short	0x0020
        /*0034*/ 	.byte	0x00, 0xf0, 0x11, 0x00


	//----- nvinfo : EIATTR_KPARAM_INFO
	.align		4
.L_79:
        /*0038*/ 	.byte	0x04, 0x17
        /*003a*/ 	.short	(.L_81 - .L_80)
.L_80:
        /*003c*/ 	.word	0x00000000
        /*0040*/ 	.short	0x0003
        /*0042*/ 	.short	0x0018
        /*0044*/ 	.byte	0x00, 0xf5, 0x21, 0x00


	//----- nvinfo : EIATTR_KPARAM_INFO
	.align		4
.L_81:
        /*0048*/ 	.byte	0x04, 0x17
        /*004a*/ 	.short	(.L_83 - .L_82)
.L_82:
        /*004c*/ 	.word	0x00000000
        /*0050*/ 	.short	0x0002
        /*0052*/ 	.short	0x0010
        /*0054*/ 	.byte	0x00, 0xf5, 0x21, 0x00


	//----- nvinfo : EIATTR_KPARAM_INFO
	.align		4
.L_83:
        /*0058*/ 	.byte	0x04, 0x17
        /*005a*/ 	.short	(.L_85 - .L_84)
.L_84:
        /*005c*/ 	.word	0x00000000
        /*0060*/ 	.short	0x0001
        /*0062*/ 	.short	0x0008
        /*0064*/ 	.byte	0x00, 0xf5, 0x21, 0x00


	//----- nvinfo : EIATTR_KPARAM_INFO
	.align		4
.L_85:
        /*0068*/ 	.byte	0x04, 0x17
        /*006a*/ 	.short	(.L_87 - .L_86)
.L_86:
        /*006c*/ 	.word	0x00000000
        /*0070*/ 	.short	0x0000
        /*0072*/ 	.short	0x0000
        /*0074*/ 	.byte	0x00, 0xf5, 0x21, 0x00


	//----- nvinfo : EIATTR_SPARSE_MMA_MASK
	.align		4
.L_87:
        /*0078*/ 	.byte	0x03, 0x50
        /*007a*/ 	.short	0x0000


	//----- nvinfo : EIATTR_MAXREG_COUNT
	.align		4
        /*007c*/ 	.byte	0x03, 0x1b
        /*007e*/ 	.short	0x00ff


	//----- nvinfo : EIATTR_MERCURY_ISA_VERSION
	.align		4
        /*0080*/ 	.byte	0x03, 0x5f
        /*0082*/ 	.short	0x0101


	//----- nvinfo : EIATTR_VRC_CTA_INIT_COUNT
	.align		4
        /*0084*/ 	.byte	0x02, 0x4a
	.zero		1
	.zero		1


	//----- nvinfo : EIATTR_EXIT_INSTR_OFFSETS
	.align		4
        /*0088*/ 	.byte	0x04, 0x1c
        /*008a*/ 	.short	(.L_89 - .L_88)


	//   ....[0]....
.L_88:
        /*008c*/ 	.word	0x00000090


	//   ....[1]....
        /*0090*/ 	.word	0x00000a90


	//----- nvinfo : EIATTR_CBANK_PARAM_SIZE
	.align		4
.L_89:
        /*0094*/ 	.byte	0x03, 0x19
        /*0096*/ 	.short	0x002c


	//----- nvinfo : EIATTR_PARAM_CBANK
	.align		4
        /*0098*/ 	.byte	0x04, 0x0a
        /*009a*/ 	.short	(.L_91 - .L_90)
	.align		4
.L_90:
        /*009c*/ 	.word	index@(.nv.constant0._Z28linear_batch_kernel_with_accPKfS0_S0_Pfiii)
        /*00a0*/ 	.short	0x0380
        /*00a2*/ 	.short	0x002c


	//----- nvinfo : EIATTR_SW_WAR
	.align		4
.L_91:
        /*00a4*/ 	.byte	0x04, 0x36
        /*00a6*/ 	.short	(.L_93 - .L_92)
.L_92:
        /*00a8*/ 	.word	0x00000008
.L_93:


//--------------------- .nv.info._Z30flatten_pool2_to_fc1_in_kernelPKfPfiiii --------------------------
	.section	.nv.info._Z30flatten_pool2_to_fc1_in_kernelPKfPfiiii,"",@"SHT_CUDA_INFO"
	.sectionflags	@""
	.align	4


	//----- nvinfo : EIATTR_CUDA_API_VERSION
	.align		4
        /*0000*/ 	.byte	0x04, 0x37
        /*0002*/ 	.short	(.L_95 - .L_94)
.L_94:
        /*0004*/ 	.word	0x00000082


	//----- nvinfo : EIATTR_KPARAM_INFO
	.align		4
.L_95:
        /*0008*/ 	.byte	0x04, 0x17
        /*000a*/ 	.short	(.L_97 - .L_96)
.L_96:
        /*000c*/ 	.word	0x00000000
        /*0010*/ 	.short	0x0005
        /*0012*/ 	.short	0x001c
        /*0014*/ 	.byte	0x00, 0xf0, 0x11, 0x00


	//----- nvinfo : EIATTR_KPARAM_INFO
	.align		4
.L_97:
        /*0018*/ 	.byte	0x04, 0x17
        /*001a*/ 	.short	(.L_99 - .L_98)
.L_98:
        /*001c*/ 	.word	0x00000000
        /*0020*/ 	.short	0x0004
        /*0022*/ 	.short	0x0018
        /*0024*/ 	.byte	0x00, 0xf0, 0x11, 0x00


	//----- nvinfo : EIATTR_KPARAM_INFO
	.align		4
.L_99:
        /*0028*/ 	.byte	0x04, 0x17
        /*002a*/ 	.short	(.L_101 - .L_100)
.L_100:
        /*002c*/ 	.word	0x00000000
        /*0030*/ 	.short	0x0003
        /*0032*/ 	.short	0x0014
        /*0034*/ 	.byte	0x00, 0xf0, 0x11, 0x00


	//----- nvinfo : EIATTR_KPARAM_INFO
	.align		4
.L_101:
        /*0038*/ 	.byte	0x04, 0x17
        /*003a*/ 	.short	(.L_103 - .L_102)
.L_102:
        /*003c*/ 	.word	0x00000000
        /*0040*/ 	.short	0x0002
        /*0042*/ 	.short	0x0010
        /*0044*/ 	.byte	0x00, 0xf0, 0x11, 0x00


	//----- nvinfo : EIATTR_KPARAM_INFO
	.align		4
.L_103:
        /*0048*/ 	.byte	0x04, 0x17
        /*004a*/ 	.short	(.L_105 - .L_104)
.L_104:
        /*004c*/ 	.word	0x00000000
        /*0050*/ 	.short	0x0001
        /*0052*/ 	.short	0x0008
        /*0054*/ 	.byte	0x00, 0xf5, 0x21, 0x00


	//----- nvinfo : EIATTR_KPARAM_INFO
	.align		4
.L_105:
        /*0058*/ 	.byte	0x04, 0x17
        /*005a*/ 	.short	(.L_107 - .L_106)
.L_106:
        /*005c*/ 	.word	0x00000000
        /*0060*/ 	.short	0x0000
        /*0062*/ 	.short	0x0000
        /*0064*/ 	.byte	0x00, 0xf5, 0x21, 0x00


	//----- nvinfo : EIATTR_SPARSE_MMA_MASK
	.align		4
.L_107:
        /*0068*/ 	.byte	0x03, 0x50
        /*006a*/ 	.short	0x0000


	//----- nvinfo : EIATTR_MAXREG_COUNT
	.align		4
        /*006c*/ 	.byte	0x03, 0x1b
        /*006e*/ 	.short	0x00ff


	//----- nvinfo : EIATTR_MERCURY_ISA_VERSION
	.align		4
        /*0070*/ 	.byte	0x03, 0x5f
        /*0072*/ 	.short	0x0101


	//----- nvinfo : EIATTR_VRC_CTA_INIT_COUNT
	.align		4
        /*0074*/ 	.byte	0x02, 0x4a
	.zero		1
	.zero		1


	//----- nvinfo : EIATTR_EXIT_INSTR_OFFSETS
	.align		4
        /*0078*/ 	.byte	0x04, 0x1c
        /*007a*/ 	.short	(.L_109 - .L_108)


	//   ....[0]....
.L_108:
        /*007c*/ 	.word	0x000000a0


	//   ....[1]....
        /*0080*/ 	.word	0x00000120


	//----- nvinfo : EIATTR_CBANK_PARAM_SIZE
	.align		4
.L_109:
        /*0084*/ 	.byte	0x03, 0x19
        /*0086*/ 	.short	0x0020


	//----- nvinfo : EIATTR_PARAM_CBANK
	.align		4
        /*0088*/ 	.byte	0x04, 0x0a
        /*008a*/ 	.short	(.L_111 - .L_110)
	.align		4
.L_110:
        /*008c*/ 	.word	index@(.nv.constant0._Z30flatten_pool2_to_fc1_in_kernelPKfPfiiii)
        /*0090*/ 	.short	0x0380
        /*0092*/ 	.short	0x0020


	//----- nvinfo : EIATTR_SW_WAR
	.align		4
.L_111:
        /*0094*/ 	.byte	0x04, 0x36
        /*0096*/ 	.short	(.L_113 - .L_112)
.L_112:
        /*0098*/ 	.word	0x00000008
.L_113:


//--------------------- .nv.info._Z19linear_batch_kernelPKfS0_S0_Pfiii --------------------------
	.section	.nv.info._Z19linear_batch_kernelPKfS0_S0_Pfiii,"",@"SHT_CUDA_INFO"
	.sectionflags	@""
	.align	4


	//----- nvinfo : EIATTR_CUDA_API_VERSION
	.align		4
        /*0000*/ 	.byte	0x04, 0x37
        /*0002*/ 	.short	(.L_115 - .L_114)
.L_114:
        /*0004*/ 	.word	0x00000082


	//----- nvinfo : EIATTR_KPARAM_INFO
	.align		4
.L_115:
        /*0008*/ 	.byte	0x04, 0x17
        /*000a*/ 	.short	(.L_117 - .L_116)
.L_116:
        /*000c*/ 	.word	0x00000000
        /*0010*/ 	.short	0x0006
        /*0012*/ 	.short	0x0028
        /*0014*/ 	.byte	0x00, 0xf0, 0x11, 0x00


	//----- nvinfo : EIATTR_KPARAM_INFO
	.align		4
.L_117:
        /*0018*/ 	.byte	0x04, 0x17
        /*001a*/ 	.short	(.L_119 - .L_118)
.L_118:
        /*001c*/ 	.word	0x00000000
        /*0020*/ 	.short	0x0005
        /*0022*/ 	.short	0x0024
        /*0024*/ 	.byte	0x00, 0xf0, 0x11, 0x00


	//----- nvinfo : EIATTR_KPARAM_INFO
	.align		4
.L_119:
        /*0028*/ 	.byte	0x04, 0x17
        /*002a*/ 	.short	(.L_121 - .L_120)
.L_120:
        /*002c*/ 	.word	0x00000000
        /*0030*/ 	.short	0x0004
        /*0032*/ 	.short	0x0020
        /*0034*/ 	.byte	0x00, 0xf0, 0x11, 0x00


	//----- nvinfo : EIATTR_KPARAM_INFO
	.align		4
.L_121:
        /*0038*/ 	.byte	0x04, 0x17
        /*003a*/ 	.short	(.L_123 - .L_122)
.L_122:
        /*003c*/ 	.word	0x00000000
        /*0040*/ 	.short	0x0003
        /*0042*/ 	.short	0x0018
        /*0044*/ 	.byte	0x00, 0xf5, 0x21, 0x00


	//----- nvinfo : EIATTR_KPARAM_INFO
	.align		4
.L_123:
        /*0048*/ 	.byte	0x04, 0x17
        /*004a*/ 	.short	(.L_125 - .L_124)
.L_124:
        /*004c*/ 	.word	0x00000000
        /*0050*/ 	.short	0x0002
        /*0052*/ 	.short	0x0010
        /*0054*/ 	.byte	0x00, 0xf5, 0x21, 0x00


	//----- nvinfo : EIATTR_KPARAM_INFO
	.align		4
.L_125:
        /*0058*/ 	.byte	0x04, 0x17
        /*005a*/ 	.short	(.L_127 - .L_126)
.L_126:
        /*005c*/ 	.word	0x00000000
        /*0060*/ 	.short	0x0001
        /*0062*/ 	.short	0x0008
        /*0064*/ 	.byte	0x00, 0xf5, 0x21, 0x00


	//----- nvinfo : EIATTR_KPARAM_INFO
	.align		4
.L_127:
        /*0068*/ 	.byte	0x04, 0x17
        /*006a*/ 	.short	(.L_129 - .L_128)
.L_128:
        /*006c*/ 	.word	0x00000000
        /*0070*/ 	.short	0x0000
        /*0072*/ 	.short	0x0000
        /*0074*/ 	.byte	0x00, 0xf5, 0x21, 0x00


	//----- nvinfo : EIATTR_SPARSE_MMA_MASK
	.align		4
.L_129:
        /*0078*/ 	.byte	0x03, 0x50
        /*007a*/ 	.short	0x0000


	//----- nvinfo : EIATTR_MAXREG_COUNT
	.align		4
        /*007c*/ 	.byte	0x03, 0x1b
        /*007e*/ 	.short	0x00ff


	//----- nvinfo : EIATTR_MERCURY_ISA_VERSION
	.align		4
        /*0080*/ 	.byte	0x03, 0x5f
        /*0082*/ 	.short	0x0101


	//----- nvinfo : EIATTR_VRC_CTA_INIT_COUNT
	.align		4
        /*0084*/ 	.byte	0x02, 0x4a
	.zero		1
	.zero		1


	//----- nvinfo : EIATTR_EXIT_INSTR_OFFSETS
	.align		4
        /*0088*/ 	.byte	0x04, 0x1c
        /*008a*/ 	.short	(.L_131 - .L_130)


	//   ....[0]....
.L_130:
        /*008c*/ 	.word	0x00000090


	//   ....[1]....
        /*0090*/ 	.word	0x00000cd0


	//----- nvinfo : EIATTR_CBANK_PARAM_SIZE
	.align		4
.L_131:
        /*0094*/ 	.byte	0x03, 0x19
        /*0096*/ 	.short	0x002c


	//----- nvinfo : EIATTR_PARAM_CBANK
	.align		4
        /*0098*/ 	.byte	0x04, 0x0a
        /*009a*/ 	.short	(.L_133 - .L_132)
	.align		4
.L_132:
        /*009c*/ 	.word	index@(.nv.constant0._Z19linear_batch_kernelPKfS0_S0_Pfiii)
        /*00a0*/ 	.short	0x0380
        /*00a2*/ 	.short	0x002c


	//----- nvinfo : EIATTR_SW_WAR
	.align		4
.L_133:
        /*00a4*/ 	.byte	0x04, 0x36
        /*00a6*/ 	.short	(.L_135 - .L_134)
.L_134:
        /*00a8*/ 	.word	0x00000008
.L_135:


//--------------------- .nv.info._Z22linear_if_batch_kernelPKfS0_S0_PfS1_S1_iiffbi --------------------------
	.section	.nv.info._Z22linear_if_batch_kernelPKfS0_S0_PfS1_S1_iiffbi,"",@"SHT_CUDA_INFO"
	.sectionflags	@""
	.align	4


	//----- nvinfo : EIATTR_CUDA_API_VERSION
	.align		4
        /*0000*/ 	.byte	0x04, 0x37
        /*0002*/ 	.short	(.L_137 - .L_136)
.L_136:
        /*0004*/ 	.word	0x00000082


	//----- nvinfo : EIATTR_KPARAM_INFO
	.align		4
.L_137:
        /*0008*/ 	.byte	0x04, 0x17
        /*000a*/ 	.short	(.L_139 - .L_138)
.L_138:
        /*000c*/ 	.word	0x00000000
        /*0010*/ 	.short	0x000b
        /*0012*/ 	.short	0x0044
        /*0014*/ 	.byte	0x00, 0xf0, 0x11, 0x00


	//----- nvinfo : EIATTR_KPARAM_INFO
	.align		4
.L_139:
        /*0018*/ 	.byte	0x04, 0x17
        /*001a*/ 	.short	(.L_141 - .L_140)
.L_140:
        /*001c*/ 	.word	0x00000000
        /*0020*/ 	.short	0x000a
        /*0022*/ 	.short	0x0040
        /*0024*/ 	.byte	0x00, 0xf0, 0x05, 0x00


	//----- nvinfo : EIATTR_KPARAM_INFO
	.align		4
.L_141:
        /*0028*/ 	.byte	0x04, 0x17
        /*002a*/ 	.short	(.L_143 - .L_142)
.L_142:
        /*002c*/ 	.word	0x00000000
        /*0030*/ 	.short	0x0009
        /*0032*/ 	.short	0x003c
        /*0034*/ 	.byte	0x00, 0xf0, 0x11, 0x00


	//----- nvinfo : EIATTR_KPARAM_INFO
	.align		4
.L_143:
        /*0038*/ 	.byte	0x04, 0x17
        /*003a*/ 	.short	(.L_145 - .L_144)
.L_144:
        /*003c*/ 	.word	0x00000000
        /*0040*/ 	.short	0x0008
        /*0042*/ 	.short	0x0038
        /*0044*/ 	.byte	0x00, 0xf0, 0x11, 0x00


	//----- nvinfo : EIATTR_KPARAM_INFO
	.align		4
.L_145:
        /*0048*/ 	.byte	0x04, 0x17
        /*004a*/ 	.short	(.L_147 - .L_146)
.L_146:
        /*004c*/ 	.word	0x00000000
        /*0050*/ 	.short	0x0007
        /*0052*/ 	.short	0x0034
        /*0054*/ 	.byte	0x00, 0xf0, 0x11, 0x00


	//----- nvinfo : EIATTR_KPARAM_INFO
	.align		4
.L_147:
        /*0058*/ 	.byte	0x04, 0x17
        /*005a*/ 	.short	(.L_149 - .L_148)
.L_148:
        /*005c*/ 	.word	0x00000000
        /*0060*/ 	.short	0x0006
        /*0062*/ 	.short	0x0030
        /*0064*/ 	.byte	0x00, 0xf0, 0x11, 0x00


	//----- nvinfo : EIATTR_KPARAM_INFO
	.align		4
.L_149:
        /*0068*/ 	.byte	0x04, 0x17
        /*006a*/ 	.short	(.L_151 - .L_150)
.L_150:
        /*006c*/ 	.word	0x00000000
        /*0070*/ 	.short	0x0005
        /*0072*/ 	.short	0x0028
        /*0074*/ 	.byte	0x00, 0xf5, 0x21, 0x00


	//----- nvinfo : EIATTR_KPARAM_INFO
	.align		4
.L_151:
        /*0078*/ 	.byte	0x04, 0x17
        /*007a*/ 	.short	(.L_153 - .L_152)
.L_152:
        /*007c*/ 	.word	0x00000000
        /*0080*/ 	.short	0x0004
        /*0082*/ 	.short	0x0020
        /*0084*/ 	.byte	0x00, 0xf5, 0x21, 0x00


	//----- nvinfo : EIATTR_KPARAM_INFO
	.align		4
.L_153:
        /*0088*/ 	.byte	0x04, 0x17
        /*008a*/ 	.short	(.L_155 - .L_154)
.L_154:
        /*008c*/ 	.word	0x00000000
        /*0090*/ 	.short	0x0003
        /*0092*/ 	.short	0x0018
        /*0094*/ 	.byte	0x00, 0xf5, 0x21, 0x00


	//----- nvinfo : EIATTR_KPARAM_INFO
	.align		4
.L_155:
        /*0098*/ 	.byte	0x04, 0x17
        /*009a*/ 	.short	(.L_157 - .L_156)
.L_156:
        /*009c*/ 	.word	0x00000000
        /*00a0*/ 	.short	0x0002
        /*00a2*/ 	.short	0x0010
        /*00a4*/ 	.byte	0x00, 0xf5, 0x21, 0x00


	//----- nvinfo : EIATTR_KPARAM_INFO
	.align		4
.L_157:
        /*00a8*/ 	.byte	0x04, 0x17
        /*00aa*/ 	.short	(.L_159 - .L_158)
.L_158:
        /*00ac*/ 	.word	0x00000000
        /*00b0*/ 	.short	0x0001
        /*00b2*/ 	.short	0x0008
        /*00b4*/ 	.byte	0x00, 0xf5, 0x21, 0x00


	//----- nvinfo : EIATTR_KPARAM_INFO
	.align		4
.L_159:
        /*00b8*/ 	.byte	0x04, 0x17
        /*00ba*/ 	.short	(.L_161 - .L_160)
.L_160:
        /*00bc*/ 	.word	0x00000000
        /*00c0*/ 	.short	0x0000
        /*00c2*/ 	.short	0x0000
        /*00c4*/ 	.byte	0x00, 0xf5, 0x21, 0x00


	//----- nvinfo : EIATTR_SPARSE_MMA_MASK
	.align		4
.L_161:
        /*00c8*/ 	.byte	0x03, 0x50
        /*00ca*/ 	.short	0x0000


	//----- nvinfo : EIATTR_MAXREG_COUNT
	.align		4
        /*00cc*/ 	.byte	0x03, 0x1b
        /*00ce*/ 	.short	0x00ff


	//----- nvinfo : EIATTR_MERCURY_ISA_VERSION
	.align		4
        /*00d0*/ 	.byte	0x03, 0x5f
        /*00d2*/ 	.short	0x0101


	//----- nvinfo : EIATTR_VRC_CTA_INIT_COUNT
	.align		4
        /*00d4*/ 	.byte	0x02, 0x4a
	.zero		1
	.zero		1


	//----- nvinfo : EIATTR_EXIT_INSTR_OFFSETS
	.align		4
        /*00d8*/ 	.byte	0x04, 0x1c
        /*00da*/ 	.short	(.L_163 - .L_162)


	//   ....[0]....
.L_162:
        /*00dc*/ 	.word	0x00000090


	//   ....[1]....
        /*00e0*/ 	.word	0x00000d80


	//----- nvinfo : EIATTR_CRS_STACK_SIZE
	.align		4
.L_163:
        /*00e4*/ 	.byte	0x04, 0x1e
        /*00e6*/ 	.short	(.L_165 - .L_164)
.L_164:
        /*00e8*/ 	.word	0x00000000


	//----- nvinfo : EIATTR_CBANK_PARAM_SIZE
	.align		4
.L_165:
        /*00ec*/ 	.byte	0x03, 0x19
        /*00ee*/ 	.short	0x0048


	//----- nvinfo : EIATTR_PARAM_CBANK
	.align		4
        /*00f0*/ 	.byte	0x04, 0x0a
        /*00f2*/ 	.short	(.L_167 - .L_166)
	.align		4
.L_166:
        /*00f4*/ 	.word	index@(.nv.constant0._Z22linear_if_batch_kernelPKfS0_S0_PfS1_S1_iiffbi)
        /*00f8*/ 	.short	0x0380
        /*00fa*/ 	.short	0x0048


	//----- nvinfo : EIATTR_SW_WAR
	.align		4
.L_167:
        /*00fc*/ 	.byte	0x04, 0x36
        /*00fe*/ 	.short	(.L_169 - .L_168)
.L_168:
        /*0100*/ 	.word	0x00000008
.L_169:


//--------------------- .nv.info._Z25conv_if_pool_batch_kernelPKfS0_S0_PfS1_iiiiiiffbi --------------------------
	.section	.nv.info._Z25conv_if_pool_batch_kernelPKfS0_S0_PfS1_iiiiiiffbi,"",@"SHT_CUDA_INFO"
	.sectionflags	@""
	.align	4


	//----- nvinfo : EIATTR_CUDA_API_VERSION
	.align		4
        /*0000*/ 	.byte	0x04, 0x37
        /*0002*/ 	.short	(.L_171 - .L_170)
.L_170:
        /*0004*/ 	.word	0x00000082


	//----- nvinfo : EIATTR_KPARAM_INFO
	.align		4
.L_171:
        /*0008*/ 	.byte	0x04, 0x17
        /*000a*/ 	.short	(.L_173 - .L_172)
.L_172:
        /*000c*/ 	.word	0x00000000
        /*0010*/ 	.short	0x000e
        /*0012*/ 	.short	0x004c
        /*0014*/ 	.byte	0x00, 0xf0, 0x11, 0x00


	//----- nvinfo : EIATTR_KPARAM_INFO
	.align		4
.L_173:
        /*0018*/ 	.byte	0x04, 0x17
        /*001a*/ 	.short	(.L_175 - .L_174)
.L_174:
        /*001c*/ 	.word	0x00000000
        /*0020*/ 	.short	0x000d
        /*0022*/ 	.short	0x0048
        /*0024*/ 	.byte	0x00, 0xf0, 0x05, 0x00


	//----- nvinfo : EIATTR_KPARAM_INFO
	.align		4
.L_175:
        /*0028*/ 	.byte	0x04, 0x17
        /*002a*/ 	.short	(.L_177 - .L_176)
.L_176:
        /*002c*/ 	.word	0x00000000
        /*0030*/ 	.short	0x000c
        /*0032*/ 	.short	0x0044
        /*0034*/ 	.byte	0x00, 0xf0, 0x11, 0x00


	//----- nvinfo : EIATTR_KPARAM_INFO
	.align		4
.L_177:
        /*0038*/ 	.byte	0x04, 0x17
        /*003a*/ 	.short	(.L_179 - .L_178)
.L_178:
        /*003c*/ 	.word	0x00000000
        /*0040*/ 	.short	0x000b
        /*0042*/ 	.short	0x0040
        /*0044*/ 	.byte	0x00, 0xf0, 0x11, 0x00


	//----- nvinfo : EIATTR_KPARAM_INFO
	.align		4
.L_179:
        /*0048*/ 	.byte	0x04, 0x17
        /*004a*/ 	.short	(.L_181 - .L_180)
.L_180:
        /*004c*/ 	.word	0x00000000
        /*0050*/ 	.short	0x000a
        /*0052*/ 	.short	0x003c
        /*0054*/ 	.byte	0x00, 0xf0, 0x11, 0x00


	//----- nvinfo : EIATTR_KPARAM_INFO
	.align		4
.L_181:
        /*0058*/ 	.byte	0x04, 0x17
        /*005a*/ 	.short	(.L_183 - .L_182)
.L_182:
        /*005c*/ 	.word	0x00000000
        /*0060*/ 	.short	0x0009
        /*0062*/ 	.short	0x0038
        /*0064*/ 	.byte	0x00, 0xf0, 0x11, 0x00


	//----- nvinfo : EIATTR_KPARAM_INFO
	.align		4
.L_183:
        /*0068*/ 	.byte	0x04, 0x17
        /*006a*/ 	.short	(.L_185 - .L_184)
.L_184:
        /*006c*/ 	.word	0x00000000
        /*0070*/ 	.short	0x0008
        /*0072*/ 	.short	0x0034
        /*0074*/ 	.byte	0x00, 0xf0, 0x11, 0x00


	//----- nvinfo : EIATTR_KPARAM_INFO
	.align		4
.L_185:
        /*0078*/ 	.byte	0x04, 0x17
        /*007a*/ 	.short	(.L_187 - .L_186)
.L_186:
        /*007c*/ 	.word	0x00000000
        /*0080*/ 	.short	0x0007
        /*0082*/ 	.short	0x0030
        /*0084*/ 	.byte	0x00, 0xf0, 0x11, 0x00


	//----- nvinfo : EIATTR_KPARAM_INFO
	.align		4
.L_187:
        /*0088*/ 	.byte	0x04, 0x17
        /*008a*/ 	.short	(.L_189 - .L_188)
.L_188:
        /*008c*/ 	.word	0x00000000
        /*0090*/ 	.short	0x0006
        /*0092*/ 	.short	0x002c
        /*0094*/ 	.byte	0x00, 0xf0, 0x11, 0x00


	//----- nvinfo : EIATTR_KPARAM_INFO
	.align		4
.L_189:
        /*0098*/ 	.byte	0x04, 0x17
        /*009a*/ 	.short	(.L_191 - .L_190)
.L_190:
        /*009c*/ 	.word	0x00000000
        /*00a0*/ 	.short	0x0005
        /*00a2*/ 	.short	0x0028
        /*00a4*/ 	.byte	0x00, 0xf0, 0x11, 0x00


	//----- nvinfo : EIATTR_KPARAM_INFO
	.align		4
.L_191:
        /*00a8*/ 	.byte	0x04, 0x17
        /*00aa*/ 	.short	(.L_193 - .L_192)
.L_192:
        /*00ac*/ 	.word	0x00000000
        /*00b0*/ 	.short	0x0004
        /*00b2*/ 	.short	0x0020
        /*00b4*/ 	.byte	0x00, 0xf5, 0x21, 0x00


	//----- nvinfo : EIATTR_KPARAM_INFO
	.align		4
.L_193:
        /*00b8*/ 	.byte	0x04, 0x17
        /*00ba*/ 	.short	(.L_195 - .L_194)
.L_194:
        /*00bc*/ 	.word	0x00000000
        /*00c0*/ 	.short	0x0003
        /*00c2*/ 	.short	0x0018
        /*00c4*/ 	.byte	0x00, 0xf5, 0x21, 0x00


	//----- nvinfo : EIATTR_KPARAM_INFO
	.align		4
.L_195:
        /*00c8*/ 	.byte	0x04, 0x17
        /*00ca*/ 	.short	(.L_197 - .L_196)
.L_196:
        /*00cc*/ 	.word	0x00000000
        /*00d0*/ 	.short	0x0002
        /*00d2*/ 	.short	0x0010
        /*00d4*/ 	.byte	0x00, 0xf5, 0x21, 0x00


	//----- nvinfo : EIATTR_KPARAM_INFO
	.align		4
.L_197:
        /*00d8*/ 	.byte	0x04, 0x17
        /*00da*/ 	.short	(.L_199 - .L_198)
.L_198:
        /*00dc*/ 	.word	0x00000000
        /*00e0*/ 	.short	0x0001
        /*00e2*/ 	.short	0x0008
        /*00e4*/ 	.byte	0x00, 0xf5, 0x21, 0x00


	//----- nvinfo : EIATTR_KPARAM_INFO
	.align		4
.L_199:
        /*00e8*/ 	.byte	0x04, 0x17
        /*00ea*/ 	.short	(.L_201 - .L_200)
.L_200:
        /*00ec*/ 	.word	0x00000000
        /*00f0*/ 	.short	0x0000
        /*00f2*/ 	.short	0x0000
        /*00f4*/ 	.byte	0x00, 0xf5, 0x21, 0x00


	//----- nvinfo : EIATTR_SPARSE_MMA_MASK
	.align		4
.L_201:
        /*00f8*/ 	.byte	0x03, 0x50
        /*00fa*/ 	.short	0x0000


	//----- nvinfo : EIATTR_MAXREG_COUNT
	.align		4
        /*00fc*/ 	.byte	0x03, 0x1b
        /*00fe*/ 	.short	0x00ff


	//----- nvinfo : EIATTR_MERCURY_ISA_VERSION
	.align		4
        /*0100*/ 	.byte	0x03, 0x5f
        /*0102*/ 	.short	0x0101


	//----- nvinfo : EIATTR_VRC_CTA_INIT_COUNT
	.align		4
        /*0104*/ 	.byte	0x02, 0x4a
	.zero		1
	.zero		1


	//----- nvinfo : EIATTR_EXIT_INSTR_OFFSETS
	.align		4
        /*0108*/ 	.byte	0x04, 0x1c
        /*010a*/ 	.short	(.L_203 - .L_202)


	//   ....[0]....
.L_202:
        /*010c*/ 	.word	0x000004f0


	//   ....[1]....
        /*0110*/ 	.word	0x00004a40


	//   ....[2]....
        /*0114*/ 	.word	0x00004b40


	//----- nvinfo : EIATTR_CRS_STACK_SIZE
	.align		4
.L_203:
        /*0118*/ 	.byte	0x04, 0x1e
        /*011a*/ 	.short	(.L_205 - .L_204)
.L_204:
        /*011c*/ 	.word	0x00000000


	//----- nvinfo : EIATTR_CBANK_PARAM_SIZE
	.align		4
.L_205:
        /*0120*/ 	.byte	0x03, 0x19
        /*0122*/ 	.short	0x0050


	//----- nvinfo : EIATTR_PARAM_CBANK
	.align		4
        /*0124*/ 	.byte	0x04, 0x0a
        /*0126*/ 	.short	(.L_207 - .L_206)
	.align		4
.L_206:
        /*0128*/ 	.word	index@(.nv.constant0._Z25conv_if_pool_batch_kernelPKfS0_S0_PfS1_iiiiiiffbi)
        /*012c*/ 	.short	0x0380
        /*012e*/ 	.short	0x0050


	//----- nvinfo : EIATTR_SW_WAR
	.align		4
.L_207:
        /*0130*/ 	.byte	0x04, 0x36
        /*0132*/ 	.short	(.L_209 - .L_208)
.L_208:
        /*0134*/ 	.word	0x00000008
.L_209:


//--------------------- .nv.info._Z14add_vec_kernelPfPKfi --------------------------
	.section	.nv.info._Z14add_vec_kernelPfPKfi,"",@"SHT_CUDA_INFO"
	.sectionflags	@""
	.align	4


	//----- nvinfo : EIATTR_CUDA_API_VERSION
	.align		4
        /*0000*/ 	.byte	0x04, 0x37
        /*0002*/ 	.short	(.L_211 - .L_210)
.L_210:
        /*0004*/ 	.word	0x00000082


	//----- nvinfo : EIATTR_KPARAM_INFO
	.align		4
.L_211:
        /*0008*/ 	.byte	0x04, 0x17
        /*000a*/ 	.short	(.L_213 - .L_212)
.L_212:
        /*000c*/ 	.word	0x00000000
        /*0010*/ 	.short	0x0002
        /*0012*/ 	.short	0x0010
        /*0014*/ 	.byte	0x00, 0xf0, 0x11, 0x00


	//----- nvinfo : EIATTR_KPARAM_INFO
	.align		4
.L_213:
        /*0018*/ 	.byte	0x04, 0x17
        /*001a*/ 	.short	(.L_215 - .L_214)
.L_214:
        /*001c*/ 	.word	0x00000000
        /*0020*/ 	.short	0x0001
        /*0022*/ 	.short	0x0008
        /*0024*/ 	.byte	0x00, 0xf5, 0x21, 0x00


	//----- nvinfo : EIATTR_KPARAM_INFO
	.align		4
.L_215:
        /*0028*/ 	.byte	0x04, 0x17
        /*002a*/ 	.short	(.L_217 - .L_216)
.L_216:
        /*002c*/ 	.word	0x00000000
        /*0030*/ 	.short	0x0000
        /*0032*/ 	.short	0x0000
        /*0034*/ 	.byte	0x00, 0xf5, 0x21, 0x00


	//----- nvinfo : EIATTR_SPARSE_MMA_MASK
	.align		4
.L_217:
        /*0038*/ 	.byte	0x03, 0x50
        /*003a*/ 	.short	0x0000


	//----- nvinfo : EIATTR_MAXREG_COUNT
	.align		4
        /*003c*/ 	.byte	0x03, 0x1b
        /*003e*/ 	.short	0x00ff


	//----- nvinfo : EIATTR_MERCURY_ISA_VERSION
	.align		4
        /*0040*/ 	.byte	0x03, 0x5f
        /*0042*/ 	.short	0x0101


	//----- nvinfo : EIATTR_VRC_CTA_INIT_COUNT
	.align		4
        /*0044*/ 	.byte	0x02, 0x4a
	.zero		1
	.zero		1


	//----- nvinfo : EIATTR_EXIT_INSTR_OFFSETS
	.align		4
        /*0048*/ 	.byte	0x04, 0x1c
        /*004a*/ 	.short	(.L_219 - .L_218)


	//   ....[0]....
.L_218:
        /*004c*/ 	.word	0x00000070


	//   ....[1]....
        /*0050*/ 	.word	0x00000110


	//----- nvinfo : EIATTR_CBANK_PARAM_SIZE
	.align		4
.L_219:
        /*0054*/ 	.byte	0x03, 0x19
        /*0056*/ 	.short	0x0014


	//----- nvinfo : EIATTR_PARAM_CBANK
	.align		4
        /*0058*/ 	.byte	0x04, 0x0a
        /*005a*/ 	.short	(.L_221 - .L_220)
	.align		4
.L_220:
        /*005c*/ 	.word	index@(.nv.constant0._Z14add_vec_kernelPfPKfi)
        /*0060*/ 	.short	0x0380
        /*0062*/ 	.short	0x0014


	//----- nvinfo : EIATTR_SW_WAR
	.align		4
.L_221:
        /*0064*/ 	.byte	0x04, 0x36
        /*0066*/ 	.short	(.L_223 - .L_222)
.L_222:
        /*0068*/ 	.word	0x00000008
.L_223:


//--------------------- .nv.info._Z16linear_if_kernelPKfS0_S0_PfS1_S1_iiffb --------------------------
	.section	.nv.info._Z16linear_if_kernelPKfS0_S0_PfS1_S1_iiffb,"",@"SHT_CUDA_INFO"
	.sectionflags	@""
	.align	4


	//----- nvinfo : EIATTR_CUDA_API_VERSION
	.align		4
        /*0000*/ 	.byte	0x04, 0x37
        /*0002*/ 	.short	(.L_225 - .L_224)
.L_224:
        /*0004*/ 	.word	0x00000082


	//----- nvinfo : EIATTR_KPARAM_INFO
	.align		4
.L_225:
        /*0008*/ 	.byte	0x04, 0x17
        /*000a*/ 	.short	(.L_227 - .L_226)
.L_226:
        /*000c*/ 	.word	0x00000000
        /*0010*/ 	.short	0x000a
        /*0012*/ 	.short	0x0040
        /*0014*/ 	.byte	0x00, 0xf0, 0x05, 0x00


	//----- nvinfo : EIATTR_KPARAM_INFO
	.align		4
.L_227:
        /*0018*/ 	.byte	0x04, 0x17
        /*001a*/ 	.short	(.L_229 - .L_228)
.L_228:
        /*001c*/ 	.word	0x00000000
        /*0020*/ 	.short	0x0009
        /*0022*/ 	.short	0x003c
        /*0024*/ 	.byte	0x00, 0xf0, 0x11, 0x00


	//----- nvinfo : EIATTR_KPARAM_INFO
	.align		4
.L_229:
        /*0028*/ 	.byte	0x04, 0x17
        /*002a*/ 	.short	(.L_231 - .L_230)
.L_230:
        /*002c*/ 	.word	0x00000000
        /*0030*/ 	.short	0x0008
        /*0032*/ 	.short	0x0038
        /*0034*/ 	.byte	0x00, 0xf0, 0x11, 0x00


	//----- nvinfo : EIATTR_KPARAM_INFO
	.align		4
.L_231:
        /*0038*/ 	.byte	0x04, 0x17
        /*003a*/ 	.short	(.L_233 - .L_232)
.L_232:
        /*003c*/ 	.word	0x00000000
        /*0040*/ 	.short	0x0007
        /*0042*/ 	.short	0x0034
        /*0044*/ 	.byte	0x00, 0xf0, 0x11, 0x00


	//----- nvinfo : EIATTR_KPARAM_INFO
	.align		4
.L_233:
        /*0048*/ 	.byte	0x04, 0x17
        /*004a*/ 	.short	(.L_235 - .L_234)
.L_234:
        /*004c*/ 	.word	0x00000000
        /*0050*/ 	.short	0x0006
        /*0052*/ 	.short	0x0030
        /*0054*/ 	.byte	0x00, 0xf0, 0x11, 0x00


	//----- nvinfo : EIATTR_KPARAM_INFO
	.align		4
.L_235:
        /*0058*/ 	.byte	0x04, 0x17
        /*005a*/ 	.short	(.L_237 - .L_236)
.L_236:
        /*005c*/ 	.word	0x00000000
        /*0060*/ 	.short	0x0005
        /*0062*/ 	.short	0x0028
        /*0064*/ 	.byte	0x00, 0xf5, 0x21, 0x00


	//----- nvinfo : EIATTR_KPARAM_INFO
	.align		4
.L_237:
        /*0068*/ 	.byte	0x04, 0x17
        /*006a*/ 	.short	(.L_239 - .L_238)
.L_238:
        /*006c*/ 	.word	0x00000000
        /*0070*/ 	.short	0x0004
        /*0072*/ 	.short	0x0020
        /*0074*/ 	.byte	0x00, 0xf5, 0x21, 0x00


	//----- nvinfo : EIATTR_KPARAM_INFO
	.align		4
.L_239:
        /*0078*/ 	.byte	0x04, 0x17
        /*007a*/ 	.short	(.L_241 - .L_240)
.L_240:
        /*007c*/ 	.word	0x00000000
        /*0080*/ 	.short	0x0003
        /*0082*/ 	.short	0x0018
        /*0084*/ 	.byte	0x00, 0xf5, 0x21, 0x00


	//----- nvinfo : EIATTR_KPARAM_INFO
	.align		4
.L_241:
        /*0088*/ 	.byte	0x04, 0x17
        /*008a*/ 	.short	(.L_243 - .L_242)
.L_242:
        /*008c*/ 	.word	0x00000000
        /*0090*/ 	.short	0x0002
        /*0092*/ 	.short	0x0010
        /*0094*/ 	.byte	0x00, 0xf5, 0x21, 0x00


	//----- nvinfo : EIATTR_KPARAM_INFO
	.align		4
.L_243:
        /*0098*/ 	.byte	0x04, 0x17
        /*009a*/ 	.short	(.L_245 - .L_244)
.L_244:
        /*009c*/ 	.word	0x00000000
        /*00a0*/ 	.short	0x0001
        /*00a2*/ 	.short	0x0008
        /*00a4*/ 	.byte	0x00, 0xf5, 0x21, 0x00


	//----- nvinfo : EIATTR_KPARAM_INFO
	.align		4
.L_245:
        /*00a8*/ 	.byte	0x04, 0x17
        /*00aa*/ 	.short	(.L_247 - .L_246)
.L_246:
        /*00ac*/ 	.word	0x00000000
        /*00b0*/ 	.short	0x0000
        /*00b2*/ 	.short	0x0000
        /*00b4*/ 	.byte	0x00, 0xf5, 0x21, 0x00


	//----- nvinfo : EIATTR_SPARSE_MMA_MASK
	.align		4
.L_247:
        /*00b8*/ 	.byte	0x03, 0x50
        /*00ba*/ 	.short	0x0000


	//----- nvinfo : EIATTR_MAXREG_COUNT
	.align		4
        /*00bc*/ 	.byte	0x03, 0x1b
        /*00be*/ 	.short	0x00ff


	//----- nvinfo : EIATTR_MERCURY_ISA_VERSION
	.align		4
        /*00c0*/ 	.byte	0x03, 0x5f
        /*00c2*/ 	.short	0x0101


	//----- nvinfo : EIATTR_VRC_CTA_INIT_COUNT
	.align		4
        /*00c4*/ 	.byte	0x02, 0x4a
	.zero		1
	.zero		1


	//----- nvinfo : EIATTR_EXIT_INSTR_OFFSETS
	.align		4
        /*00c8*/ 	.byte	0x04, 0x1c
        /*00ca*/ 	.short	(.L_249 - .L_248)


	//   ....[0]....
.L_248:
        /*00cc*/ 	.word	0x00000070


	//   ....[1]....
        /*00d0*/ 	.word	0x00000ba0


	//----- nvinfo : EIATTR_CBANK_PARAM_SIZE
	.align		4
.L_249:
        /*00d4*/ 	.byte	0x03, 0x19
        /*00d6*/ 	.short	0x0041


	//----- nvinfo : EIATTR_PARAM_CBANK
	.align		4
        /*00d8*/ 	.byte	0x04, 0x0a
        /*00da*/ 	.short	(.L_251 - .L_250)
	.align		4
.L_250:
        /*00dc*/ 	.word	index@(.nv.constant0._Z16linear_if_kernelPKfS0_S0_PfS1_S1_iiffb)
        /*00e0*/ 	.short	0x0380
        /*00e2*/ 	.short	0x0041


	//----- nvinfo : EIATTR_SW_WAR
	.align		4
.L_251:
        /*00e4*/ 	.byte	0x04, 0x36
        /*00e6*/ 	.short	(.L_253 - .L_252)
.L_252:
        /*00e8*/ 	.word	0x00000008
.L_253:


//--------------------- .nv.info._Z19conv_if_pool_kernelPKfS0_S0_PfS1_iiiiiiffb --------------------------
	.section	.nv.info._Z19conv_if_pool_kernelPKfS0_S0_PfS1_iiiiiiffb,"",@"SHT_CUDA_INFO"
	.sectionflags	@""
	.align	4


	//----- nvinfo : EIATTR_CUDA_API_VERSION
	.align		4
        /*0000*/ 	.byte	0x04, 0x37
        /*0002*/ 	.short	(.L_255 - .L_254)
.L_254:
        /*0004*/ 	.word	0x00000082


	//----- nvinfo : EIATTR_KPARAM_INFO
	.align		4
.L_255:
        /*0008*/ 	.byte	0x04, 0x17
        /*000a*/ 	.short	(.L_257 - .L_256)
.L_256:
        /*000c*/ 	.word	0x00000000
        /*0010*/ 	.short	0x000d
        /*0012*/ 	.short	0x0048
        /*0014*/ 	.byte	0x00, 0xf0, 0x05, 0x00


	//----- nvinfo : EIATTR_KPARAM_INFO
	.align		4
.L_257:
        /*0018*/ 	.byte	0x04, 0x17
        /*001a*/ 	.short	(.L_259 - .L_258)
.L_258:
        /*001c*/ 	.word	0x00000000
        /*0020*/ 	.short	0x000c
        /*0022*/ 	.short	0x0044
        /*0024*/ 	.byte	0x00, 0xf0, 0x11, 0x00


	//----- nvinfo : EIATTR_KPARAM_INFO
	.align		4
.L_259:
        /*0028*/ 	.byte	0x04, 0x17
        /*002a*/ 	.short	(.L_261 - .L_260)
.L_260:
        /*002c*/ 	.word	0x00000000
        /*0030*/ 	.short	0x000b
        /*0032*/ 	.short	0x0040
        /*0034*/ 	.byte	0x00, 0xf0, 0x11, 0x00


	//----- nvinfo : EIATTR_KPARAM_INFO
	.align		4
.L_261:
        /*0038*/ 	.byte	0x04, 0x17
        /*003a*/ 	.short	(.L_263 - .L_262)
.L_262:
        /*003c*/ 	.word	0x00000000
        /*0040*/ 	.short	0x000a
        /*0042*/ 	.short	0x003c
        /*0044*/ 	.byte	0x00, 0xf0, 0x11, 0x00


	//----- nvinfo : EIATTR_KPARAM_INFO
	.align		4
.L_263:
        /*0048*/ 	.byte	0x04, 0x17
        /*004a*/ 	.short	(.L_265 - .L_264)
.L_264:
        /*004c*/ 	.word	0x00000000
        /*0050*/ 	.short	0x0009
        /*0052*/ 	.short	0x0038
        /*0054*/ 	.byte	0x00, 0xf0, 0x11, 0x00


	//----- nvinfo : EIATTR_KPARAM_INFO
	.align		4
.L_265:
        /*0058*/ 	.byte	0x04, 0x17
        /*005a*/ 	.short	(.L_267 - .L_266)
.L_266:
        /*005c*/ 	.word	0x00000000
        /*0060*/ 	.short	0x0008
        /*0062*/ 	.short	0x0034
        /*0064*/ 	.byte	0x00, 0xf0, 0x11, 0x00


	//----- nvinfo : EIATTR_KPARAM_INFO
	.align		4
.L_267:
        /*0068*/ 	.byte	0x04, 0x17
        /*006a*/ 	.short	(.L_269 - .L_268)
.L_268:
        /*006c*/ 	.word	0x00000000
        /*0070*/ 	.short	0x0007
        /*0072*/ 	.short	0x0030
        /*0074*/ 	.byte	0x00, 0xf0, 0x11, 0x00


	//----- nvinfo : EIATTR_KPARAM_INFO
	.align		4
.L_269:
        /*0078*/ 	.byte	0x04, 0x17
        /*007a*/ 	.short	(.L_271 - .L_270)
.L_270:
        /*007c*/ 	.word	0x00000000
        /*0080*/ 	.short	0x0006
        /*0082*/ 	.short	0x002c
        /*0084*/ 	.byte	0x00, 0xf0, 0x11, 0x00


	//----- nvinfo : EIATTR_KPARAM_INFO
	.align		4
.L_271:
        /*0088*/ 	.byte	0x04, 0x17
        /*008a*/ 	.short	(.L_273 - .L_272)
.L_272:
        /*008c*/ 	.word	0x00000000
        /*0090*/ 	.short	0x0005
        /*0092*/ 	.short	0x0028
        /*0094*/ 	.byte	0x00, 0xf0, 0x11, 0x00


	//----- nvinfo : EIATTR_KPARAM_INFO
	.align		4
.L_273:
        /*0098*/ 	.byte	0x04, 0x17
        /*009a*/ 	.short	(.L_275 - .L_274)
.L_274:
        /*009c*/ 	.word	0x00000000
        /*00a0*/ 	.short	0x0004
        /*00a2*/ 	.short	0x0020
        /*00a4*/ 	.byte	0x00, 0xf5, 0x21, 0x00


	//----- nvinfo : EIATTR_KPARAM_INFO
	.align		4
.L_275:
        /*00a8*/ 	.byte	0x04, 0x17
        /*00aa*/ 	.short	(.L_277 - .L_276)
.L_276:
        /*00ac*/ 	.word	0x00000000
        /*00b0*/ 	.short	0x0003
        /*00b2*/ 	.short	0x0018
        /*00b4*/ 	.byte	0x00, 0xf5, 0x21, 0x00


	//----- nvinfo : EIATTR_KPARAM_INFO
	.align		4
.L_277:
        /*00b8*/ 	.byte	0x04, 0x17
        /*00ba*/ 	.short	(.L_279 - .L_278)
.L_278:
        /*00bc*/ 	.word	0x00000000
        /*00c0*/ 	.short	0x0002
        /*00c2*/ 	.short	0x0010
        /*00c4*/ 	.byte	0x00, 0xf5, 0x21, 0x00


	//----- nvinfo : EIATTR_KPARAM_INFO
	.align		4
.L_279:
        /*00c8*/ 	.byte	0x04, 0x17
        /*00ca*/ 	.short	(.L_281 - .L_280)
.L_280:
        /*00cc*/ 	.word	0x00000000
        /*00d0*/ 	.short	0x0001
        /*00d2*/ 	.short	0x0008
        /*00d4*/ 	.byte	0x00, 0xf5, 0x21, 0x00


	//----- nvinfo : EIATTR_KPARAM_INFO
	.align		4
.L_281:
        /*00d8*/ 	.byte	0x04, 0x17
        /*00da*/ 	.short	(.L_283 - .L_282)
.L_282:
        /*00dc*/ 	.word	0x00000000
        /*00e0*/ 	.short	0x0000
        /*00e2*/ 	.short	0x0000
        /*00e4*/ 	.byte	0x00, 0xf5, 0x21, 0x00


	//----- nvinfo : EIATTR_SPARSE_MMA_MASK
	.align		4
.L_283:
        /*00e8*/ 	.byte	0x03, 0x50
        /*00ea*/ 	.short	0x0000


	//----- nvinfo : EIATTR_MAXREG_COUNT
	.align		4
        /*00ec*/ 	.byte	0x03, 0x1b
        /*00ee*/ 	.short	0x00ff


	//----- nvinfo : EIATTR_MERCURY_ISA_VERSION
	.align		4
        /*00f0*/ 	.byte	0x03, 0x5f
        /*00f2*/ 	.short	0x0101


	//----- nvinfo : EIATTR_VRC_CTA_INIT_COUNT
	.align		4
        /*00f4*/ 	.byte	0x02, 0x4a
	.zero		1
	.zero		1


	//----- nvinfo : EIATTR_EXIT_INSTR_OFFSETS
	.align		4
        /*00f8*/ 	.byte	0x04, 0x1c
        /*00fa*/ 	.short	(.L_285 - .L_284)


	//   ....[0]....
.L_284:
        /*00fc*/ 	.word	0x000003d0


	//   ....[1]....
        /*0100*/ 	.word	0x00002e30


	//----- nvinfo : EIATTR_CBANK_PARAM_SIZE
	.align		4
.L_285:
        /*0104*/ 	.byte	0x03, 0x19
        /*0106*/ 	.short	0x0049


	//----- nvinfo : EIATTR_PARAM_CBANK
	.align		4
        /*0108*/ 	.byte	0x04, 0x0a
        /*010a*/ 	.short	(.L_287 - .L_286)
	.align		4
.L_286:
        /*010c*/ 	.word	index@(.nv.constant0._Z19conv_if_pool_kernelPKfS0_S0_PfS1_iiiiiiffb)
        /*0110*/ 	.short	0x0380
        /*0112*/ 	.short	0x0049


	//----- nvinfo : EIATTR_SW_WAR
	.align		4
.L_287:
        /*0114*/ 	.byte	0x04, 0x36
        /*0116*/ 	.short	(.L_289 - .L_288)
.L_288:
        /*0118*/ 	.word	0x00000008
.L_289:


//--------------------- .nv.info._Z13linear_kernelPKfS0_S0_Pfii --------------------------
	.section	.nv.info._Z13linear_kernelPKfS0_S0_Pfii,"",@"SHT_CUDA_INFO"
	.sectionflags	@""
	.align	4


	//----- nvinfo : EIATTR_CUDA_API_VERSION
	.align		4
        /*0000*/ 	.byte	0x04, 0x37
        /*0002*/ 	.short	(.L_291 - .L_290)
.L_290:
        /*0004*/ 	.word	0x00000082


	//----- nvinfo : EIATTR_KPARAM_INFO
	.align		4
.L_291:
        /*0008*/ 	.byte	0x04, 0x17
        /*000a*/ 	.short	(.L_293 - .L_292)
.L_292:
        /*000c*/ 	.word	0x00000000
        /*0010*/ 	.short	0x0005
        /*0012*/ 	.short	0x0024
        /*0014*/ 	.byte	0x00, 0xf0, 0x11, 0x00


	//----- nvinfo : EIATTR_KPARAM_INFO
	.align		4
.L_293:
        /*0018*/ 	.byte	0x04, 0x17
        /*001a*/ 	.short	(.L_295 - .L_294)
.L_294:
        /*001c*/ 	.word	0x00000000
        /*0020*/ 	.short	0x0004
        /*0022*/ 	.short	0x0020
        /*0024*/ 	.byte	0x00, 0xf0, 0x11, 0x00


	//----- nvinfo : EIATTR_KPARAM_INFO
	.align		4
.L_295:
        /*0028*/ 	.byte	0x04, 0x17
        /*002a*/ 	.short	(.L_297 - .L_296)
.L_296:
        /*002c*/ 	.word	0x00000000
        /*0030*/ 	.short	0x0003
        /*0032*/ 	.short	0x0018
        /*0034*/ 	.byte	0x00, 0xf5, 0x21, 0x00


	//----- nvinfo : EIATTR_KPARAM_INFO
	.align		4
.L_297:
        /*0038*/ 	.byte	0x04, 0x17
        /*003a*/ 	.short	(.L_299 - .L_298)
.L_298:
        /*003c*/ 	.word	0x00000000
        /*0040*/ 	.short	0x0002
        /*0042*/ 	.short	0x0010
        /*0044*/ 	.byte	0x00, 0xf5, 0x21, 0x00


	//----- nvinfo : EIATTR_KPARAM_INFO
	.align		4
.L_299:
        /*0048*/ 	.byte	0x04, 0x17
        /*004a*/ 	.short	(.L_301 - .L_300)
.L_300:
        /*004c*/ 	.word	0x00000000
        /*0050*/ 	.short	0x0001
        /*0052*/ 	.short	0x0008
        /*0054*/ 	.byte	0x00, 0xf5, 0x21, 0x00


	//----- nvinfo : EIATTR_KPARAM_INFO
	.align		4
.L_301:
        /*0058*/ 	.byte	0x04, 0x17
        /*005a*/ 	.short	(.L_303 - .L_302)
.L_302:
        /*005c*/ 	.word	0x00000000
        /*0060*/ 	.short	0x0000
        /*0062*/ 	.short	0x0000
        /*0064*/ 	.byte	0x00, 0xf5, 0x21, 0x00


	//----- nvinfo : EIATTR_SPARSE_MMA_MASK
	.align		4
.L_303:
        /*0068*/ 	.byte	0x03, 0x50
        /*006a*/ 	.short	0x0000


	//----- nvinfo : EIATTR_MAXREG_COUNT
	.align		4
        /*006c*/ 	.byte	0x03, 0x1b
        /*006e*/ 	.short	0x00ff


	//----- nvinfo : EIATTR_MERCURY_ISA_VERSION
	.align		4
        /*0070*/ 	.byte	0x03, 0x5f
        /*0072*/ 	.short	0x0101


	//----- nvinfo : EIATTR_VRC_CTA_INIT_COUNT
	.align		4
        /*0074*/ 	.byte	0x02, 0x4a
	.zero		1
	.zero		1


	//----- nvinfo : EIATTR_EXIT_INSTR_OFFSETS
	.align		4
        /*0078*/ 	.byte	0x04, 0x1c
        /*007a*/ 	.short	(.L_305 - .L_304)


	//   ....[0]....
.L_304:
        /*007c*/ 	.word	0x00000070


	//   ....[1]....
        /*0080*/ 	.word	0x00000b70


	//----- nvinfo : EIATTR_CBANK_PARAM_SIZE
	.align		4
.L_305:
        /*0084*/ 	.byte	0x03, 0x19
        /*0086*/ 	.short	0x0028


	//----- nvinfo : EIATTR_PARAM_CBANK
	.align		4
        /*0088*/ 	.byte	0x04, 0x0a
        /*008a*/ 	.short	(.L_307 - .L_306)
	.align		4
.L_306:
        /*008c*/ 	.word	index@(.nv.constant0._Z13linear_kernelPKfS0_S0_Pfii)
        /*0090*/ 	.short	0x0380
        /*0092*/ 	.short	0x0028


	//----- nvinfo : EIATTR_SW_WAR
	.align		4
.L_307:
        /*0094*/ 	.byte	0x04, 0x36
        /*0096*/ 	.short	(.L_309 - .L_308)
.L_308:
        /*0098*/ 	.word	0x00000008
.L_309:


//--------------------- .nv.info._Z13ifnode_kernelPKfPfS1_iffb --------------------------
	.section	.nv.info._Z13ifnode_kernelPKfPfS1_iffb,"",@"SHT_CUDA_INFO"
	.sectionflags	@""
	.align	4


	//----- nvinfo : EIATTR_CUDA_API_VERSION
	.align		4
        /*0000*/ 	.byte	0x04, 0x37
        /*0002*/ 	.short	(.L_311 - .L_310)
.L_310:
        /*0004*/ 	.word	0x00000082


	//----- nvinfo : EIATTR_KPARAM_INFO
	.align		4
.L_311:
        /*0008*/ 	.byte	0x04, 0x17
        /*000a*/ 	.short	(.L_313 - .L_312)
.L_312:
        /*000c*/ 	.word	0x00000000
        /*0010*/ 	.short	0x0006
        /*0012*/ 	.short	0x0024
        /*0014*/ 	.byte	0x00, 0xf0, 0x05, 0x00


	//----- nvinfo : EIATTR_KPARAM_INFO
	.align		4
.L_313:
        /*0018*/ 	.byte	0x04, 0x17
        /*001a*/ 	.short	(.L_315 - .L_314)
.L_314:
        /*001c*/ 	.word	0x00000000
        /*0020*/ 	.short	0x0005
        /*0022*/ 	.short	0x0020
        /*0024*/ 	.byte	0x00, 0xf0, 0x11, 0x00


	//----- nvinfo : EIATTR_KPARAM_INFO
	.align		4
.L_315:
        /*0028*/ 	.byte	0x04, 0x17
        /*002a*/ 	.short	(.L_317 - .L_316)
.L_316:
        /*002c*/ 	.word	0x00000000
        /*0030*/ 	.short	0x0004
        /*0032*/ 	.short	0x001c
        /*0034*/ 	.byte	0x00, 0xf0, 0x11, 0x00


	//----- nvinfo : EIATTR_KPARAM_INFO
	.align		4
.L_317:
        /*0038*/ 	.byte	0x04, 0x17
        /*003a*/ 	.short	(.L_319 - .L_318)
.L_318:
        /*003c*/ 	.word	0x00000000
        /*0040*/ 	.short	0x0003
        /*0042*/ 	.short	0x0018
        /*0044*/ 	.byte	0x00, 0xf0, 0x11, 0x00


	//----- nvinfo : EIATTR_KPARAM_INFO
	.align		4
.L_319:
        /*0048*/ 	.byte	0x04, 0x17
        /*004a*/ 	.short	(.L_321 - .L_320)
.L_320:
        /*004c*/ 	.word	0x00000000
        /*0050*/ 	.short	0x0002
        /*0052*/ 	.short	0x0010
        /*0054*/ 	.byte	0x00, 0xf5, 0x21, 0x00


	//----- nvinfo : EIATTR_KPARAM_INFO
	.align		4
.L_321:
        /*0058*/ 	.byte	0x04, 0x17
        /*005a*/ 	.short	(.L_323 - .L_322)
.L_322:
        /*005c*/ 	.word	0x00000000
        /*0060*/ 	.short	0x0001
        /*0062*/ 	.short	0x0008
        /*0064*/ 	.byte	0x00, 0xf5, 0x21, 0x00


	//----- nvinfo : EIATTR_KPARAM_INFO
	.align		4
.L_323:
        /*0068*/ 	.byte	0x04, 0x17
        /*006a*/ 	.short	(.L_325 - .L_324)
.L_324:
        /*006c*/ 	.word	0x00000000
        /*0070*/ 	.short	0x0000
        /*0072*/ 	.short	0x0000
        /*0074*/ 	.byte	0x00, 0xf5, 0x21, 0x00


	//----- nvinfo : EIATTR_SPARSE_MMA_MASK
	.align		4
.L_325:
        /*0078*/ 	.byte	0x03, 0x50
        /*007a*/ 	.short	0x0000


	//----- nvinfo : EIATTR_MAXREG_COUNT
	.align		4
        /*007c*/ 	.byte	0x03, 0x1b
        /*007e*/ 	.short	0x00ff


	//----- nvinfo : EIATTR_MERCURY_ISA_VERSION
	.align		4
        /*0080*/ 	.byte	0x03, 0x5f
        /*0082*/ 	.short	0x0101


	//----- nvinfo : EIATTR_VRC_CTA_INIT_COUNT
	.align		4
        /*0084*/ 	.byte	0x02, 0x4a
	.zero		1
	.zero		1


	//----- nvinfo : EIATTR_EXIT_INSTR_OFFSETS
	.align		4
        /*0088*/ 	.byte	0x04, 0x1c
        /*008a*/ 	.short	(.L_327 - .L_326)


	//   ....[0]....
.L_326:
        /*008c*/ 	.word	0x00000070


	//   ....[1]....
        /*0090*/ 	.word	0x000001d0


	//----- nvinfo : EIATTR_CBANK_PARAM_SIZE
	.align		4
.L_327:
        /*0094*/ 	.byte	0x03, 0x19
        /*0096*/ 	.short	0x0025


	//----- nvinfo : EIATTR_PARAM_CBANK
	.align		4
        /*0098*/ 	.byte	0x04, 0x0a
        /*009a*/ 	.short	(.L_329 - .L_328)
	.align		4
.L_328:
        /*009c*/ 	.word	index@(.nv.constant0._Z13ifnode_kernelPKfPfS1_iffb)
        /*00a0*/ 	.short	0x0380
        /*00a2*/ 	.short	0x0025


	//----- nvinfo : EIATTR_SW_WAR
	.align		4
.L_329:
        /*00a4*/ 	.byte	0x04, 0x36
        /*00a6*/ 	.short	(.L_331 - .L_330)
.L_330:
        /*00a8*/ 	.word	0x00000008
.L_331:


//--------------------- .nv.info._Z16maxpool2d_kernelPKfPfiiii --------------------------
	.section	.nv.info._Z16maxpool2d_kernelPKfPfiiii,"",@"SHT_CUDA_INFO"
	.sectionflags	@""
	.align	4


	//----- nvinfo : EIATTR_CUDA_API_VERSION
	.align		4
        /*0000*/ 	.byte	0x04, 0x37
        /*0002*/ 	.short	(.L_333 - .L_332)
.L_332:
        /*0004*/ 	.word	0x00000082


	//----- nvinfo : EIATTR_KPARAM_INFO
	.align		4
.L_333:
        /*0008*/ 	.byte	0x04, 0x17
        /*000a*/ 	.short	(.L_335 - .L_334)
.L_334:
        /*000c*/ 	.word	0x00000000
        /*0010*/ 	.short	0x0005
        /*0012*/ 	.short	0x001c
        /*0014*/ 	.byte	0x00, 0xf0, 0x11, 0x00


	//----- nvinfo : EIATTR_KPARAM_INFO
	.align		4
.L_335:
        /*0018*/ 	.byte	0x04, 0x17
        /*001a*/ 	.short	(.L_337 - .L_336)
.L_336:
        /*001c*/ 	.word	0x00000000
        /*0020*/ 	.short	0x0004
        /*0022*/ 	.short	0x0018
        /*0024*/ 	.byte	0x00, 0xf0, 0x11, 0x00


	//----- nvinfo : EIATTR_KPARAM_INFO
	.align		4
.L_337:
        /*0028*/ 	.byte	0x04, 0x17
        /*002a*/ 	.short	(.L_339 - .L_338)
.L_338:
        /*002c*/ 	.word	0x00000000
        /*0030*/ 	.short	0x0003
        /*0032*/ 	.short	0x0014
        /*0034*/ 	.byte	0x00, 0xf0, 0x11, 0x00


	//----- nvinfo : EIATTR_KPARAM_INFO
	.align		4
.L_339:
        /*0038*/ 	.byte	0x04, 0x17
        /*003a*/ 	.short	(.L_341 - .L_340)
.L_340:
        /*003c*/ 	.word	0x00000000
        /*0040*/ 	.short	0x0002
        /*0042*/ 	.short	0x0010
        /*0044*/ 	.byte	0x00, 0xf0, 0x11, 0x00


	//----- nvinfo : EIATTR_KPARAM_INFO
	.align		4
.L_341:
        /*0048*/ 	.byte	0x04, 0x17
        /*004a*/ 	.short	(.L_343 - .L_342)
.L_342:
        /*004c*/ 	.word	0x00000000
        /*0050*/ 	.short	0x0001
        /*0052*/ 	.short	0x0008
        /*0054*/ 	.byte	0x00, 0xf5, 0x21, 0x00


	//----- nvinfo : EIATTR_KPARAM_INFO
	.align		4
.L_343:
        /*0058*/ 	.byte	0x04, 0x17
        /*005a*/ 	.short	(.L_345 - .L_344)
.L_344:
        /*005c*/ 	.word	0x00000000
        /*0060*/ 	.short	0x0000
        /*0062*/ 	.short	0x0000
        /*0064*/ 	.byte	0x00, 0xf5, 0x21, 0x00


	//----- nvinfo : EIATTR_SPARSE_MMA_MASK
	.align		4
.L_345:
        /*0068*/ 	.byte	0x03, 0x50
        /*006a*/ 	.short	0x0000


	//----- nvinfo : EIATTR_MAXREG_COUNT
	.align		4
        /*006c*/ 	.byte	0x03, 0x1b
        /*006e*/ 	.short	0x00ff


	//----- nvinfo : EIATTR_MERCURY_ISA_VERSION
	.align		4
        /*0070*/ 	.byte	0x03, 0x5f
        /*0072*/ 	.short	0x0101


	//----- nvinfo : EIATTR_VRC_CTA_INIT_COUNT
	.align		4
        /*0074*/ 	.byte	0x02, 0x4a
	.zero		1
	.zero		1


	//----- nvinfo : EIATTR_EXIT_INSTR_OFFSETS
	.align		4
        /*0078*/ 	.byte	0x04, 0x1c
        /*007a*/ 	.short	(.L_347 - .L_346)


	//   ....[0]....
.L_346:
        /*007c*/ 	.word	0x00000310


	//   ....[1]....
        /*0080*/ 	.word	0x00001090


	//----- nvinfo : EIATTR_CBANK_PARAM_SIZE
	.align		4
.L_347:
        /*0084*/ 	.byte	0x03, 0x19
        /*0086*/ 	.short	0x0020


	//----- nvinfo : EIATTR_PARAM_CBANK
	.align		4
        /*0088*/ 	.byte	0x04, 0x0a
        /*008a*/ 	.short	(.L_349 - .L_348)
	.align		4
.L_348:
        /*008c*/ 	.word	index@(.nv.constant0._Z16maxpool2d_kernelPKfPfiiii)
        /*0090*/ 	.short	0x0380
        /*0092*/ 	.short	0x0020


	//----- nvinfo : EIATTR_SW_WAR
	.align		4
.L_349:
        /*0094*/ 	.byte	0x04, 0x36
        /*0096*/ 	.short	(.L_351 - .L_350)
.L_350:
        /*0098*/ 	.word	0x00000008
.L_351:


//--------------------- .nv.info._Z13conv2d_kernelPKfS0_S0_Pfiiiii --------------------------
	.section	.nv.info._Z13conv2d_kernelPKfS0_S0_Pfiiiii,"",@"SHT_CUDA_INFO"
	.sectionflags	@""
	.align	4


	//----- nvinfo : EIATTR_CUDA_API_VERSION
	.align		4
        /*0000*/ 	.byte	0x04, 0x37
        /*0002*/ 	.short	(.L_353 - .L_352)
.L_352:
        /*0004*/ 	.word	0x00000082


	//----- nvinfo : EIATTR_KPARAM_INFO
	.align		4
.L_353:
        /*0008*/ 	.byte	0x04, 0x17
        /*000a*/ 	.short	(.L_355 - .L_354)
.L_354:
        /*000c*/ 	.word	0x00000000
        /*0010*/ 	.short	0x0008
        /*0012*/ 	.short	0x0030
        /*0014*/ 	.byte	0x00, 0xf0, 0x11, 0x00


	//----- nvinfo : EIATTR_KPARAM_INFO
	.align		4
.L_355:
        /*0018*/ 	.byte	0x04, 0x17
        /*001a*/ 	.short	(.L_357 - .L_356)
.L_356:
        /*001c*/ 	.word	0x00000000
        /*0020*/ 	.short	0x0007
        /*0022*/ 	.short	0x002c
        /*0024*/ 	.byte	0x00, 0xf0, 0x11, 0x00


	//----- nvinfo : EIATTR_KPARAM_INFO
	.align		4
.L_357:
        /*0028*/ 	.byte	0x04, 0x17
        /*002a*/ 	.short	(.L_359 - .L_358)
.L_358:
        /*002c*/ 	.word	0x00000000
        /*0030*/ 	.short	0x0006
        /*0032*/ 	.short	0x0028
        /*0034*/ 	.byte	0x00, 0xf0, 0x11, 0x00


	//----- nvinfo : EIATTR_KPARAM_INFO
	.align		4
.L_359:
        /*0038*/ 	.byte	0x04, 0x17
        /*003a*/ 	.short	(.L_361 - .L_360)
.L_360:
        /*003c*/ 	.word	0x00000000
        /*0040*/ 	.short	0x0005
        /*0042*/ 	.short	0x0024
        /*0044*/ 	.byte	0x00, 0xf0, 0x11, 0x00


	//----- nvinfo : EIATTR_KPARAM_INFO
	.align		4
.L_361:
        /*0048*/ 	.byte	0x04, 0x17
        /*004a*/ 	.short	(.L_363 - .L_362)
.L_362:
        /*004c*/ 	.word	0x00000000
        /*0050*/ 	.short	0x0004
        /*0052*/ 	.short	0x0020
        /*0054*/ 	.byte	0x00, 0xf0, 0x11, 0x00


	//----- nvinfo : EIATTR_KPARAM_INFO
	.align		4
.L_363:
        /*0058*/ 	.byte	0x04, 0x17
        /*005a*/ 	.short	(.L_365 - .L_364)
.L_364:
        /*005c*/ 	.word	0x00000000
        /*0060*/ 	.short	0x0003
        /*0062*/ 	.short	0x0018
        /*0064*/ 	.byte	0x00, 0xf5, 0x21, 0x00


	//----- nvinfo : EIATTR_KPARAM_INFO
	.align		4
.L_365:
        /*0068*/ 	.byte	0x04, 0x17
        /*006a*/ 	.short	(.L_367 - .L_366)
.L_366:
        /*006c*/ 	.word	0x00000000
        /*0070*/ 	.short	0x0002
        /*0072*/ 	.short	0x0010
        /*0074*/ 	.byte	0x00, 0xf5, 0x21, 0x00


	//----- nvinfo : EIATTR_KPARAM_INFO
	.align		4
.L_367:
        /*0078*/ 	.byte	0x04, 0x17
        /*007a*/ 	.short	(.L_369 - .L_368)
.L_368:
        /*007c*/ 	.word	0x00000000
        /*0080*/ 	.short	0x0001
        /*0082*/ 	.short	0x0008
        /*0084*/ 	.byte	0x00, 0xf5, 0x21, 0x00


	//----- nvinfo : EIATTR_KPARAM_INFO
	.align		4
.L_369:
        /*0088*/ 	.byte	0x04, 0x17
        /*008a*/ 	.short	(.L_371 - .L_370)
.L_370:
        /*008c*/ 	.word	0x00000000
        /*0090*/ 	.short	0x0000
        /*0092*/ 	.short	0x0000
        /*0094*/ 	.byte	0x00, 0xf5, 0x21, 0x00


	//----- nvinfo : EIATTR_SPARSE_MMA_MASK
	.align		4
.L_371:
        /*0098*/ 	.byte	0x03, 0x50
        /*009a*/ 	.short	0x0000


	//----- nvinfo : EIATTR_MAXREG_COUNT
	.align		4
        /*009c*/ 	.byte	0x03, 0x1b
        /*009e*/ 	.short	0x00ff


	//----- nvinfo : EIATTR_MERCURY_ISA_VERSION
	.align		4
        /*00a0*/ 	.byte	0x03, 0x5f
        /*00a2*/ 	.short	0x0101


	//----- nvinfo : EIATTR_VRC_CTA_INIT_COUNT
	.align		4
        /*00a4*/ 	.byte	0x02, 0x4a
	.zero		1
	.zero		1


	//----- nvinfo : EIATTR_EXIT_INSTR_OFFSETS
	.align		4
        /*00a8*/ 	.byte	0x04, 0x1c
        /*00aa*/ 	.short	(.L_373 - .L_372)


	//   ....[0]....
.L_372:
        /*00ac*/ 	.word	0x000000d0


	//   ....[1]....
        /*00b0*/ 	.word	0x00001060


	//----- nvinfo : EIATTR_CBANK_PARAM_SIZE
	.align		4
.L_373:
        /*00b4*/ 	.byte	0x03, 0x19
        /*00b6*/ 	.short	0x0034


	//----- nvinfo : EIATTR_PARAM_CBANK
	.align		4
        /*00b8*/ 	.byte	0x04, 0x0a
        /*00ba*/ 	.short	(.L_375 - .L_374)
	.align		4
.L_374:
        /*00bc*/ 	.word	index@(.nv.constant0._Z13conv2d_kernelPKfS0_S0_Pfiiiii)
        /*00c0*/ 	.short	0x0380
        /*00c2*/ 	.short	0x0034


	//----- nvinfo : EIATTR_SW_WAR
	.align		4
.L_375:
        /*00c4*/ 	.byte	0x04, 0x36
        /*00c6*/ 	.short	(.L_377 - .L_376)
.L_376:
        /*00c8*/ 	.word	0x00000008
.L_377:


//--------------------- .nv.callgraph             --------------------------
	.section	.nv.callgraph,"",@"SHT_CUDA_CALLGRAPH"
	.align	4
	.sectionentsize	8
	.align		4
        /*0000*/ 	.word	0x00000000
	.align		4
        /*0004*/ 	.word	0xffffffff
	.align		4
        /*0008*/ 	.word	0x00000000
	.align		4
        /*000c*/ 	.word	0xfffffffe
	.align		4
        /*0010*/ 	.word	0x00000000
	.align		4
        /*0014*/ 	.word	0xfffffffd
	.align		4
        /*0018*/ 	.word	0x00000000
	.align		4
        /*001c*/ 	.word	0xfffffffc


//--------------------- .text._Z28linear_batch_kernel_with_accPKfS0_S0_Pfiii --------------------------
	.section	.text._Z28linear_batch_kernel_with_accPKfS0_S0_Pfiii,"ax",@progbits
	.align	128
        .global         _Z28linear_batch_kernel_with_accPKfS0_S0_Pfiii
        .type           _Z28linear_batch_kernel_with_accPKfS0_S0_Pfiii,@function
        .size           _Z28linear_batch_kernel_with_accPKfS0_S0_Pfiii,(.L_x_127 - _Z28linear_batch_kernel_with_accPKfS0_S0_Pfiii)
        .other          _Z28linear_batch_kernel_with_accPKfS0_S0_Pfiii,@"STO_CUDA_ENTRY STV_DEFAULT"
_Z28linear_batch_kernel_with_accPKfS0_S0_Pfiii:
.text._Z28linear_batch_kernel_with_accPKfS0_S0_Pfiii:
[----:B------:R-:W-:Y:S01]  /*0000*/  LDC R1, c[0x0][0x37c] ;  /* 0x0000df00ff017b82 */ /* 0x000fe20000000800 */
[----:B------:R-:W0:Y:S07]  /*0010*/  S2R R2, SR_TID.X ;  /* 0x0000000000027919 */ /* 0x000e2e0000002100 */
[----:B------:R-:W0:Y:S01]  /*0020*/  S2UR UR4, SR_CTAID.X ;  /* 0x00000000000479c3 */ /* 0x000e220000002500 */
[----:B------:R-:W1:Y:S07]  /*0030*/  LDCU UR5, c[0x0][0x3a8] ;  /* 0x00007500ff0577ac */ /* 0x000e6e0008000800 */
[----:B------:R-:W0:Y:S08]  /*0040*/  LDC R5, c[0x0][0x360] ;  /* 0x0000d800ff057b82 */ /* 0x000e300000000800 */
[----:B------:R-:W1:Y:S01]  /*0050*/  LDC R0, c[0x0][0x3a4] ;  /* 0x0000e900ff007b82 */ /* 0x000e620000000800 */
[----:B0-----:R-:W-:-:S02]  /*0060*/  IMAD R5, R5, UR4, R2 ;  /* 0x0000000405057c24 */ /* 0x001fc4000f8e0202 */
[----:B-1----:R-:W-:-:S05]  /*0070*/  IMAD R2, R0, UR5, RZ ;  /* 0x0000000500027c24 */ /* 0x002fca000f8e02ff */
[----:B------:R-:W-:-:S13]  /*0080*/  ISETP.GE.AND P0, PT, R5, R2, PT ;  /* 0x000000020500720c */ /* 0x000fda0003f06270 */
[----:B------:R-:W-:Y:S05]  /*0090*/  @P0 EXIT ;  /* 0x000000000000094d */ /* 0x000fea0003800000 */
[----:B------:R-:W-:Y:S01]  /*00a0*/  IABS R6, R0 ;  /* 0x0000000000067213 */ /* 0x000fe20000000000 */
[----:B------:R-:W0:Y:S01]  /*00b0*/  LDCU.64 UR4, c[0x0][0x358] ;  /* 0x00006b00ff0477ac */ /* 0x000e220008000a00 */
[----:B------:R-:W-:Y:S01]  /*00c0*/  IABS R8, R5 ;  /* 0x0000000500087213 */ /* 0x000fe20000000000 */
[----:B------:R-:W-:Y:S01]  /*00d0*/  IMAD.MOV.U32 R13, RZ, RZ, RZ ;  /* 0x000000ffff0d7224 */ /* 0x000fe200078e00ff */
[----:B------:R-:W1:Y:S08]  /*00e0*/  I2F.RP R4, R6 ;  /* 0x0000000600047306 */ /* 0x000e700000209400 */
[----:B-1----:R-:W1:Y:S02]  /*00f0*/  MUFU.RCP R4, R4 ;  /* 0x0000000400047308 */ /* 0x002e640000001000 */
[----:B-1----:R-:W-:-:S06]  /*0100*/  VIADD R2, R4, 0xffffffe ;  /* 0x0ffffffe04027836 */ /* 0x002fcc0000000000 */
[----:B------:R1:W2:Y:S02]  /*0110*/  F2I.FTZ.U32.TRUNC.NTZ R3, R2 ;  /* 0x0000000200037305 */ /* 0x0002a4000021f000 */
[----:B-1----:R-:W-:Y:S02]  /*0120*/  IMAD.MOV.U32 R2, RZ, RZ, RZ ;  /* 0x000000ffff027224 */ /* 0x002fe400078e00ff */
[----:B--2---:R-:W-:-:S04]  /*0130*/  IMAD.MOV R7, RZ, RZ, -R3 ;  /* 0x000000ffff077224 */ /* 0x004fc800078e0a03 */
[----:B------:R-:W-:-:S04]  /*0140*/  IMAD R7, R7, R6, RZ ;  /* 0x0000000607077224 */ /* 0x000fc800078e02ff */
[----:B------:R-:W-:Y:S01]  /*0150*/  IMAD.HI.U32 R3, R3, R7, R2 ;  /* 0x0000000703037227 */ /* 0x000fe200078e0002 */
[----:B------:R-:W-:-:S03]  /*0160*/  LOP3.LUT R2, R5, R0, RZ, 0x3c, !PT ;  /* 0x0000000005027212 */ /* 0x000fc600078e3cff */
[----:B------:R-:W-:Y:S01]  /*0170*/  IMAD.MOV.U32 R7, RZ, RZ, R8 ;  /* 0x000000ffff077224 */ /* 0x000fe200078e0008 */
[----:B------:R-:W-:-:S03]  /*0180*/  ISETP.GE.AND P2, PT, R2, RZ, PT ;  /* 0x000000ff0200720c */ /* 0x000fc60003f46270 */
[----:B------:R-:W-:-:S05]  /*0190*/  IMAD.HI.U32 R11, R3, R7, RZ ;  /* 0x00000007030b7227 */ /* 0x000fca00078e00ff */
[----:B------:R-:W-:-:S05]  /*01a0*/  IADD3 R3, PT, PT, -R11, RZ, RZ ;  /* 0x000000ff0b037210 */ /* 0x000fca0007ffe1ff */
[----:B------:R-:W-:-:S05]  /*01b0*/  IMAD R3, R6, R3, R7 ;  /* 0x0000000306037224 */ /* 0x000fca00078e0207 */
[----:B------:R-:W-:-:S13]  /*01c0*/  ISETP.GT.U32.AND P1, PT, R6, R3, PT ;  /* 0x000000030600720c */ /* 0x000fda0003f24070 */
[----:B------:R-:W-:Y:S02]  /*01d0*/  @!P1 IMAD.IADD R3, R3, 0x1, -R6 ;  /* 0x0000000103039824 */ /* 0x000fe400078e0a06 */
[----:B------:R-:W-:Y:S01]  /*01e0*/  @!P1 VIADD R11, R11, 0x1 ;  /* 0x000000010b0b9836 */ /* 0x000fe20000000000 */
[----:B------:R-:W-:Y:S02]  /*01f0*/  ISETP.NE.AND P1, PT, R0, RZ, PT ;  /* 0x000000ff0000720c */ /* 0x000fe40003f25270 */
[----:B------:R-:W-:Y:S02]  /*0200*/  ISETP.GE.U32.AND P0, PT, R3, R6, PT ;  /* 0x000000060300720c */ /* 0x000fe40003f06070 */
[----:B------:R-:W1:Y:S11]  /*0210*/  LDC R6, c[0x0][0x3a0] ;  /* 0x0000e800ff067b82 */ /* 0x000e760000000800 */
[----:B------:R-:W-:-:S04]  /*0220*/  @P0 VIADD R11, R11, 0x1 ;  /* 0x000000010b0b0836 */ /* 0x000fc80000000000 */
[----:B------:R-:W-:Y:S01]  /*0230*/  @!P2 IMAD.MOV R11, RZ, RZ, -R11 ;  /* 0x000000ffff0ba224 */ /* 0x000fe200078e0a0b */
[----:B------:R-:W-:-:S04]  /*0240*/  @!P1 LOP3.LUT R11, RZ, R0, RZ, 0x33, !PT ;  /* 0x00000000ff0b9212 */ /* 0x000fc800078e33ff */
[----:B------:R-:W-:Y:S02]  /*0250*/  IADD3 R10, PT, PT, -R11, RZ, RZ ;  /* 0x000000ff0b0a7210 */ /* 0x000fe40007ffe1ff */
[----:B-1----:R-:W-:-:S03]  /*0260*/  ISETP.GE.AND P0, PT, R6, 0x1, PT ;  /* 0x000000010600780c */ /* 0x002fc60003f06270 */
[----:B------:R-:W-:-:S10]  /*0270*/  IMAD R10, R0, R10, R5 ;  /* 0x0000000a000a7224 */ /* 0x000fd400078e0205 */
[----:B0-----:R-:W-:Y:S05]  /*0280*/  @!P0 BRA `(.L_x_0) ;  /* 0x0000000400d88947 */ /* 0x001fea0003800000 */
[----:B------:R-:W-:Y:S01]  /*0290*/  ISETP.GE.U32.AND P1, PT, R6, 0x8, PT ;  /* 0x000000080600780c */ /* 0x000fe20003f26070 */
[-C--:B------:R-:W-:Y:S01]  /*02a0*/  IMAD R15, R10, R6.reuse, RZ ;  /* 0x000000060a0f7224 */ /* 0x080fe200078e02ff */
[----:B------:R-:W-:Y:S01]  /*02b0*/  LOP3.LUT R25, R6, 0x7, RZ, 0xc0, !PT ;  /* 0x0000000706197812 */ /* 0x000fe200078ec0ff */
[----:B------:R-:W-:Y:S02]  /*02c0*/  IMAD R17, R11, R6, RZ ;  /* 0x000000060b117224 */ /* 0x000fe400078e02ff */
[----:B------:R-:W-:Y:S01]  /*02d0*/  IMAD.MOV.U32 R13, RZ, RZ, RZ ;  /* 0x000000ffff0d7224 */ /* 0x000fe200078e00ff */
[----:B------:R-:W-:Y:S01]  /*02e0*/  ISETP.NE.AND P0, PT, R25, RZ, PT ;  /* 0x000000ff1900720c */ /* 0x000fe20003f05270 */
[----:B------:R-:W-:Y:S01]  /*02f0*/  IMAD.MOV.U32 R16, RZ, RZ, RZ ;  /* 0x000000ffff107224 */ /* 0x000fe200078e00ff */
[----:B------:R-:W-:Y:S02]  /*0300*/  SHF.R.S32.HI R14, RZ, 0x1f, R15 ;  /* 0x0000001fff0e7819 */ /* 0x000fe4000001140f */
[----:B------:R-:W-:-:S03]  /*0310*/  SHF.R.S32.HI R12, RZ, 0x1f, R17 ;  /* 0x0000001fff0c7819 */ /* 0x000fc60000011411 */
[----:B------:R-:W-:Y:S06]  /*0320*/  @!P1 BRA `(.L_x_1) ;  /* 0x0000000000bc9947 */ /* 0x000fec0003800000 */
[----:B------:R-:W0:Y:S01]  /*0330*/  LDCU.128 UR8, c[0x0][0x380] ;  /* 0x00007000ff0877ac */ /* 0x000e220008000c00 */
[----:B------:R-:W-:Y:S01]  /*0340*/  LOP3.LUT R16, R6, 0x7ffffff8, RZ, 0xc0, !PT ;  /* 0x7ffffff806107812 */ /* 0x000fe200078ec0ff */
[----:B------:R-:W-:-:S04]  /*0350*/  HFMA2 R13, -RZ, RZ, 0, 0 ;  /* 0x00000000ff0d7431 */ /* 0x000fc800000001ff */
[----:B------:R-:W-:Y:S01]  /*0360*/  IMAD.MOV R7, RZ, RZ, -R16 ;  /* 0x000000ffff077224 */ /* 0x000fe200078e0a10 */
[----:B0-----:R-:W-:Y:S02]  /*0370*/  LEA R21, P1, R15, UR10, 0x2 ;  /* 0x0000000a0f157c11 */ /* 0x001fe4000f8210ff */
[----:B------:R-:W-:Y:S02]  /*0380*/  LEA R9, P3, R17, UR8, 0x2 ;  /* 0x0000000811097c11 */ /* 0x000fe4000f8610ff */
[----:B------:R-:W-:Y:S02]  /*0390*/  IADD3 R21, P2, PT, R21, 0x10, RZ ;  /* 0x0000001015157810 */ /* 0x000fe40007f5e0ff */
[----:B------:R-:W-:Y:S02]  /*03a0*/  IADD3 R9, P4, PT, R9, 0x10, RZ ;  /* 0x0000001009097810 */ /* 0x000fe40007f9e0ff */
[----:B------:R-:W-:Y:S02]  /*03b0*/  LEA.HI.X R22, R15, UR11, R14, 0x2, P1 ;  /* 0x0000000b0f167c11 */ /* 0x000fe400088f140e */
[----:B------:R-:W-:-:S03]  /*03c0*/  LEA.HI.X R18, R17, UR9, R12, 0x2, P3 ;  /* 0x0000000911127c11 */ /* 0x000fc600098f140c */
[----:B------:R-:W-:Y:S02]  /*03d0*/  IMAD.X R22, RZ, RZ, R22, P2 ;  /* 0x000000ffff167224 */ /* 0x000fe400010e0616 */
[----:B------:R-:W-:-:S07]  /*03e0*/  IMAD.X R18, RZ, RZ, R18, P4 ;  /* 0x000000ffff127224 */ /* 0x000fce00020e0612 */
.L_x_2:
[----:B------:R-:W-:Y:S01]  /*03f0*/  MOV R2, R21 ;  /* 0x0000001500027202 */ /* 0x000fe20000000f00 */
[----:B------:R-:W-:Y:S02]  /*0400*/  IMAD.MOV.U32 R3, RZ, RZ, R22 ;  /* 0x000000ffff037224 */ /* 0x000fe400078e0016 */
[----:B------:R-:W-:Y:S02]  /*0410*/  IMAD.MOV.U32 R4, RZ, RZ, R9 ;  /* 0x000000ffff047224 */ /* 0x000fe400078e0009 */
[----:B------:R-:W-:Y:S01]  /*0420*/  IMAD.MOV.U32 R5, RZ, RZ, R18 ;  /* 0x000000ffff057224 */ /* 0x000fe200078e0012 */
[----:B------:R-:W2:Y:S04]  /*0430*/  LDG.E R22, desc[UR4][R2.64+-0xc] ;  /* 0xfffff40402167981 */ /* 0x000ea8000c1e1900 */
[----:B------:R-:W3:Y:S04]  /*0440*/  LDG.E R18, desc[UR4][R2.64+-0x10] ;  /* 0xfffff00402127981 */ /* 0x000ee8000c1e1900 */
[----:B------:R-:W3:Y:S04]  /*0450*/  LDG.E R21, desc[UR4][R4.64+-0x10] ;  /* 0xfffff00404157981 */ /* 0x000ee8000c1e1900 */
[----:B------:R-:W2:Y:S04]  /*0460*/  LDG.E R23, desc[UR4][R4.64+-0xc] ;  /* 0xfffff40404177981 */ /* 0x000ea8000c1e1900 */
[----:B------:R-:W4:Y:S04]  /*0470*/  LDG.E R20, desc[UR4][R2.64+-0x8] ;  /* 0xfffff80402147981 */ /* 0x000f28000c1e1900 */
[----:B------:R-:W4:Y:S04]  /*0480*/  LDG.E R19, desc[UR4][R4.64+-0x8] ;  /* 0xfffff80404137981 */ /* 0x000f28000c1e1900 */
[----:B------:R-:W5:Y:S04]  /*0490*/  LDG.E R8, desc[UR4][R2.64+-0x4] ;  /* 0xfffffc0402087981 */ /* 0x000f68000c1e1900 */
[----:B------:R-:W5:Y:S04]  /*04a0*/  LDG.E R9, desc[UR4][R4.64+-0x4] ;  /* 0xfffffc0404097981 */ /* 0x000f68000c1e1900 */
[----:B------:R-:W5:Y:S01]  /*04b0*/  LDG.E R24, desc[UR4][R4.64+0x8] ;  /* 0x0000080404187981 */ /* 0x000f62000c1e1900 */
[----:B---3--:R-:W-:-:S03]  /*04c0*/  FFMA R21, R18, R21, R13 ;  /* 0x0000001512157223 */ /* 0x008fc6000000000d */
[----:B------:R-:W3:Y:S01]  /*04d0*/  LDG.E R13, desc[UR4][R2.64] ;  /* 0x00000004020d7981 */ /* 0x000ee2000c1e1900 */
[----:B--2---:R-:W-:-:S03]  /*04e0*/  FFMA R23, R22, R23, R21 ;  /* 0x0000001716177223 */ /* 0x004fc60000000015 */
[----:B------:R-:W3:Y:S04]  /*04f0*/  LDG.E R18, desc[UR4][R4.64] ;  /* 0x0000000404127981 */ /* 0x000ee8000c1e1900 */
[----:B------:R-:W2:Y:S04]  /*0500*/  LDG.E R21, desc[UR4][R2.64+0x4] ;  /* 0x0000040402157981 */ /* 0x000ea8000c1e1900 */
[----:B------:R-:W2:Y:S01]  /*0510*/  LDG.E R22, desc[UR4][R4.64+0x4] ;  /* 0x0000040404167981 */ /* 0x000ea2000c1e1900 */
[----:B----4-:R-:W-:-:S03]  /*0520*/  FFMA R27, R20, R19, R23 ;  /* 0x00000013141b7223 */ /* 0x010fc60000000017 */
[----:B------:R-:W4:Y:S04]  /*0530*/  LDG.E R23, desc[UR4][R2.64+0x8] ;  /* 0x0000080402177981 */ /* 0x000f28000c1e1900 */
[----:B------:R-:W4:Y:S04]  /*0540*/  LDG.E R19, desc[UR4][R2.64+0xc] ;  /* 0x00000c0402137981 */ /* 0x000f28000c1e1900 */
[----:B------:R-:W4:Y:S01]  /*0550*/  LDG.E R20, desc[UR4][R4.64+0xc] ;  /* 0x00000c0404147981 */ /* 0x000f22000c1e1900 */
[----:B------:R-:W-:Y:S01]  /*0560*/  IADD3 R7, PT, PT, R7, 0x8, RZ ;  /* 0x0000000807077810 */ /* 0x000fe20007ffe0ff */
[----:B-----5:R-:W-:-:S03]  /*0570*/  FFMA R8, R8, R9, R27 ;  /* 0x0000000908087223 */ /* 0x020fc6000000001b */
[----:B------:R-:W-:Y:S02]  /*0580*/  ISETP.NE.AND P1, PT, R7, RZ, PT ;  /* 0x000000ff0700720c */ /* 0x000fe40003f25270 */
[----:B------:R-:W-:Y:S01]  /*0590*/  IADD3 R9, P3, PT, R4, 0x20, RZ ;  /* 0x0000002004097810 */ /* 0x000fe20007f7e0ff */
[----:B---3--:R-:W-:-:S04]  /*05a0*/  FFMA R8, R13, R18, R8 ;  /* 0x000000120d087223 */ /* 0x008fc80000000008 */
[----:B--2---:R-:W-:Y:S01]  /*05b0*/  FFMA R8, R21, R22, R8 ;  /* 0x0000001615087223 */ /* 0x004fe20000000008 */
[----:B------:R-:W-:-:S03]  /*05c0*/  IADD3 R21, P2, PT, R2, 0x20, RZ ;  /* 0x0000002002157810 */ /* 0x000fc60007f5e0ff */
[----:B----4-:R-:W-:Y:S01]  /*05d0*/  FFMA R8, R23, R24, R8 ;  /* 0x0000001817087223 */ /* 0x010fe20000000008 */
[----:B------:R-:W-:Y:S02]  /*05e0*/  IMAD.X R18, RZ, RZ, R5, P3 ;  /* 0x000000ffff127224 */ /* 0x000fe400018e0605 */
[----:B------:R-:W-:Y:S02]  /*05f0*/  IMAD.X R22, RZ, RZ, R3, P2 ;  /* 0x000000ffff167224 */ /* 0x000fe400010e0603 */
[----:B------:R-:W-:Y:S01]  /*0600*/  FFMA R13, R19, R20, R8 ;  /* 0x00000014130d7223 */ /* 0x000fe20000000008 */
[----:B------:R-:W-:Y:S06]  /*0610*/  @P1 BRA `(.L_x_2) ;  /* 0xfffffffc00741947 */ /* 0x000fec000383ffff */
.L_x_1:
[----:B------:R-:W-:Y:S05]  /*0620*/  @!P0 BRA `(.L_x_0) ;  /* 0x0000000000f08947 */ /* 0x000fea0003800000 */
[----:B------:R-:W-:Y:S02]  /*0630*/  ISETP.GE.U32.AND P0, PT, R25, 0x4, PT ;  /* 0x000000041900780c */ /* 0x000fe40003f06070 */
[----:B------:R-:W-:-:S04]  /*0640*/  LOP3.LUT R23, R6, 0x3, RZ, 0xc0, !PT ;  /* 0x0000000306177812 */ /* 0x000fc800078ec0ff */
[----:B------:R-:W-:-:S07]  /*0650*/  ISETP.NE.AND P1, PT, R23, RZ, PT ;  /* 0x000000ff1700720c */ /* 0x000fce0003f25270 */
[----:B------:R-:W-:Y:S06]  /*0660*/  @!P0 BRA `(.L_x_3) ;  /* 0x0000000000588947 */ /* 0x000fec0003800000 */
[----:B------:R-:W0:Y:S01]  /*0670*/  LDCU.128 UR8, c[0x0][0x380] ;  /* 0x00007000ff0877ac */ /* 0x000e220008000c00 */
[-C--:B------:R-:W-:Y:S02]  /*0680*/  IADD3 R5, P0, PT, R15, R16.reuse, RZ ;  /* 0x000000100f057210 */ /* 0x080fe40007f1e0ff */
[----:B------:R-:W-:-:S03]  /*0690*/  IADD3 R3, P3, PT, R17, R16, RZ ;  /* 0x0000001011037210 */ /* 0x000fc60007f7e0ff */
[----:B------:R-:W-:Y:S01]  /*06a0*/  IMAD.X R18, RZ, RZ, R14, P0 ;  /* 0x000000ffff127224 */ /* 0x000fe200000e060e */
[----:B------:R-:W-:Y:S02]  /*06b0*/  IADD3.X R8, PT, PT, RZ, R12, RZ, P3, !PT ;  /* 0x0000000cff087210 */ /* 0x000fe40001ffe4ff */
[----:B0-----:R-:W-:Y:S02]  /*06c0*/  LEA R4, P2, R5, UR10, 0x2 ;  /* 0x0000000a05047c11 */ /* 0x001fe4000f8410ff */
[----:B------:R-:W-:Y:S02]  /*06d0*/  LEA R2, P4, R3, UR8, 0x2 ;  /* 0x0000000803027c11 */ /* 0x000fe4000f8810ff */
[----:B------:R-:W-:Y:S02]  /*06e0*/  LEA.HI.X R5, R5, UR11, R18, 0x2, P2 ;  /* 0x0000000b05057c11 */ /* 0x000fe400090f1412 */
[----:B------:R-:W-:-:S03]  /*06f0*/  LEA.HI.X R3, R3, UR9, R8, 0x2, P4 ;  /* 0x0000000903037c11 */ /* 0x000fc6000a0f1408 */
[----:B------:R-:W2:Y:S04]  /*0700*/  LDG.E R8, desc[UR4][R4.64] ;  /* 0x0000000404087981 */ /* 0x000ea8000c1e1900 */
[----:B------:R-:W2:Y:S04]  /*0710*/  LDG.E R7, desc[UR4][R2.64] ;  /* 0x0000000402077981 */ /* 0x000ea8000c1e1900 */
[----:B------:R-:W3:Y:S04]  /*0720*/  LDG.E R18, desc[UR4][R4.64+0x4] ;  /* 0x0000040404127981 */ /* 0x000ee8000c1e1900 */
[----:B------:R-:W3:Y:S04]  /*0730*/  LDG.E R9, desc[UR4][R2.64+0x4] ;  /* 0x0000040402097981 */ /* 0x000ee8000c1e1900 */
[----:B------:R-:W4:Y:S04]  /*0740*/  LDG.E R20, desc[UR4][R4.64+0x8] ;  /* 0x0000080404147981 */ /* 0x000f28000c1e1900 */
[----:B------:R-:W4:Y:S04]  /*0750*/  LDG.E R19, desc[UR4][R2.64+0x8] ;  /* 0x0000080402137981 */ /* 0x000f28000c1e1900 */
[----:B------:R-:W5:Y:S04]  /*0760*/  LDG.E R22, desc[UR4][R4.64+0xc] ;  /* 0x00000c0404167981 */ /* 0x000f68000c1e1900 */
[----:B------:R-:W5:Y:S01]  /*0770*/  LDG.E R21, desc[UR4][R2.64+0xc] ;  /* 0x00000c0402157981 */ /* 0x000f62000c1e1900 */
[----:B------:R-:W-:-:S02]  /*0780*/  VIADD R16, R16, 0x4 ;  /* 0x0000000410107836 */ /* 0x000fc40000000000 */
[----:B--2---:R-:W-:-:S04]  /*0790*/  FFMA R7, R8, R7, R13 ;  /* 0x0000000708077223 */ /* 0x004fc8000000000d */
[----:B---3--:R-:W-:-:S04]  /*07a0*/  FFMA R7, R18, R9, R7 ;  /* 0x0000000912077223 */ /* 0x008fc80000000007 */
[----:B----4-:R-:W-:-:S04]  /*07b0*/  FFMA R7, R20, R19, R7 ;  /* 0x0000001314077223 */ /* 0x010fc80000000007 */
[----:B-----5:R-:W-:-:S07]  /*07c0*/  FFMA R13, R22, R21, R7 ;  /* 0x00000015160d7223 */ /* 0x020fce0000000007 */
.L_x_3:
[----:B------:R-:W-:Y:S05]  /*07d0*/  @!P1 BRA `(.L_x_0) ;  /* 0x0000000000849947 */ /* 0x000fea0003800000 */
[----:B------:R-:W0:Y:S01]  /*07e0*/  LDC.64 R2, c[0x0][0x388] ;  /* 0x0000e200ff027b82 */ /* 0x000e220000000a00 */
[----:B------:R-:W-:Y:S02]  /*07f0*/  ISETP.NE.AND P1, PT, R23, 0x1, PT ;  /* 0x000000011700780c */ /* 0x000fe40003f25270 */
[----:B------:R-:W-:-:S04]  /*0800*/  LOP3.LUT R6, R6, 0x1, RZ, 0xc0, !PT ;  /* 0x0000000106067812 */ /* 0x000fc800078ec0ff */
[----:B------:R-:W-:Y:S01]  /*0810*/  ISETP.NE.U32.AND P0, PT, R6, 0x1, PT ;  /* 0x000000010600780c */ /* 0x000fe20003f05070 */
[----:B------:R-:W1:Y:S06]  /*0820*/  LDC.64 R4, c[0x0][0x380] ;  /* 0x0000e000ff047b82 */ /* 0x000e6c0000000a00 */
[-C--:B------:R-:W-:Y:S02]  /*0830*/  @P1 IADD3 R19, P3, PT, R15, R16.reuse, RZ ;  /* 0x000000100f131210 */ /* 0x080fe40007f7e0ff */
[----:B------:R-:W2:Y:S01]  /*0840*/  LDC.64 R8, c[0x0][0x388] ;  /* 0x0000e200ff087b82 */ /* 0x000ea20000000a00 */
[----:B------:R-:W-:Y:S01]  /*0850*/  @P1 IADD3 R18, P4, PT, R17, R16, RZ ;  /* 0x0000001011121210 */ /* 0x000fe20007f9e0ff */
[----:B------:R-:W-:-:S02]  /*0860*/  @P1 VIADD R16, R16, 0x2 ;  /* 0x0000000210101836 */ /* 0x000fc40000000000 */
[----:B------:R-:W-:-:S03]  /*0870*/  @P1 IMAD.X R20, RZ, RZ, R14, P3 ;  /* 0x000000ffff141224 */ /* 0x000fc600018e060e */
[-C--:B------:R-:W-:Y:S01]  /*0880*/  @!P0 IADD3 R15, P5, PT, R15, R16.reuse, RZ ;  /* 0x000000100f0f8210 */ /* 0x080fe20007fbe0ff */
[----:B------:R-:W3:Y:S01]  /*0890*/  LDC.64 R6, c[0x0][0x380] ;  /* 0x0000e000ff067b82 */ /* 0x000ee20000000a00 */
[----:B------:R-:W-:Y:S02]  /*08a0*/  @!P0 IADD3 R16, P2, PT, R17, R16, RZ ;  /* 0x0000001011108210 */ /* 0x000fe40007f5e0ff */
[----:B------:R-:W-:Y:S01]  /*08b0*/  @P1 IADD3.X R17, PT, PT, RZ, R12, RZ, P4, !PT ;  /* 0x0000000cff111210 */ /* 0x000fe200027fe4ff */
[----:B------:R-:W-:Y:S01]  /*08c0*/  @!P0 IMAD.X R14, RZ, RZ, R14, P5 ;  /* 0x000000ffff0e8224 */ /* 0x000fe200028e060e */
[C---:B0-----:R-:W-:Y:S01]  /*08d0*/  @P1 LEA R2, P4, R19.reuse, R2, 0x2 ;  /* 0x0000000213021211 */ /* 0x041fe200078810ff */
[----:B------:R-:W-:Y:S01]  /*08e0*/  @!P0 IMAD.X R12, RZ, RZ, R12, P2 ;  /* 0x000000ffff0c8224 */ /* 0x000fe200010e060c */
[----:B-1----:R-:W-:Y:S02]  /*08f0*/  @P1 LEA R4, P3, R18, R4, 0x2 ;  /* 0x0000000412041211 */ /* 0x002fe400078610ff */
[----:B------:R-:W-:-:S02]  /*0900*/  @P1 LEA.HI.X R3, R19, R3, R20, 0x2, P4 ;  /* 0x0000000313031211 */ /* 0x000fc400020f1414 */
[----:B------:R-:W-:-:S03]  /*0910*/  @P1 LEA.HI.X R5, R18, R5, R17, 0x2, P3 ;  /* 0x0000000512051211 */ /* 0x000fc600018f1411 */
[----:B------:R-:W4:Y:S01]  /*0920*/  @P1 LDG.E R17, desc[UR4][R2.64+0x4] ;  /* 0x0000040402111981 */ /* 0x000f22000c1e1900 */
[----:B--2---:R-:W-:-:S04]  /*0930*/  @!P0 LEA R8, P5, R15, R8, 0x2 ;  /* 0x000000080f088211 */ /* 0x004fc800078a10ff */
[----:B------:R-:W-:Y:S02]  /*0940*/  @!P0 LEA.HI.X R9, R15, R9, R14, 0x2, P5 ;  /* 0x000000090f098211 */ /* 0x000fe400028f140e */
[----:B------:R-:W2:Y:S01]  /*0950*/  @P1 LDG.E R14, desc[UR4][R2.64] ;  /* 0x00000004020e1981 */ /* 0x000ea2000c1e1900 */
[----:B---3--:R-:W-:-:S03]  /*0960*/  @!P0 LEA R6, P2, R16, R6, 0x2 ;  /* 0x0000000610068211 */ /* 0x008fc600078410ff */
[----:B------:R-:W2:Y:S01]  /*0970*/  @P1 LDG.E R15, desc[UR4][R4.64] ;  /* 0x00000004040f1981 */ /* 0x000ea2000c1e1900 */
[----:B------:R-:W-:-:S03]  /*0980*/  @!P0 LEA.HI.X R7, R16, R7, R12, 0x2, P2 ;  /* 0x0000000710078211 */ /* 0x000fc600010f140c */
[----:B------:R-:W4:Y:S04]  /*0990*/  @P1 LDG.E R12, desc[UR4][R4.64+0x4] ;  /* 0x00000404040c1981 */ /* 0x000f28000c1e1900 */
[----:B------:R-:W3:Y:S04]  /*09a0*/  @!P0 LDG.E R8, desc[UR4][R8.64] ;  /* 0x0000000408088981 */ /* 0x000ee8000c1e1900 */
[----:B------:R-:W3:Y:S01]  /*09b0*/  @!P0 LDG.E R6, desc[UR4][R6.64] ;  /* 0x0000000406068981 */ /* 0x000ee2000c1e1900 */
[----:B--2---:R-:W-:-:S04]  /*09c0*/  @P1 FFMA R14, R14, R15, R13 ;  /* 0x0000000f0e0e1223 */ /* 0x004fc8000000000d */
[----:B----4-:R-:W-:-:S04]  /*09d0*/  @P1 FFMA R13, R17, R12, R14 ;  /* 0x0000000c110d1223 */ /* 0x010fc8000000000e */
[----:B---3--:R-:W-:-:S07]  /*09e0*/  @!P0 FFMA R13, R8, R6, R13 ;  /* 0x00000006080d8223 */ /* 0x008fce000000000d */
.L_x_0:
[----:B------:R-:W0:Y:S01]  /*09f0*/  LDC.64 R2, c[0x0][0x390] ;  /* 0x0000e400ff027b82 */ /* 0x000e220000000a00 */
[----:B------:R-:W-:-:S07]  /*0a00*/  IMAD R7, R11, R0, R10 ;  /* 0x000000000b077224 */ /* 0x000fce00078e020a */
[----:B------:R-:W1:Y:S01]  /*0a10*/  LDC.64 R4, c[0x0][0x398] ;  /* 0x0000e600ff047b82 */ /* 0x000e620000000a00 */
[----:B0-----:R-:W-:-:S06]  /*0a20*/  IMAD.WIDE R10, R10, 0x4, R2 ;  /* 0x000000040a0a7825 */ /* 0x001fcc00078e0202 */
[----:B------:R-:W2:Y:S01]  /*0a30*/  LDG.E R10, desc[UR4][R10.64] ;  /* 0x000000040a0a7981 */ /* 0x000ea2000c1e1900 */
[----:B-1----:R-:W-:-:S05]  /*0a40*/  IMAD.WIDE R2, R7, 0x4, R4 ;  /* 0x0000000407027825 */ /* 0x002fca00078e0204 */
[----:B------:R-:W3:Y:S01]  /*0a50*/  LDG.E R0, desc[UR4][R2.64] ;  /* 0x0000000402007981 */ /* 0x000ee2000c1e1900 */
[----:B--2---:R-:W-:-:S04]  /*0a60*/  FADD R13, R10, R13 ;  /* 0x0000000d0a0d7221 */ /* 0x004fc80000000000 */
[----:B---3--:R-:W-:-:S05]  /*0a70*/  FADD R13, R13, R0 ;  /* 0x000000000d0d7221 */ /* 0x008fca0000000000 */
[----:B------:R-:W-:Y:S01]  /*0a80*/  STG.E desc[UR4][R2.64], R13 ;  /* 0x0000000d02007986 */ /* 0x000fe2000c101904 */
[----:B------:R-:W-:Y:S05]  /*0a90*/  EXIT ;  /* 0x000000000000794d */ /* 0x000fea0003800000 */
.L_x_4:
[----:B------:R-:W-:-:S00]  /*0aa0*/  BRA `(.L_x_4) ;  /* 0xfffffffc00fc7947 */ /* 0x000fc0000383ffff */
[----:B------:R-:W-:-:S00]  /*0ab0*/  NOP ;  /* 0x0000000000007918 */ /* 0x000fc00000000000 */
        /* <DEDUP_REMOVED lines=12> */
.L_x_127:


//--------------------- .text._Z30flatten_pool2_to_fc1_in_kernelPKfPfiiii --------------------------
	.section	.text._Z30flatten_pool2_to_fc1_in_kernelPKfPfiiii,"ax",@progbits
	.align	128
        .global         _Z30flatten_pool2_to_fc1_in_kernelPKfPfiiii
        .type           _Z30flatten_pool2_to_fc1_in_kernelPKfPfiiii,@function
        .size           _Z30flatten_pool2_to_fc1_in_kernelPKfPfiiii,(.L_x_128 - _Z30flatten_pool2_to_fc1_in_kernelPKfPfiiii)
        .other          _Z30flatten_pool2_to_fc1_in_kernelPKfPfiiii,@"STO_CUDA_ENTRY STV_DEFAULT"
_Z30flatten_pool2_to_fc1_in_kernelPKfPfiiii:
.text._Z30flatten_pool2_to_fc1_in_kernelPKfPfiiii:
[----:B------:R-:W-:Y:S01]  /*0000*/  LDC R1, c[0x0][0x37c] ;  /* 0x0000df00ff017b82 */ /* 0x000fe20000000800 */
[----:B------:R-:W0:Y:S01]  /*0010*/  S2R R0, SR_TID.X ;  /* 0x0000000000007919 */ /* 0x000e220000002100 */
[----:B------:R-:W1:Y:S06]  /*0020*/  LDCU.128 UR4, c[0x0][0x390] ;  /* 0x00007200ff0477ac */ /* 0x000e6c0008000c00 */
[----:B------:R-:W0:Y:S08]  /*0030*/  S2UR UR8, SR_CTAID.X ;  /* 0x00000000000879c3 */ /* 0x000e300000002500 */
[----:B------:R-:W0:Y:S01]  /*0040*/  LDC R7, c[0x0][0x360] ;  /* 0x0000d800ff077b82 */ /* 0x000e220000000800 */
[----:B-1----:R-:W-:-:S04]  /*0050*/  UIMAD UR4, UR5, UR4, URZ ;  /* 0x00000004050472a4 */ /* 0x002fc8000f8e02ff */
[----:B------:R-:W-:-:S04]  /*0060*/  UIMAD UR4, UR4, UR6, URZ ;  /* 0x00000006040472a4 */ /* 0x000fc8000f8e02ff */
[----:B------:R-:W-:Y:S01]  /*0070*/  UIMAD UR4, UR4, UR7, URZ ;  /* 0x00000007040472a4 */ /* 0x000fe2000f8e02ff */
[----:B0-----:R-:W-:-:S05]  /*0080*/  IMAD R7, R7, UR8, R0 ;  /* 0x0000000807077c24 */ /* 0x001fca000f8e0200 */
[----:B------:R-:W-:-:S13]  /*0090*/  ISETP.GE.AND P0, PT, R7, UR4, PT ;  /* 0x0000000407007c0c */ /* 0x000fda000bf06270 */
[----:B------:R-:W-:Y:S05]  /*00a0*/  @P0 EXIT ;  /* 0x000000000000094d */ /* 0x000fea0003800000 */
[----:B------:R-:W0:Y:S01]  /*00b0*/  LDC.64 R2, c[0x0][0x380] ;  /* 0x0000e000ff027b82 */ /* 0x000e220000000a00 */
[----:B------:R-:W1:Y:S07]  /*00c0*/  LDCU.64 UR4, c[0x0][0x358] ;  /* 0x00006b00ff0477ac */ /* 0x000e6e0008000a00 */
[----:B------:R-:W2:Y:S01]  /*00d0*/  LDC.64 R4, c[0x0][0x388] ;  /* 0x0000e200ff047b82 */ /* 0x000ea20000000a00 */
[----:B0-----:R-:W-:-:S06]  /*00e0*/  IMAD.WIDE R2, R7, 0x4, R2 ;  /* 0x0000000407027825 */ /* 0x001fcc00078e0202 */
[----:B-1----:R-:W3:Y:S01]  /*00f0*/  LDG.E R3, desc[UR4][R2.64] ;  /* 0x0000000402037981 */ /* 0x002ee2000c1e1900 */
[----:B--2---:R-:W-:-:S05]  /*0100*/  IMAD.WIDE R4, R7, 0x4, R4 ;  /* 0x0000000407047825 */ /* 0x004fca00078e0204 */
[----:B---3--:R-:W-:Y:S01]  /*0110*/  STG.E desc[UR4][R4.64], R3 ;  /* 0x0000000304007986 */ /* 0x008fe2000c101904 */
[----:B------:R-:W-:Y:S05]  /*0120*/  EXIT ;  /* 0x000000000000794d */ /* 0x000fea0003800000 */
.L_x_5:
        /* <DEDUP_REMOVED lines=13> */
.L_x_128:


//--------------------- .text._Z19linear_batch_kernelPKfS0_S0_Pfiii --------------------------
	.section	.text._Z19linear_batch_kernelPKfS0_S0_Pfiii,"ax",@progbits
	.align	128
        .global         _Z19linear_batch_kernelPKfS0_S0_Pfiii
        .type           _Z19linear_batch_kernelPKfS0_S0_Pfiii,@function
        .size           _Z19linear_batch_kernelPKfS0_S0_Pfiii,(.L_x_129 - _Z19linear_batch_kernelPKfS0_S0_Pfiii)
        .other          _Z19linear_batch_kernelPKfS0_S0_Pfiii,@"STO_CUDA_ENTRY STV_DEFAULT"
_Z19linear_batch_kernelPKfS0_S0_Pfiii:
.text._Z19linear_batch_kernelPKfS0_S0_Pfiii:
        /* <DEDUP_REMOVED lines=11> */
[----:B------:R-:W0:Y:S01]  /*00b0*/  LDCU UR9, c[0x0][0x3a0] ;  /* 0x00007400ff0977ac */ /* 0x000e220008000800 */
[----:B------:R-:W-:Y:S02]  /*00c0*/  ISETP.GE.AND P2, PT, R0, RZ, PT ;  /* 0x000000ff0000720c */ /* 0x000fe40003f46270 */
[----:B------:R-:W1:Y:S01]  /*00d0*/  I2F.RP R4, R11 ;  /* 0x0000000b00047306 */ /* 0x000e620000209400 */
[----:B------:R-:W-:Y:S01]  /*00e0*/  MOV R13, RZ ;  /* 0x000000ff000d7202 */ /* 0x000fe20000000f00 */
[----:B------:R-:W2:Y:S06]  /*00f0*/  LDCU.64 UR16, c[0x0][0x358] ;  /* 0x00006b00ff1077ac */ /* 0x000eac0008000a00 */
[----:B-1----:R-:W1:Y:S01]  /*0100*/  MUFU.RCP R4, R4 ;  /* 0x0000000400047308 */ /* 0x002e620000001000 */
[----:B0-----:R-:W-:Y:S01]  /*0110*/  UISETP.GE.AND UP0, UPT, UR9, 0x1, UPT ;  /* 0x000000010900788c */ /* 0x001fe2000bf06270 */
[----:B-1----:R-:W-:-:S06]  /*0120*/  IADD3 R2, PT, PT, R4, 0xffffffe, RZ ;  /* 0x0ffffffe04027810 */ /* 0x002fcc0007ffe0ff */
[----:B------:R0:W1:Y:S02]  /*0130*/  F2I.FTZ.U32.TRUNC.NTZ R3, R2 ;  /* 0x0000000200037305 */ /* 0x000064000021f000 */
[----:B0-----:R-:W-:Y:S01]  /*0140*/  HFMA2 R2, -RZ, RZ, 0, 0 ;  /* 0x00000000ff027431 */ /* 0x001fe200000001ff */
[----:B-1----:R-:W-:-:S05]  /*0150*/  IADD3 R6, PT, PT, RZ, -R3, RZ ;  /* 0x80000003ff067210 */ /* 0x002fca0007ffe0ff */
[----:B------:R-:W-:Y:S01]  /*0160*/  IMAD R5, R6, R11, RZ ;  /* 0x0000000b06057224 */ /* 0x000fe200078e02ff */
[----:B------:R-:W-:-:S03]  /*0170*/  IABS R6, R0 ;  /* 0x0000000000067213 */ /* 0x000fc60000000000 */
[----:B------:R-:W-:Y:S01]  /*0180*/  IMAD.HI.U32 R3, R3, R5, R2 ;  /* 0x0000000503037227 */ /* 0x000fe200078e0002 */
[----:B------:R-:W-:-:S05]  /*0190*/  LOP3.LUT R2, RZ, R9, RZ, 0x33, !PT ;  /* 0x00000009ff027212 */ /* 0x000fca00078e33ff */
[----:B------:R-:W-:-:S05]  /*01a0*/  IMAD.HI.U32 R3, R3, R6, RZ ;  /* 0x0000000603037227 */ /* 0x000fca00078e00ff */
[----:B------:R-:W-:-:S05]  /*01b0*/  IADD3 R4, PT, PT, -R3, RZ, RZ ;  /* 0x000000ff03047210 */ /* 0x000fca0007ffe1ff */
[----:B------:R-:W-:-:S05]  /*01c0*/  IMAD R4, R11, R4, R6 ;  /* 0x000000040b047224 */ /* 0x000fca00078e0206 */
[----:B------:R-:W-:-:S13]  /*01d0*/  ISETP.GT.U32.AND P0, PT, R11, R4, PT ;  /* 0x000000040b00720c */ /* 0x000fda0003f04070 */
[----:B------:R-:W-:-:S04]  /*01e0*/  @!P0 IADD3 R4, PT, PT, R4, -R11, RZ ;  /* 0x8000000b04048210 */ /* 0x000fc80007ffe0ff */
[----:B------:R-:W-:Y:S02]  /*01f0*/  ISETP.GT.U32.AND P1, PT, R11, R4, PT ;  /* 0x000000040b00720c */ /* 0x000fe40003f24070 */
[----:B------:R-:W-:-:S04]  /*0200*/  IADD3 R5, PT, PT, R4, -R11, RZ ;  /* 0x8000000b04057210 */ /* 0x000fc80007ffe0ff */
[----:B------:R-:W-:Y:S02]  /*0210*/  SEL R5, R5, R4, !P1 ;  /* 0x0000000405057207 */ /* 0x000fe40004800000 */
[----:B------:R-:W-:Y:S02]  /*0220*/  ISETP.NE.AND P1, PT, R9, RZ, PT ;  /* 0x000000ff0900720c */ /* 0x000fe40003f25270 */
[----:B------:R-:W-:-:S04]  /*0230*/  @!P2 IADD3 R5, PT, PT, -R5, RZ, RZ ;  /* 0x000000ff0505a210 */ /* 0x000fc80007ffe1ff */
[----:B------:R-:W-:Y:S01]  /*0240*/  SEL R7, R2, R5, !P1 ;  /* 0x0000000502077207 */ /* 0x000fe20004800000 */
[----:B--2---:R-:W-:Y:S06]  /*0250*/  BRA.U !UP0, `(.L_x_6) ;  /* 0x0000000908807547 */ /* 0x004fec000b800000 */
[----:B------:R-:W-:Y:S01]  /*0260*/  ISETP.GE.U32.AND P2, PT, R4, R11, PT ;  /* 0x0000000b0400720c */ /* 0x000fe20003f46070 */
[----:B------:R-:W-:Y:S01]  /*0270*/  UISETP.GE.U32.AND UP1, UPT, UR9, 0x10, UPT ;  /* 0x000000100900788c */ /* 0x000fe2000bf26070 */
[----:B------:R-:W-:Y:S01]  /*0280*/  LOP3.LUT R4, R0, R9, RZ, 0x3c, !PT ;  /* 0x0000000900047212 */ /* 0x000fe200078e3cff */
[----:B------:R-:W-:Y:S01]  /*0290*/  ULOP3.LUT UR10, UR9, 0xf, URZ, 0xc0, !UPT ;  /* 0x0000000f090a7892 */ /* 0x000fe2000f8ec0ff */
[----:B------:R-:W-:Y:S01]  /*02a0*/  @!P0 IADD3 R3, PT, PT, R3, 0x1, RZ ;  /* 0x0000000103038810 */ /* 0x000fe20007ffe0ff */
[----:B------:R-:W-:Y:S01]  /*02b0*/  IMAD R8, R7, UR9, RZ ;  /* 0x0000000907087c24 */ /* 0x000fe2000f8e02ff */
[----:B------:R-:W-:Y:S01]  /*02c0*/  ISETP.GE.AND P3, PT, R4, RZ, PT ;  /* 0x000000ff0400720c */ /* 0x000fe20003f66270 */
[----:B------:R-:W-:Y:S01]  /*02d0*/  UISETP.NE.AND UP0, UPT, UR10, URZ, UPT ;  /* 0x000000ff0a00728c */ /* 0x000fe2000bf05270 */
[----:B------:R-:W-:Y:S01]  /*02e0*/  MOV R13, RZ ;  /* 0x000000ff000d7202 */ /* 0x000fe20000000f00 */
[----:B------:R-:W-:-:S04]  /*02f0*/  UMOV UR4, URZ ;  /* 0x000000ff00047c82 */ /* 0x000fc80008000000 */
[----:B------:R-:W-:-:S06]  /*0300*/  @P2 IADD3 R3, PT, PT, R3, 0x1, RZ ;  /* 0x0000000103032810 */ /* 0x000fcc0007ffe0ff */
[----:B------:R-:W-:-:S04]  /*0310*/  @!P3 IADD3 R3, PT, PT, -R3, RZ, RZ ;  /* 0x000000ff0303b210 */ /* 0x000fc80007ffe1ff */
[----:B------:R-:W-:-:S05]  /*0320*/  SEL R9, R2, R3, !P1 ;  /* 0x0000000302097207 */ /* 0x000fca0004800000 */
[----:B------:R-:W-:Y:S01]  /*0330*/  IMAD R9, R9, UR9, RZ ;  /* 0x0000000909097c24 */ /* 0x000fe2000f8e02ff */
[----:B------:R-:W-:Y:S06]  /*0340*/  BRA.U !UP1, `(.L_x_7) ;  /* 0x0000000509147547 */ /* 0x000fec000b800000 */
[----:B------:R-:W0:Y:S01]  /*0350*/  LDCU.128 UR12, c[0x0][0x380] ;  /* 0x00007000ff0c77ac */ /* 0x000e220008000c00 */
[----:B------:R-:W-:Y:S01]  /*0360*/  HFMA2 R13, -RZ, RZ, 0, 0 ;  /* 0x00000000ff0d7431 */ /* 0x000fe200000001ff */
[----:B------:R-:W-:Y:S01]  /*0370*/  MOV R6, R8 ;  /* 0x0000000800067202 */ /* 0x000fe20000000f00 */
[----:B------:R-:W-:Y:S01]  /*0380*/  ULOP3.LUT UR4, UR9, 0x7ffffff0, URZ, 0xc0, !UPT ;  /* 0x7ffffff009047892 */ /* 0x000fe2000f8ec0ff */
[----:B------:R-:W-:-:S03]  /*0390*/  MOV R10, R9 ;  /* 0x00000009000a7202 */ /* 0x000fc60000000f00 */
[----:B------:R-:W-:Y:S02]  /*03a0*/  UIADD3 UR11, UPT, UPT, -UR4, URZ, URZ ;  /* 0x000000ff040b7290 */ /* 0x000fe4000fffe1ff */
[----:B0-----:R-:W-:Y:S02]  /*03b0*/  UIADD3 UR7, UP1, UPT, UR12, 0x20, URZ ;  /* 0x000000200c077890 */ /* 0x001fe4000ff3e0ff */
[----:B------:R-:W-:Y:S02]  /*03c0*/  UIADD3 UR5, UP2, UPT, UR14, 0x20, URZ ;  /* 0x000000200e057890 */ /* 0x000fe4000ff5e0ff */
[----:B------:R-:W-:Y:S02]  /*03d0*/  UIADD3.X UR8, UPT, UPT, URZ, UR13, URZ, UP1, !UPT ;  /* 0x0000000dff087290 */ /* 0x000fe40008ffe4ff */
[----:B------:R-:W-:-:S12]  /*03e0*/  UIADD3.X UR6, UPT, UPT, URZ, UR15, URZ, UP2, !UPT ;  /* 0x0000000fff067290 */ /* 0x000fd800097fe4ff */
.L_x_8:
[----:B------:R-:W-:Y:S02]  /*03f0*/  MOV R2, UR7 ;  /* 0x0000000700027c02 */ /* 0x000fe40008000f00 */
[----:B------:R-:W-:Y:S02]  /*0400*/  MOV R3, UR8 ;  /* 0x0000000800037c02 */ /* 0x000fe40008000f00 */
[----:B------:R-:W-:Y:S02]  /*0410*/  MOV R4, UR5 ;  /* 0x0000000500047c02 */ /* 0x000fe40008000f00 */
[----:B------:R-:W-:Y:S01]  /*0420*/  MOV R5, UR6 ;  /* 0x0000000600057c02 */ /* 0x000fe20008000f00 */
[----:B------:R-:W-:-:S04]  /*0430*/  IMAD.WIDE R2, R10, 0x4, R2 ;  /* 0x000000040a027825 */ /* 0x000fc800078e0202 */
[----:B------:R-:W-:Y:S01]  /*0440*/  IMAD.WIDE R4, R6, 0x4, R4 ;  /* 0x0000000406047825 */ /* 0x000fe200078e0204 */
[----:B------:R-:W2:Y:S04]  /*0450*/  LDG.E R14, desc[UR16][R2.64+-0x20] ;  /* 0xffffe010020e7981 */ /* 0x000ea8000c1e1900 */
[----:B------:R-:W2:Y:S04]  /*0460*/  LDG.E R15, desc[UR16][R4.64+-0x20] ;  /* 0xffffe010040f7981 */ /* 0x000ea8000c1e1900 */
[----:B------:R-:W3:Y:S04]  /*0470*/  LDG.E R16, desc[UR16][R2.64+-0x1c] ;  /* 0xffffe41002107981 */ /* 0x000ee8000c1e1900 */
[----:B------:R-:W3:Y:S04]  /*0480*/  LDG.E R25, desc[UR16][R4.64+-0x1c] ;  /* 0xffffe41004197981 */ /* 0x000ee8000c1e1900 */
[----:B------:R-:W4:Y:S04]  /*0490*/  LDG.E R17, desc[UR16][R2.64+-0x18] ;  /* 0xffffe81002117981 */ /* 0x000f28000c1e1900 */
[----:B------:R-:W4:Y:S04]  /*04a0*/  LDG.E R18, desc[UR16][R4.64+-0x18] ;  /* 0xffffe81004127981 */ /* 0x000f28000c1e1900 */
[----:B------:R-:W5:Y:S04]  /*04b0*/  LDG.E R22, desc[UR16][R2.64+-0x14] ;  /* 0xffffec1002167981 */ /* 0x000f68000c1e1900 */
        /* <DEDUP_REMOVED lines=8> */
[----:B------:R-:W5:Y:S01]  /*0540*/  LDG.E R27, desc[UR16][R4.64+0x1c] ;  /* 0x00001c10041b7981 */ /* 0x000f62000c1e1900 */
[----:B--2---:R-:W-:-:S03]  /*0550*/  FFMA R15, R14, R15, R13 ;  /* 0x0000000f0e0f7223 */ /* 0x004fc6000000000d */
[----:B------:R-:W2:Y:S04]  /*0560*/  LDG.E R13, desc[UR16][R2.64+-0x4] ;  /* 0xfffffc10020d7981 */ /* 0x000ea8000c1e1900 */
[----:B------:R-:W2:Y:S01]  /*0570*/  LDG.E R14, desc[UR16][R4.64+-0x4] ;  /* 0xfffffc10040e7981 */ /* 0x000ea2000c1e1900 */
[----:B---3--:R-:W-:-:S03]  /*0580*/  FFMA R26, R16, R25, R15 ;  /* 0x00000019101a7223 */ /* 0x008fc6000000000f */
[----:B------:R-:W3:Y:S04]  /*0590*/  LDG.E R15, desc[UR16][R2.64] ;  /* 0x00000010020f7981 */ /* 0x000ee8000c1e1900 */
[----:B------:R-:W3:Y:S01]  /*05a0*/  LDG.E R16, desc[UR16][R4.64] ;  /* 0x0000001004107981 */ /* 0x000ee2000c1e1900 */
[----:B----4-:R-:W-:-:S03]  /*05b0*/  FFMA R25, R17, R18, R26 ;  /* 0x0000001211197223 */ /* 0x010fc6000000001a */
[----:B------:R-:W4:Y:S04]  /*05c0*/  LDG.E R17, desc[UR16][R2.64+0x4] ;  /* 0x0000041002117981 */ /* 0x000f28000c1e1900 */
[----:B------:R-:W4:Y:S01]  /*05d0*/  LDG.E R18, desc[UR16][R4.64+0x4] ;  /* 0x0000041004127981 */ /* 0x000f22000c1e1900 */
[----:B-----5:R-:W-:-:S03]  /*05e0*/  FFMA R26, R22, R21, R25 ;  /* 0x00000015161a7223 */ /* 0x020fc60000000019 */
[----:B------:R-:W5:Y:S04]  /*05f0*/  LDG.E R21, desc[UR16][R2.64+0x8] ;  /* 0x0000081002157981 */ /* 0x000f68000c1e1900 */
[----:B------:R-:W5:Y:S01]  /*0600*/  LDG.E R22, desc[UR16][R4.64+0x8] ;  /* 0x0000081004167981 */ /* 0x000f62000c1e1900 */
[----:B------:R-:W-:-:S03]  /*0610*/  FFMA R26, R23, R24, R26 ;  /* 0x00000018171a7223 */ /* 0x000fc6000000001a */
[----:B------:R-:W5:Y:S04]  /*0620*/  LDG.E R23, desc[UR16][R2.64+0xc] ;  /* 0x00000c1002177981 */ /* 0x000f68000c1e1900 */
[----:B------:R-:W5:Y:S01]  /*0630*/  LDG.E R24, desc[UR16][R4.64+0xc] ;  /* 0x00000c1004187981 */ /* 0x000f62000c1e1900 */
[----:B------:R-:W-:-:S03]  /*0640*/  FFMA R26, R19, R20, R26 ;  /* 0x00000014131a7223 */ /* 0x000fc6000000001a */
[----:B------:R-:W5:Y:S04]  /*0650*/  LDG.E R19, desc[UR16][R2.64+0x10] ;  /* 0x0000101002137981 */ /* 0x000f68000c1e1900 */
[----:B------:R-:W5:Y:S01]  /*0660*/  LDG.E R20, desc[UR16][R4.64+0x10] ;  /* 0x0000101004147981 */ /* 0x000f62000c1e1900 */
[----:B------:R-:W-:-:S03]  /*0670*/  FFMA R29, R11, R12, R26 ;  /* 0x0000000c0b1d7223 */ /* 0x000fc6000000001a */
[----:B------:R-:W5:Y:S04]  /*0680*/  LDG.E R12, desc[UR16][R2.64+0x14] ;  /* 0x00001410020c7981 */ /* 0x000f68000c1e1900 */
[----:B------:R-:W5:Y:S04]  /*0690*/  LDG.E R25, desc[UR16][R4.64+0x14] ;  /* 0x0000141004197981 */ /* 0x000f68000c1e1900 */
[----:B------:R-:W5:Y:S04]  /*06a0*/  LDG.E R11, desc[UR16][R2.64+0x18] ;  /* 0x00001810020b7981 */ /* 0x000f68000c1e1900 */
[----:B------:R-:W5:Y:S01]  /*06b0*/  LDG.E R26, desc[UR16][R2.64+0x1c] ;  /* 0x00001c10021a7981 */ /* 0x000f62000c1e1900 */
[----:B------:R-:W-:-:S04]  /*06c0*/  UIADD3 UR11, UPT, UPT, UR11, 0x10, URZ ;  /* 0x000000100b0b7890 */ /* 0x000fc8000fffe0ff */
[----:B------:R-:W-:Y:S01]  /*06d0*/  UISETP.NE.AND UP1, UPT, UR11, URZ, UPT ;  /* 0x000000ff0b00728c */ /* 0x000fe2000bf25270 */
[----:B------:R-:W-:Y:S02]  /*06e0*/  IADD3 R10, PT, PT, R10, 0x10, RZ ;  /* 0x000000100a0a7810 */ /* 0x000fe40007ffe0ff */
[----:B------:R-:W-:Y:S01]  /*06f0*/  IADD3 R6, PT, PT, R6, 0x10, RZ ;  /* 0x0000001006067810 */ /* 0x000fe20007ffe0ff */
[----:B--2---:R-:W-:-:S04]  /*0700*/  FFMA R14, R13, R14, R29 ;  /* 0x0000000e0d0e7223 */ /* 0x004fc8000000001d */
[----:B---3--:R-:W-:-:S04]  /*0710*/  FFMA R14, R15, R16, R14 ;  /* 0x000000100f0e7223 */ /* 0x008fc8000000000e */
[----:B----4-:R-:W-:-:S04]  /*0720*/  FFMA R14, R17, R18, R14 ;  /* 0x00000012110e7223 */ /* 0x010fc8000000000e */
[----:B-----5:R-:W-:-:S04]  /*0730*/  FFMA R14, R21, R22, R14 ;  /* 0x00000016150e7223 */ /* 0x020fc8000000000e */
[----:B------:R-:W-:-:S04]  /*0740*/  FFMA R14, R23, R24, R14 ;  /* 0x00000018170e7223 */ /* 0x000fc8000000000e */
[----:B------:R-:W-:-:S04]  /*0750*/  FFMA R19, R19, R20, R14 ;  /* 0x0000001413137223 */ /* 0x000fc8000000000e */
[----:B------:R-:W-:-:S04]  /*0760*/  FFMA R12, R12, R25, R19 ;  /* 0x000000190c0c7223 */ /* 0x000fc80000000013 */
[----:B------:R-:W-:-:S04]  /*0770*/  FFMA R11, R11, R28, R12 ;  /* 0x0000001c0b0b7223 */ /* 0x000fc8000000000c */
[----:B------:R-:W-:Y:S01]  /*0780*/  FFMA R13, R26, R27, R11 ;  /* 0x0000001b1a0d7223 */ /* 0x000fe2000000000b */
[----:B------:R-:W-:Y:S06]  /*0790*/  BRA.U UP1, `(.L_x_8) ;  /* 0xfffffffd01147547 */ /* 0x000fec000b83ffff */
.L_x_7:
[----:B------:R-:W-:Y:S05]  /*07a0*/  BRA.U !UP0, `(.L_x_6) ;  /* 0x00000005082c7547 */ /* 0x000fea000b800000 */
[----:B------:R-:W-:Y:S02]  /*07b0*/  UISETP.GE.U32.AND UP0, UPT, UR10, 0x8, UPT ;  /* 0x000000080a00788c */ /* 0x000fe4000bf06070 */
[----:B------:R-:W-:-:S04]  /*07c0*/  ULOP3.LUT UR6, UR9, 0x7, URZ, 0xc0, !UPT ;  /* 0x0000000709067892 */ /* 0x000fc8000f8ec0ff */
[----:B------:R-:W-:-:S03]  /*07d0*/  UISETP.NE.AND UP1, UPT, UR6, URZ, UPT ;  /* 0x000000ff0600728c */ /* 0x000fc6000bf25270 */
[----:B------:R-:W-:Y:S08]  /*07e0*/  BRA.U !UP0, `(.L_x_9) ;  /* 0x00000001087c7547 */ /* 0x000ff0000b800000 */
[----:B------:R-:W0:Y:S01]  /*07f0*/  LDC.64 R2, c[0x0][0x380] ;  /* 0x0000e000ff027b82 */ /* 0x000e220000000a00 */
[----:B------:R-:W-:Y:S02]  /*0800*/  IADD3 R11, PT, PT, R9, UR4, RZ ;  /* 0x00000004090b7c10 */ /* 0x000fe4000fffe0ff */
[----:B------:R-:W-:-:S05]  /*0810*/  IADD3 R15, PT, PT, R8, UR4, RZ ;  /* 0x00000004080f7c10 */ /* 0x000fca000fffe0ff */
[----:B------:R-:W1:Y:S01]  /*0820*/  LDC.64 R4, c[0x0][0x388] ;  /* 0x0000e200ff047b82 */ /* 0x000e620000000a00 */
[----:B0-----:R-:W-:-:S05]  /*0830*/  IMAD.WIDE R2, R11, 0x4, R2 ;  /* 0x000000040b027825 */ /* 0x001fca00078e0202 */
[----:B------:R-:W2:Y:S01]  /*0840*/  LDG.E R14, desc[UR16][R2.64] ;  /* 0x00000010020e7981 */ /* 0x000ea2000c1e1900 */
[----:B-1----:R-:W-:-:S03]  /*0850*/  IMAD.WIDE R4, R15, 0x4, R4 ;  /* 0x000000040f047825 */ /* 0x002fc600078e0204 */
[----:B------:R-:W3:Y:S04]  /*0860*/  LDG.E R17, desc[UR16][R2.64+0x4] ;  /* 0x0000041002117981 */ /* 0x000ee8000c1e1900 */
[----:B------:R-:W2:Y:S04]  /*0870*/  LDG.E R16, desc[UR16][R4.64] ;  /* 0x0000001004107981 */ /* 0x000ea8000c1e1900 */
        /* <DEDUP_REMOVED lines=13> */
[----:B------:R-:W-:Y:S01]  /*0950*/  UIADD3 UR4, UPT, UPT, UR4, 0x8, URZ ;  /* 0x0000000804047890 */ /* 0x000fe2000fffe0ff */
[----:B--2---:R-:W-:-:S04]  /*0960*/  FFMA R14, R14, R16, R13 ;  /* 0x000000100e0e7223 */ /* 0x004fc8000000000d */
[----:B---3--:R-:W-:-:S04]  /*0970*/  FFMA R14, R17, R18, R14 ;  /* 0x00000012110e7223 */ /* 0x008fc8000000000e */
[----:B----4-:R-:W-:-:S04]  /*0980*/  FFMA R14, R19, R20, R14 ;  /* 0x00000014130e7223 */ /* 0x010fc8000000000e */
[----:B-----5:R-:W-:-:S04]  /*0990*/  FFMA R14, R21, R22, R14 ;  /* 0x00000016150e7223 */ /* 0x020fc8000000000e */
[----:B------:R-:W-:-:S04]  /*09a0*/  FFMA R23, R23, R24, R14 ;  /* 0x0000001817177223 */ /* 0x000fc8000000000e */
[----:B------:R-:W-:-:S04]  /*09b0*/  FFMA R15, R12, R15, R23 ;  /* 0x0000000f0c0f7223 */ /* 0x000fc80000000017 */
[----:B------:R-:W-:-:S04]  /*09c0*/  FFMA R11, R6, R11, R15 ;  /* 0x0000000b060b7223 */ /* 0x000fc8000000000f */
[----:B------:R-:W-:-:S07]  /*09d0*/  FFMA R13, R10, R25, R11 ;  /* 0x000000190a0d7223 */ /* 0x000fce000000000b */
.L_x_9:
        /* <DEDUP_REMOVED lines=18> */
[----:B------:R-:W5:Y:S01]  /*0b00*/  LDG.E R16, desc[UR16][R4.64+0xc] ;  /* 0x00000c1004107981 */ /* 0x000f62000c1e1900 */
[----:B------:R-:W-:Y:S01]  /*0b10*/  UIADD3 UR4, UPT, UPT, UR4, 0x4, URZ ;  /* 0x0000000404047890 */ /* 0x000fe2000fffe0ff */
[----:B--2---:R-:W-:-:S04]  /*0b20*/  FFMA R6, R6, R10, R13 ;  /* 0x0000000a06067223 */ /* 0x004fc8000000000d */
[----:B---3--:R-:W-:-:S04]  /*0b30*/  FFMA R6, R11, R12, R6 ;  /* 0x0000000c0b067223 */ /* 0x008fc80000000006 */
[----:B----4-:R-:W-:-:S04]  /*0b40*/  FFMA R6, R15, R14, R6 ;  /* 0x0000000e0f067223 */ /* 0x010fc80000000006 */
[----:B-----5:R-:W-:-:S07]  /*0b50*/  FFMA R13, R17, R16, R6 ;  /* 0x00000010110d7223 */ /* 0x020fce0000000006 */
.L_x_10:
[----:B------:R-:W-:Y:S05]  /*0b60*/  BRA.U !UP1, `(.L_x_6) ;  /* 0x00000001093c7547 */ /* 0x000fea000b800000 */
[----:B------:R-:W0:Y:S01]  /*0b70*/  LDC.64 R14, c[0x0][0x380] ;  /* 0x0000e000ff0e7b82 */ /* 0x000e220000000a00 */
[----:B------:R-:W-:Y:S01]  /*0b80*/  IADD3 R17, PT, PT, R8, UR4, RZ ;  /* 0x0000000408117c10 */ /* 0x000fe2000fffe0ff */
[----:B------:R-:W-:Y:S01]  /*0b90*/  UIADD3 UR5, UPT, UPT, -UR5, URZ, URZ ;  /* 0x000000ff05057290 */ /* 0x000fe2000fffe1ff */
[----:B------:R-:W-:-:S05]  /*0ba0*/  IADD3 R9, PT, PT, R9, UR4, RZ ;  /* 0x0000000409097c10 */ /* 0x000fca000fffe0ff */
[----:B------:R-:W1:Y:S06]  /*0bb0*/  LDC.64 R10, c[0x0][0x388] ;  /* 0x0000e200ff0a7b82 */ /* 0x000e6c0000000a00 */
.L_x_11:
[----:B-1----:R-:W-:-:S04]  /*0bc0*/  IMAD.WIDE R2, R17, 0x4, R10 ;  /* 0x0000000411027825 */ /* 0x002fc800078e020a */
[----:B0-----:R-:W-:Y:S02]  /*0bd0*/  IMAD.WIDE R4, R9, 0x4, R14 ;  /* 0x0000000409047825 */ /* 0x001fe400078e020e */
[----:B------:R-:W2:Y:S04]  /*0be0*/  LDG.E R2, desc[UR16][R2.64] ;  /* 0x0000001002027981 */ /* 0x000ea8000c1e1900 */
[----:B------:R-:W2:Y:S01]  /*0bf0*/  LDG.E R4, desc[UR16][R4.64] ;  /* 0x0000001004047981 */ /* 0x000ea2000c1e1900 */
[----:B------:R-:W-:Y:S01]  /*0c00*/  UIADD3 UR5, UPT, UPT, UR5, 0x1, URZ ;  /* 0x0000000105057890 */ /* 0x000fe2000fffe0ff */
[----:B------:R-:W-:Y:S02]  /*0c10*/  IADD3 R17, PT, PT, R17, 0x1, RZ ;  /* 0x0000000111117810 */ /* 0x000fe40007ffe0ff */
[----:B------:R-:W-:Y:S01]  /*0c20*/  IADD3 R9, PT, PT, R9, 0x1, RZ ;  /* 0x0000000109097810 */ /* 0x000fe20007ffe0ff */
[----:B------:R-:W-:Y:S01]  /*0c30*/  UISETP.NE.AND UP0, UPT, UR5, URZ, UPT ;  /* 0x000000ff0500728c */ /* 0x000fe2000bf05270 */
[----:B--2---:R-:W-:-:S08]  /*0c40*/  FFMA R13, R4, R2, R13 ;  /* 0x00000002040d7223 */ /* 0x004fd0000000000d */
[----:B------:R-:W-:Y:S05]  /*0c50*/  BRA.U UP0, `(.L_x_11) ;  /* 0xfffffffd00d87547 */ /* 0x000fea000b83ffff */
.L_x_6:
[----:B------:R-:W0:Y:S08]  /*0c60*/  LDC.64 R2, c[0x0][0x390] ;  /* 0x0000e400ff027b82 */ /* 0x000e300000000a00 */
[----:B------:R-:W1:Y:S01]  /*0c70*/  LDC.64 R4, c[0x0][0x398] ;  /* 0x0000e600ff047b82 */ /* 0x000e620000000a00 */
[----:B0-----:R-:W-:-:S06]  /*0c80*/  IMAD.WIDE R2, R7, 0x4, R2 ;  /* 0x0000000407027825 */ /* 0x001fcc00078e0202 */
[----:B------:R-:W2:Y:S01]  /*0c90*/  LDG.E R2, desc[UR16][R2.64] ;  /* 0x0000001002027981 */ /* 0x000ea2000c1e1900 */
[----:B-1----:R-:W-:-:S04]  /*0ca0*/  IMAD.WIDE R4, R0, 0x4, R4 ;  /* 0x0000000400047825 */ /* 0x002fc800078e0204 */
[----:B--2---:R-:W-:-:S05]  /*0cb0*/  FADD R13, R2, R13 ;  /* 0x0000000d020d7221 */ /* 0x004fca0000000000 */
[----:B------:R-:W-:Y:S01]  /*0cc0*/  STG.E desc[UR16][R4.64], R13 ;  /* 0x0000000d04007986 */ /* 0x000fe2000c101910 */
[----:B------:R-:W-:Y:S05]  /*0cd0*/  EXIT ;  /* 0x000000000000794d */ /* 0x000fea0003800000 */
.L_x_12:
        /* <DEDUP_REMOVED lines=10> */
.L_x_129:


//--------------------- .text._Z22linear_if_batch_kernelPKfS0_S0_PfS1_S1_iiffbi --------------------------
	.section	.text._Z22linear_if_batch_kernelPKfS0_S0_PfS1_S1_iiffbi,"ax",@progbits
	.align	128
        .global         _Z22linear_if_batch_kernelPKfS0_S0_PfS1_S1_iiffbi
        .type           _Z22linear_if_batch_kernelPKfS0_S0_PfS1_S1_iiffbi,@function
        .size           _Z22linear_if_batch_kernelPKfS0_S0_PfS1_S1_iiffbi,(.L_x_130 - _Z22linear_if_batch_kernelPKfS0_S0_PfS1_S1_iiffbi)
        .other          _Z22linear_if_batch_kernelPKfS0_S0_PfS1_S1_iiffbi,@"STO_CUDA_ENTRY STV_DEFAULT"
_Z22linear_if_batch_kernelPKfS0_S0_PfS1_S1_iiffbi:
.text._Z22linear_if_batch_kernelPKfS0_S0_PfS1_S1_iiffbi:
        /* <DEDUP_REMOVED lines=12> */
[----:B------:R-:W-:Y:S02]  /*00c0*/  IABS R8, R5 ;  /* 0x0000000500087213 */ /* 0x000fe40000000000 */
        /* <DEDUP_REMOVED lines=9> */
[----:B------:R-:W-:-:S04]  /*0160*/  IMAD R7, R7, R6, RZ ;  /* 0x0000000607077224 */ /* 0x000fc800078e02ff */
[----:B------:R-:W-:Y:S01]  /*0170*/  IMAD.HI.U32 R3, R3, R7, R2 ;  /* 0x0000000703037227 */ /* 0x000fe200078e0002 */
[----:B------:R-:W-:-:S04]  /*0180*/  LOP3.LUT R2, R5, R0, RZ, 0x3c, !PT ;  /* 0x0000000005027212 */ /* 0x000fc800078e3cff */
[----:B------:R-:W-:Y:S01]  /*0190*/  ISETP.GE.AND P1, PT, R2, RZ, PT ;  /* 0x000000ff0200720c */ /* 0x000fe20003f26270 */
[----:B------:R-:W-:-:S05]  /*01a0*/  IMAD.HI.U32 R7, R3, R8, RZ ;  /* 0x0000000803077227 */ /* 0x000fca00078e00ff */
[----:B------:R-:W-:-:S05]  /*01b0*/  IADD3 R3, PT, PT, -R7, RZ, RZ ;  /* 0x000000ff07037210 */ /* 0x000fca0007ffe1ff */
[----:B------:R-:W-:-:S05]  /*01c0*/  IMAD R3, R6, R3, R8 ;  /* 0x0000000306037224 */ /* 0x000fca00078e0208 */
[----:B------:R-:W-:-:S13]  /*01d0*/  ISETP.GT.U32.AND P2, PT, R6, R3, PT ;  /* 0x000000030600720c */ /* 0x000fda0003f44070 */
[-C--:B------:R-:W-:Y:S02]  /*01e0*/  @!P2 IADD3 R3, PT, PT, R3, -R6.reuse, RZ ;  /* 0x800000060303a210 */ /* 0x080fe40007ffe0ff */
[----:B------:R-:W-:Y:S02]  /*01f0*/  @!P2 IADD3 R7, PT, PT, R7, 0x1, RZ ;  /* 0x000000010707a810 */ /* 0x000fe40007ffe0ff */
[----:B------:R-:W-:Y:S02]  /*0200*/  ISETP.GE.U32.AND P0, PT, R3, R6, PT ;  /* 0x000000060300720c */ /* 0x000fe40003f06070 */
[----:B------:R-:W-:-:S11]  /*0210*/  ISETP.NE.AND P2, PT, R0, RZ, PT ;  /* 0x000000ff0000720c */ /* 0x000fd60003f45270 */
[----:B------:R-:W-:-:S04]  /*0220*/  @P0 IADD3 R7, PT, PT, R7, 0x1, RZ ;  /* 0x0000000107070810 */ /* 0x000fc80007ffe0ff */
[----:B------:R-:W-:Y:S02]  /*0230*/  @!P1 IADD3 R7, PT, PT, -R7, RZ, RZ ;  /* 0x000000ff07079210 */ /* 0x000fe40007ffe1ff */
[----:B------:R-:W-:-:S04]  /*0240*/  @!P2 LOP3.LUT R7, RZ, R0, RZ, 0x33, !PT ;  /* 0x00000000ff07a212 */ /* 0x000fc800078e33ff */
[----:B------:R-:W-:-:S05]  /*0250*/  IADD3 R6, PT, PT, -R7, RZ, RZ ;  /* 0x000000ff07067210 */ /* 0x000fca0007ffe1ff */
[----:B------:R-:W-:Y:S01]  /*0260*/  IMAD R6, R0, R6, R5 ;  /* 0x0000000600067224 */ /* 0x000fe200078e0205 */
[----:B--2---:R-:W-:Y:S06]  /*0270*/  BRA.U !UP0, `(.L_x_13) ;  /* 0x0000000908487547 */ /* 0x004fec000b800000 */
[----:B------:R-:W-:Y:S02]  /*0280*/  UISETP.GE.U32.AND UP1, UPT, UR5, 0x10, UPT ;  /* 0x000000100500788c */ /* 0x000fe4000bf26070 */
[----:B------:R-:W-:Y:S01]  /*0290*/  IMAD R9, R7, UR5, RZ ;  /* 0x0000000507097c24 */ /* 0x000fe2000f8e02ff */
[----:B------:R-:W-:Y:S02]  /*02a0*/  ULOP3.LUT UR6, UR5, 0xf, URZ, 0xc0, !UPT ;  /* 0x0000000f05067892 */ /* 0x000fe4000f8ec0ff */
[----:B------:R-:W-:Y:S01]  /*02b0*/  IMAD R8, R6, UR5, RZ ;  /* 0x0000000506087c24 */ /* 0x000fe2000f8e02ff */
[----:B------:R-:W-:Y:S01]  /*02c0*/  MOV R12, RZ ;  /* 0x000000ff000c7202 */ /* 0x000fe20000000f00 */
[----:B------:R-:W-:Y:S01]  /*02d0*/  UMOV UR4, URZ ;  /* 0x000000ff00047c82 */ /* 0x000fe20008000000 */
[----:B------:R-:W-:Y:S01]  /*02e0*/  UISETP.NE.AND UP0, UPT, UR6, URZ, UPT ;  /* 0x000000ff0600728c */ /* 0x000fe2000bf05270 */
[----:B------:R-:W-:Y:S10]  /*02f0*/  BRA.U !UP1, `(.L_x_14) ;  /* 0x0000000109f87547 */ /* 0x000ff4000b800000 */
[----:B------:R-:W-:Y:S01]  /*0300*/  HFMA2 R12, -RZ, RZ, 0, 0 ;  /* 0x00000000ff0c7431 */ /* 0x000fe200000001ff */
[----:B------:R-:W-:Y:S01]  /*0310*/  ULOP3.LUT UR4, UR5, 0x7ffffff0, URZ, 0xc0, !UPT ;  /* 0x7ffffff005047892 */ /* 0x000fe2000f8ec0ff */
[----:B------:R-:W-:Y:S02]  /*0320*/  MOV R10, R8 ;  /* 0x00000008000a7202 */ /* 0x000fe40000000f00 */
[----:B------:R-:W-:Y:S01]  /*0330*/  MOV R11, R9 ;  /* 0x00000009000b7202 */ /* 0x000fe20000000f00 */
[----:B------:R-:W-:-:S12]  /*0340*/  UIADD3 UR7, UPT, UPT, -UR4, URZ, URZ ;  /* 0x000000ff04077290 */ /* 0x000fd8000fffe1ff */
.L_x_15:
[----:B------:R-:W0:Y:S08]  /*0350*/  LDC.64 R4, c[0x0][0x380] ;  /* 0x0000e000ff047b82 */ /* 0x000e300000000a00 */
        /* <DEDUP_REMOVED lines=19> */
[----:B------:R-:W2:Y:S04]  /*0490*/  LDG.E R13, desc[UR8][R2.64+0x18] ;  /* 0x00001808020d7981 */ /* 0x000ea8000c1e1900 */
[----:B------:R-:W2:Y:S01]  /*04a0*/  LDG.E R14, desc[UR8][R4.64+0x1c] ;  /* 0x00001c08040e7981 */ /* 0x000ea2000c1e1900 */
[----:B---3--:R-:W-:-:S03]  /*04b0*/  FFMA R25, R25, R26, R24 ;  /* 0x0000001a19197223 */ /* 0x008fc60000000018 */
[----:B------:R-:W3:Y:S01]  /*04c0*/  LDG.E R24, desc[UR8][R4.64+0x34] ;  /* 0x0000340804187981 */ /* 0x000ee2000c1e1900 */
[----:B----4-:R-:W-:-:S03]  /*04d0*/  FFMA R25, R18, R19, R25 ;  /* 0x0000001312197223 */ /* 0x010fc60000000019 */
[----:B------:R-:W4:Y:S01]  /*04e0*/  LDG.E R19, desc[UR8][R4.64+0x20] ;  /* 0x0000200804137981 */ /* 0x000f22000c1e1900 */
[----:B-----5:R-:W-:-:S03]  /*04f0*/  FFMA R25, R20, R21, R25 ;  /* 0x0000001514197223 */ /* 0x020fc60000000019 */
[----:B------:R-:W4:Y:S04]  /*0500*/  LDG.E R18, desc[UR8][R2.64+0x20] ;  /* 0x0000200802127981 */ /* 0x000f28000c1e1900 */
[----:B------:R-:W5:Y:S01]  /*0510*/  LDG.E R20, desc[UR8][R4.64+0x24] ;  /* 0x0000240804147981 */ /* 0x000f62000c1e1900 */
[----:B------:R-:W-:-:S03]  /*0520*/  FFMA R25, R22, R23, R25 ;  /* 0x0000001716197223 */ /* 0x000fc60000000019 */
[----:B------:R-:W5:Y:S04]  /*0530*/  LDG.E R21, desc[UR8][R2.64+0x24] ;  /* 0x0000240802157981 */ /* 0x000f68000c1e1900 */
[----:B------:R-:W3:Y:S01]  /*0540*/  LDG.E R22, desc[UR8][R4.64+0x28] ;  /* 0x0000280804167981 */ /* 0x000ee2000c1e1900 */
[----:B------:R-:W-:-:S03]  /*0550*/  FFMA R25, R16, R17, R25 ;  /* 0x0000001110197223 */ /* 0x000fc60000000019 */
[----:B------:R-:W3:Y:S04]  /*0560*/  LDG.E R23, desc[UR8][R2.64+0x28] ;  /* 0x0000280802177981 */ /* 0x000ee8000c1e1900 */
[----:B------:R-:W3:Y:S04]  /*0570*/  LDG.E R16, desc[UR8][R4.64+0x2c] ;  /* 0x00002c0804107981 */ /* 0x000ee8000c1e1900 */
[----:B------:R-:W3:Y:S04]  /*0580*/  LDG.E R17, desc[UR8][R2.64+0x2c] ;  /* 0x00002c0802117981 */ /* 0x000ee8000c1e1900 */
[----:B------:R-:W3:Y:S01]  /*0590*/  LDG.E R26, desc[UR8][R4.64+0x3c] ;  /* 0x00003c08041a7981 */ /* 0x000ee2000c1e1900 */
[----:B--2---:R-:W-:-:S03]  /*05a0*/  FFMA R25, R12, R13, R25 ;  /* 0x0000000d0c197223 */ /* 0x004fc60000000019 */
[----:B------:R-:W2:Y:S04]  /*05b0*/  LDG.E R12, desc[UR8][R4.64+0x30] ;  /* 0x00003008040c7981 */ /* 0x000ea8000c1e1900 */
[----:B------:R-:W2:Y:S01]  /*05c0*/  LDG.E R13, desc[UR8][R2.64+0x30] ;  /* 0x00003008020d7981 */ /* 0x000ea2000c1e1900 */
[----:B------:R-:W-:-:S03]  /*05d0*/  FFMA R28, R14, R15, R25 ;  /* 0x0000000f0e1c7223 */ /* 0x000fc60000000019 */
[----:B------:R-:W2:Y:S04]  /*05e0*/  LDG.E R25, desc[UR8][R2.64+0x34] ;  /* 0x0000340802197981 */ /* 0x000ea8000c1e1900 */
[----:B------:R-:W2:Y:S04]  /*05f0*/  LDG.E R14, desc[UR8][R4.64+0x38] ;  /* 0x00003808040e7981 */ /* 0x000ea8000c1e1900 */
[----:B------:R-:W2:Y:S01]  /*0600*/  LDG.E R15, desc[UR8][R2.64+0x38] ;  /* 0x00003808020f7981 */ /* 0x000ea2000c1e1900 */
[----:B----4-:R-:W-:-:S04]  /*0610*/  FFMA R19, R19, R18, R28 ;  /* 0x0000001213137223 */ /* 0x010fc8000000001c */
[----:B-----5:R-:W-:Y:S01]  /*0620*/  FFMA R19, R20, R21, R19 ;  /* 0x0000001514137223 */ /* 0x020fe20000000013 */
[----:B------:R-:W-:-:S03]  /*0630*/  UIADD3 UR7, UPT, UPT, UR7, 0x10, URZ ;  /* 0x0000001007077890 */ /* 0x000fc6000fffe0ff */
[----:B---3--:R-:W-:Y:S01]  /*0640*/  FFMA R19, R22, R23, R19 ;  /* 0x0000001716137223 */ /* 0x008fe20000000013 */
[----:B------:R-:W-:-:S03]  /*0650*/  UISETP.NE.AND UP1, UPT, UR7, URZ, UPT ;  /* 0x000000ff0700728c */ /* 0x000fc6000bf25270 */
[----:B------:R-:W-:Y:S01]  /*0660*/  FFMA R17, R16, R17, R19 ;  /* 0x0000001110117223 */ /* 0x000fe20000000013 */
[----:B------:R-:W-:Y:S02]  /*0670*/  IADD3 R11, PT, PT, R11, 0x10, RZ ;  /* 0x000000100b0b7810 */ /* 0x000fe40007ffe0ff */
[----:B------:R-:W-:Y:S01]  /*0680*/  IADD3 R10, PT, PT, R10, 0x10, RZ ;  /* 0x000000100a0a7810 */ /* 0x000fe20007ffe0ff */
[----:B--2---:R-:W-:-:S04]  /*0690*/  FFMA R13, R12, R13, R17 ;  /* 0x0000000d0c0d7223 */ /* 0x004fc80000000011 */
[----:B------:R-:W-:-:S04]  /*06a0*/  FFMA R13, R24, R25, R13 ;  /* 0x00000019180d7223 */ /* 0x000fc8000000000d */
[----:B------:R-:W-:-:S04]  /*06b0*/  FFMA R13, R14, R15, R13 ;  /* 0x0000000f0e0d7223 */ /* 0x000fc8000000000d */
[----:B------:R-:W-:Y:S01]  /*06c0*/  FFMA R12, R26, R27, R13 ;  /* 0x0000001b1a0c7223 */ /* 0x000fe2000000000d */
[----:B------:R-:W-:Y:S06]  /*06d0*/  BRA.U UP1, `(.L_x_15) ;  /* 0xfffffffd011c7547 */ /* 0x000fec000b83ffff */
.L_x_14:
        /* <DEDUP_REMOVED lines=36> */
.L_x_16:
        /* <DEDUP_REMOVED lines=14> */
[----:B------:R-:W4:Y:S04]  /*0a00*/  LDG.E R13, desc[UR8][R2.64+0x4] ;  /* 0x00000408020d7981 */ /* 0x000f28000c1e1900 */
[----:B------:R-:W4:Y:S04]  /*0a10*/  LDG.E R14, desc[UR8][R4.64+0x4] ;  /* 0x00000408040e7981 */ /* 0x000f28000c1e1900 */
[----:B------:R-:W3:Y:S04]  /*0a20*/  LDG.E R16, desc[UR8][R4.64+0x8] ;  /* 0x0000080804107981 */ /* 0x000ee8000c1e1900 */
[----:B------:R-:W5:Y:S04]  /*0a30*/  LDG.E R17, desc[UR8][R2.64+0xc] ;  /* 0x00000c0802117981 */ /* 0x000f68000c1e1900 */
[----:B------:R-:W5:Y:S01]  /*0a40*/  LDG.E R18, desc[UR8][R4.64+0xc] ;  /* 0x00000c0804127981 */ /* 0x000f62000c1e1900 */
[----:B------:R-:W-:Y:S01]  /*0a50*/  UIADD3 UR4, UPT, UPT, UR4, 0x4, URZ ;  /* 0x0000000404047890 */ /* 0x000fe2000fffe0ff */
[----:B--2---:R-:W-:-:S04]  /*0a60*/  FFMA R10, R11, R10, R12 ;  /* 0x0000000a0b0a7223 */ /* 0x004fc8000000000c */
[----:B----4-:R-:W-:-:S04]  /*0a70*/  FFMA R10, R13, R14, R10 ;  /* 0x0000000e0d0a7223 */ /* 0x010fc8000000000a */
[----:B---3--:R-:W-:-:S04]  /*0a80*/  FFMA R10, R15, R16, R10 ;  /* 0x000000100f0a7223 */ /* 0x008fc8000000000a */
[----:B-----5:R-:W-:-:S07]  /*0a90*/  FFMA R12, R17, R18, R10 ;  /* 0x00000012110c7223 */ /* 0x020fce000000000a */
.L_x_17:
[----:B------:R-:W-:Y:S05]  /*0aa0*/  BRA.U !UP1, `(.L_x_13) ;  /* 0x00000001093c7547 */ /* 0x000fea000b800000 */
[----:B------:R-:W0:Y:S01]  /*0ab0*/  LDC.64 R14, c[0x0][0x380] ;  /* 0x0000e000ff0e7b82 */ /* 0x000e220000000a00 */
[----:B------:R-:W-:Y:S01]  /*0ac0*/  IADD3 R13, PT, PT, R8, UR4, RZ ;  /* 0x00000004080d7c10 */ /* 0x000fe2000fffe0ff */
[----:B------:R-:W-:Y:S01]  /*0ad0*/  UIADD3 UR5, UPT, UPT, -UR5, URZ, URZ ;  /* 0x000000ff05057290 */ /* 0x000fe2000fffe1ff */
[----:B------:R-:W-:-:S05]  /*0ae0*/  IADD3 R9, PT, PT, R9, UR4, RZ ;  /* 0x0000000409097c10 */ /* 0x000fca000fffe0ff */
[----:B------:R-:W1:Y:S06]  /*0af0*/  LDC.64 R10, c[0x0][0x388] ;  /* 0x0000e200ff0a7b82 */ /* 0x000e6c0000000a00 */
.L_x_18:
        /* <DEDUP_REMOVED lines=10> */
.L_x_13:
[----:B------:R-:W0:Y:S01]  /*0ba0*/  LDC.64 R2, c[0x0][0x390] ;  /* 0x0000e400ff027b82 */ /* 0x000e220000000a00 */
[----:B------:R-:W-:Y:S01]  /*0bb0*/  IMAD R11, R7, R0, R6 ;  /* 0x00000000070b7224 */ /* 0x000fe200078e0206 */
[----:B------:R-:W1:Y:S06]  /*0bc0*/  LDCU UR5, c[0x0][0x3b8] ;  /* 0x00007700ff0577ac */ /* 0x000e6c0008000800 */
[----:B------:R-:W2:Y:S08]  /*0bd0*/  LDC.64 R4, c[0x0][0x3a0] ;  /* 0x0000e800ff047b82 */ /* 0x000eb00000000a00 */
[----:B------:R-:W3:Y:S01]  /*0be0*/  LDC.64 R8, c[0x0][0x3a8] ;  /* 0x0000ea00ff087b82 */ /* 0x000ee20000000a00 */
[----:B0-----:R-:W-:-:S06]  /*0bf0*/  IMAD.WIDE R6, R6, 0x4, R2 ;  /* 0x0000000406067825 */ /* 0x001fcc00078e0202 */
[----:B------:R-:W4:Y:S01]  /*0c00*/  LDG.E R7, desc[UR8][R6.64] ;  /* 0x0000000806077981 */ /* 0x000f22000c1e1900 */
[C---:B--2---:R-:W-:Y:S02]  /*0c10*/  IMAD.WIDE R2, R11.reuse, 0x4, R4 ;  /* 0x000000040b027825 */ /* 0x044fe400078e0204 */
[----:B------:R-:W0:Y:S03]  /*0c20*/  LDC.64 R4, c[0x0][0x398] ;  /* 0x0000e600ff047b82 */ /* 0x000e260000000a00 */
[----:B------:R-:W2:Y:S01]  /*0c30*/  LDG.E R0, desc[UR8][R2.64] ;  /* 0x0000000802007981 */ /* 0x000ea2000c1e1900 */
[----:B------:R-:W-:Y:S01]  /*0c40*/  BSSY.RECONVERGENT B0, `(.L_x_19) ;  /* 0x0000011000007945 */ /* 0x000fe20003800200 */
[----:B---3--:R-:W-:-:S04]  /*0c50*/  IMAD.WIDE R8, R11, 0x4, R8 ;  /* 0x000000040b087825 */ /* 0x008fc800078e0208 */
[----:B0-----:R-:W-:Y:S01]  /*0c60*/  IMAD.WIDE R4, R11, 0x4, R4 ;  /* 0x000000040b047825 */ /* 0x001fe200078e0204 */
[----:B------:R-:W-:-:S03]  /*0c70*/  MOV R11, RZ ;  /* 0x000000ff000b7202 */ /* 0x000fc60000000f00 */
[----:B----4-:R-:W-:-:S04]  /*0c80*/  FADD R15, R7, R12 ;  /* 0x0000000c070f7221 */ /* 0x010fc80000000000 */
[----:B--2---:R-:W-:-:S05]  /*0c90*/  FADD R17, R15, R0 ;  /* 0x000000000f117221 */ /* 0x004fca0000000000 */
[----:B------:R0:W-:Y:S01]  /*0ca0*/  STG.E desc[UR8][R2.64], R17 ;  /* 0x0000001102007986 */ /* 0x0001e2000c101908 */
[----:B-1----:R-:W-:-:S13]  /*0cb0*/  FSETP.GE.AND P0, PT, R17, UR5, PT ;  /* 0x0000000511007c0b */ /* 0x002fda000bf06000 */
[----:B0-----:R-:W-:Y:S05]  /*0cc0*/  @!P0 BRA `(.L_x_20) ;  /* 0x0000000000208947 */ /* 0x001fea0003800000 */
[----:B------:R-:W0:Y:S01]  /*0cd0*/  LDCU.U8 UR4, c[0x0][0x3c0] ;  /* 0x00007800ff0477ac */ /* 0x000e220008000000 */
[----:B------:R-:W-:Y:S01]  /*0ce0*/  HFMA2 R11, -RZ, RZ, 1.875, 0 ;  /* 0x3f800000ff0b7431 */ /* 0x000fe200000001ff */
[----:B0-----:R-:W-:-:S06]  /*0cf0*/  UPRMT UR4, UR4, 0x8880, URZ ;  /* 0x0000888004047896 */ /* 0x001fcc00080000ff */
[----:B------:R-:W-:-:S13]  /*0d00*/  ISETP.NE.AND P0, PT, RZ, UR4, PT ;  /* 0x00000004ff007c0c */ /* 0x000fda000bf05270 */
[----:B------:R-:W0:Y:S01]  /*0d10*/  @!P0 LDC R13, c[0x0][0x3bc] ;  /* 0x0000ef00ff0d8b82 */ /* 0x000e220000000800 */
[----:B------:R-:W-:-:S05]  /*0d20*/  @P0 FADD R7, R17, -UR5 ;  /* 0x8000000511070e21 */ /* 0x000fca0008000000 */
[----:B------:R1:W-:Y:S04]  /*0d30*/  @P0 STG.E desc[UR8][R2.64], R7 ;  /* 0x0000000702000986 */ /* 0x0003e8000c101908 */
[----:B0-----:R1:W-:Y:S02]  /*0d40*/  @!P0 STG.E desc[UR8][R2.64], R13 ;  /* 0x0000000d02008986 */ /* 0x0013e4000c101908 */
.L_x_20:
[----:B------:R-:W-:Y:S05]  /*0d50*/  BSYNC.RECONVERGENT B0 ;  /* 0x0000000000007941 */ /* 0x000fea0003800200 */
.L_x_19:
[----:B------:R-:W-:Y:S04]  /*0d60*/  STG.E desc[UR8][R4.64], R15 ;  /* 0x0000000f04007986 */ /* 0x000fe8000c101908 */
[----:B------:R-:W-:Y:S01]  /*0d70*/  STG.E desc[UR8][R8.64], R11 ;  /* 0x0000000b08007986 */ /* 0x000fe2000c101908 */
[----:B------:R-:W-:Y:S05]  /*0d80*/  EXIT ;  /* 0x000000000000794d */ /* 0x000fea0003800000 */
.L_x_21:
        /* <DEDUP_REMOVED lines=15> */
.L_x_130:


//--------------------- .text._Z25conv_if_pool_batch_kernelPKfS0_S0_PfS1_iiiiiiffbi --------------------------
	.section	.text._Z25conv_if_pool_batch_kernelPKfS0_S0_PfS1_iiiiiiffbi,"ax",@progbits
	.align	128
        .global         _Z25conv_if_pool_batch_kernelPKfS0_S0_PfS1_iiiiiiffbi
        .type           _Z25conv_if_pool_batch_kernelPKfS0_S0_PfS1_iiiiiiffbi,@function
        .size           _Z25conv_if_pool_batch_kernelPKfS0_S0_PfS1_iiiiiiffbi,(.L_x_131 - _Z25conv_if_pool_batch_kernelPKfS0_S0_PfS1_iiiiiiffbi)
        .other          _Z25conv_if_pool_batch_kernelPKfS0_S0_PfS1_iiiiiiffbi,@"STO_CUDA_ENTRY STV_DEFAULT"
_Z25conv_if_pool_batch_kernelPKfS0_S0_PfS1_iiiiiiffbi:
.text._Z25conv_if_pool_batch_kernelPKfS0_S0_PfS1_iiiiiiffbi:
[----:B------:R-:W-:Y:S08]  /*0000*/  LDC R1, c[0x0][0x37c] ;  /* 0x0000df00ff017b82 */ /* 0x000ff00000000800 */
[----:B------:R-:W0:Y:S01]  /*0010*/  LDC.64 R12, c[0x0][0x3b8] ;  /* 0x0000ee00ff0c7b82 */ /* 0x000e220000000a00 */
[----:B------:R-:W1:Y:S01]  /*0020*/  S2R R18, SR_TID.Y ;  /* 0x0000000000127919 */ /* 0x000e620000002200 */
[----:B------:R-:W2:Y:S06]  /*0030*/  LDCU UR7, c[0x0][0x3cc] ;  /* 0x00007980ff0777ac */ /* 0x000eac0008000800 */
[----:B------:R-:W3:Y:S08]  /*0040*/  LDC R0, c[0x0][0x3ac] ;  /* 0x0000eb00ff007b82 */ /* 0x000ef00000000800 */
[----:B------:R-:W4:Y:S01]  /*0050*/  LDC.64 R14, c[0x0][0x3b0] ;  /* 0x0000ec00ff0e7b82 */ /* 0x000f220000000a00 */
[----:B0-----:R-:W-:-:S07]  /*0060*/  IABS R3, R13 ;  /* 0x0000000d00037213 */ /* 0x001fce0000000000 */
[----:B------:R-:W0:Y:S01]  /*0070*/  S2UR UR6, SR_CTAID.Z ;  /* 0x00000000000679c3 */ /* 0x000e220000002700 */
[----:B------:R-:W5:Y:S07]  /*0080*/  I2F.RP R2, R3 ;  /* 0x0000000300027306 */ /* 0x000f6e0000209400 */
[----:B------:R-:W1:Y:S01]  /*0090*/  S2UR UR5, SR_CTAID.Y ;  /* 0x00000000000579c3 */ /* 0x000e620000002600 */
[----:B---3--:R-:W3:Y:S01]  /*00a0*/  I2F.U32.RP R8, R0 ;  /* 0x0000000000087306 */ /* 0x008ee20000209000 */
[----:B----4-:R-:W-:-:S06]  /*00b0*/  IMAD.IADD R10, R15, 0x1, -R12 ;  /* 0x000000010f0a7824 */ /* 0x010fcc00078e0a0c */
[----:B------:R-:W4:Y:S01]  /*00c0*/  S2UR UR4, SR_CTAID.X ;  /* 0x00000000000479c3 */ /* 0x000f220000002500 */
[----:B------:R-:W-:Y:S01]  /*00d0*/  IMAD.IADD R14, R14, 0x1, -R12 ;  /* 0x000000010e0e7824 */ /* 0x000fe200078e0a0c */
[----:B-----5:R-:W5:Y:S01]  /*00e0*/  MUFU.RCP R2, R2 ;  /* 0x0000000200027308 */ /* 0x020f620000001000 */
[----:B------:R-:W-:Y:S02]  /*00f0*/  VIADD R10, R10, 0x1 ;  /* 0x000000010a0a7836 */ /* 0x000fe40000000000 */
[----:B------:R-:W-:-:S05]  /*0100*/  VIADD R14, R14, 0x1 ;  /* 0x000000010e0e7836 */ /* 0x000fca0000000000 */
[----:B---3--:R-:W3:Y:S01]  /*0110*/  MUFU.RCP R8, R8 ;  /* 0x0000000800087308 */ /* 0x008ee20000001000 */
[----:B-----5:R-:W-:-:S07]  /*0120*/  VIADD R6, R2, 0xffffffe ;  /* 0x0ffffffe02067836 */ /* 0x020fce0000000000 */
[----:B------:R5:W2:Y:S01]  /*0130*/  F2I.FTZ.U32.TRUNC.NTZ R7, R6 ;  /* 0x0000000600077305 */ /* 0x000aa2000021f000 */
[----:B---3--:R-:W-:Y:S01]  /*0140*/  VIADD R4, R8, 0xffffffe ;  /* 0x0ffffffe08047836 */ /* 0x008fe20000000000 */
[----:B------:R-:W-:-:S06]  /*0150*/  IABS R8, R14 ;  /* 0x0000000e00087213 */ /* 0x000fcc0000000000 */
[----:B------:R3:W0:Y:S01]  /*0160*/  F2I.FTZ.U32.TRUNC.NTZ R5, R4 ;  /* 0x0000000400057305 */ /* 0x000622000021f000 */
[----:B-----5:R-:W-:Y:S02]  /*0170*/  IMAD.MOV.U32 R6, RZ, RZ, RZ ;  /* 0x000000ffff067224 */ /* 0x020fe400078e00ff */
[----:B--2---:R-:W-:Y:S02]  /*0180*/  IMAD.MOV R2, RZ, RZ, -R7 ;  /* 0x000000ffff027224 */ /* 0x004fe400078e0a07 */
[----:B---3--:R-:W-:Y:S02]  /*0190*/  HFMA2 R4, -RZ, RZ, 0, 0 ;  /* 0x00000000ff047431 */ /* 0x008fe400000001ff */
[----:B------:R-:W-:Y:S01]  /*01a0*/  IMAD R9, R2, R3, RZ ;  /* 0x0000000302097224 */ /* 0x000fe200078e02ff */
[----:B------:R-:W-:-:S03]  /*01b0*/  IABS R2, R10 ;  /* 0x0000000a00027213 */ /* 0x000fc60000000000 */
[----:B------:R-:W-:-:S04]  /*01c0*/  IMAD.HI.U32 R6, R7, R9, R6 ;  /* 0x0000000907067227 */ /* 0x000fc800078e0006 */
[----:B0-----:R-:W-:Y:S02]  /*01d0*/  IMAD.MOV R11, RZ, RZ, -R5 ;  /* 0x000000ffff0b7224 */ /* 0x001fe400078e0a05 */
[----:B------:R-:W-:Y:S02]  /*01e0*/  IMAD.MOV.U32 R9, RZ, RZ, R2 ;  /* 0x000000ffff097224 */ /* 0x000fe400078e0002 */
[----:B------:R-:W-:Y:S02]  /*01f0*/  IMAD R11, R11, R0, RZ ;  /* 0x000000000b0b7224 */ /* 0x000fe400078e02ff */
[----:B------:R-:W-:-:S04]  /*0200*/  IMAD.HI.U32 R7, R6, R8, RZ ;  /* 0x0000000806077227 */ /* 0x000fc800078e00ff */
[----:B------:R-:W-:-:S04]  /*0210*/  IMAD.HI.U32 R6, R6, R9, RZ ;  /* 0x0000000906067227 */ /* 0x000fc800078e00ff */
[----:B------:R-:W-:-:S04]  /*0220*/  IMAD.HI.U32 R2, R5, R11, R4 ;  /* 0x0000000b05027227 */ /* 0x000fc800078e0004 */
[----:B------:R-:W-:Y:S02]  /*0230*/  IMAD.MOV R4, RZ, RZ, -R7 ;  /* 0x000000ffff047224 */ /* 0x000fe400078e0a07 */
[----:B------:R-:W-:Y:S02]  /*0240*/  IMAD.MOV R16, RZ, RZ, -R6 ;  /* 0x000000ffff107224 */ /* 0x000fe400078e0a06 */
[C---:B------:R-:W-:Y:S02]  /*0250*/  IMAD R4, R3.reuse, R4, R8 ;  /* 0x0000000403047224 */ /* 0x040fe400078e0208 */
[C---:B------:R-:W-:Y:S02]  /*0260*/  IMAD R8, R3.reuse, R16, R9 ;  /* 0x0000001003087224 */ /* 0x040fe400078e0209 */
[----:B------:R-:W-:Y:S01]  /*0270*/  IMAD.HI.U32 R2, R2, UR6, RZ ;  /* 0x0000000602027c27 */ /* 0x000fe2000f8e00ff */
[C---:B------:R-:W-:Y:S01]  /*0280*/  ISETP.GT.U32.AND P0, PT, R3.reuse, R4, PT ;  /* 0x000000040300720c */ /* 0x040fe20003f04070 */
[----:B------:R-:W4:Y:S01]  /*0290*/  S2R R16, SR_TID.X ;  /* 0x0000000000107919 */ /* 0x000f220000002100 */
[----:B------:R-:W-:Y:S01]  /*02a0*/  ISETP.GT.U32.AND P6, PT, R3, R8, PT ;  /* 0x000000080300720c */ /* 0x000fe20003fc4070 */
[----:B------:R-:W-:Y:S01]  /*02b0*/  IMAD.MOV R5, RZ, RZ, -R2 ;  /* 0x000000ffff057224 */ /* 0x000fe200078e0a02 */
[----:B------:R-:W4:Y:S03]  /*02c0*/  LDC R9, c[0x0][0x360] ;  /* 0x0000d800ff097b82 */ /* 0x000f260000000800 */
[----:B------:R-:W-:-:S05]  /*02d0*/  IMAD R5, R0, R5, UR6 ;  /* 0x0000000600057e24 */ /* 0x000fca000f8e0205 */
[----:B------:R-:W-:Y:S01]  /*02e0*/  ISETP.GE.U32.AND P1, PT, R5, R0, PT ;  /* 0x000000000500720c */ /* 0x000fe20003f26070 */
[--C-:B------:R-:W-:Y:S01]  /*02f0*/  @!P0 IMAD.IADD R4, R4, 0x1, -R3.reuse ;  /* 0x0000000104048824 */ /* 0x100fe200078e0a03 */
[----:B------:R-:W1:Y:S01]  /*0300*/  LDC R11, c[0x0][0x364] ;  /* 0x0000d900ff0b7b82 */ /* 0x000e620000000800 */
[----:B------:R-:W-:Y:S02]  /*0310*/  @!P6 IMAD.IADD R8, R8, 0x1, -R3 ;  /* 0x000000010808e824 */ /* 0x000fe400078e0a03 */
[----:B------:R-:W-:Y:S01]  /*0320*/  @!P0 VIADD R7, R7, 0x1 ;  /* 0x0000000107078836 */ /* 0x000fe20000000000 */
[-C--:B------:R-:W-:Y:S01]  /*0330*/  ISETP.GE.U32.AND P4, PT, R4, R3.reuse, PT ;  /* 0x000000030400720c */ /* 0x080fe20003f86070 */
[----:B------:R-:W-:Y:S01]  /*0340*/  @!P6 VIADD R6, R6, 0x1 ;  /* 0x000000010606e836 */ /* 0x000fe20000000000 */
[----:B------:R-:W-:Y:S02]  /*0350*/  ISETP.GE.U32.AND P5, PT, R8, R3, PT ;  /* 0x000000030800720c */ /* 0x000fe40003fa6070 */
[----:B------:R-:W-:-:S02]  /*0360*/  LOP3.LUT R3, R14, R13, RZ, 0x3c, !PT ;  /* 0x0000000d0e037212 */ /* 0x000fc400078e3cff */
[----:B------:R-:W-:Y:S01]  /*0370*/  LOP3.LUT R4, R10, R13, RZ, 0x3c, !PT ;  /* 0x0000000d0a047212 */ /* 0x000fe200078e3cff */
[----:B------:R-:W-:Y:S01]  /*0380*/  @P1 IMAD.IADD R5, R5, 0x1, -R0 ;  /* 0x0000000105051824 */ /* 0x000fe200078e0a00 */
[----:B------:R-:W-:Y:S01]  /*0390*/  ISETP.GE.AND P3, PT, R3, RZ, PT ;  /* 0x000000ff0300720c */ /* 0x000fe20003f66270 */
[----:B------:R-:W-:Y:S01]  /*03a0*/  @P1 VIADD R2, R2, 0x1 ;  /* 0x0000000102021836 */ /* 0x000fe20000000000 */
[----:B------:R-:W-:Y:S02]  /*03b0*/  ISETP.GE.AND P2, PT, R4, RZ, PT ;  /* 0x000000ff0400720c */ /* 0x000fe40003f46270 */
[----:B------:R-:W-:Y:S01]  /*03c0*/  ISETP.GE.U32.AND P0, PT, R5, R0, PT ;  /* 0x000000000500720c */ /* 0x000fe20003f06070 */
[----:B------:R-:W-:Y:S01]  /*03d0*/  @P4 VIADD R7, R7, 0x1 ;  /* 0x0000000107074836 */ /* 0x000fe20000000000 */
[----:B------:R-:W-:Y:S02]  /*03e0*/  ISETP.NE.AND P4, PT, R13, RZ, PT ;  /* 0x000000ff0d00720c */ /* 0x000fe40003f85270 */
[----:B------:R-:W-:-:S02]  /*03f0*/  @P5 IADD3 R6, PT, PT, R6, 0x1, RZ ;  /* 0x0000000106065810 */ /* 0x000fc40007ffe0ff */
[----:B------:R-:W-:Y:S02]  /*0400*/  ISETP.NE.U32.AND P5, PT, R0, RZ, PT ;  /* 0x000000ff0000720c */ /* 0x000fe40003fa5070 */
[----:B------:R-:W-:Y:S01]  /*0410*/  LOP3.LUT R4, RZ, R13, RZ, 0x33, !PT ;  /* 0x0000000dff047212 */ /* 0x000fe200078e33ff */
[----:B------:R-:W-:Y:S02]  /*0420*/  @!P3 IMAD.MOV R7, RZ, RZ, -R7 ;  /* 0x000000ffff07b224 */ /* 0x000fe400078e0a07 */
[----:B-1----:R-:W-:Y:S02]  /*0430*/  IMAD R8, R11, UR5, R18 ;  /* 0x000000050b087c24 */ /* 0x002fe4000f8e0212 */
[----:B------:R-:W-:Y:S01]  /*0440*/  @!P2 IMAD.MOV R6, RZ, RZ, -R6 ;  /* 0x000000ffff06a224 */ /* 0x000fe200078e0a06 */
[----:B------:R-:W-:Y:S01]  /*0450*/  SEL R3, R4, R7, !P4 ;  /* 0x0000000704037207 */ /* 0x000fe20006000000 */
[----:B----4-:R-:W-:Y:S02]  /*0460*/  IMAD R7, R9, UR4, R16 ;  /* 0x0000000409077c24 */ /* 0x010fe4000f8e0210 */
[----:B------:R-:W-:Y:S01]  /*0470*/  @P0 VIADD R2, R2, 0x1 ;  /* 0x0000000102020836 */ /* 0x000fe20000000000 */
[----:B------:R-:W-:-:S02]  /*0480*/  SEL R4, R4, R6, !P4 ;  /* 0x0000000604047207 */ /* 0x000fc40006000000 */
[----:B------:R-:W-:Y:S02]  /*0490*/  ISETP.GE.AND P0, PT, R8, R3, PT ;  /* 0x000000030800720c */ /* 0x000fe40003f06270 */
[----:B------:R-:W-:Y:S02]  /*04a0*/  @!P5 LOP3.LUT R2, RZ, R0, RZ, 0x33, !PT ;  /* 0x00000000ff02d212 */ /* 0x000fe400078e33ff */
[----:B------:R-:W-:-:S03]  /*04b0*/  ISETP.GE.OR P0, PT, R7, R4, P0 ;  /* 0x000000040700720c */ /* 0x000fc60000706670 */
[----:B------:R-:W-:Y:S01]  /*04c0*/  IMAD.MOV R5, RZ, RZ, -R2 ;  /* 0x000000ffff057224 */ /* 0x000fe200078e0a02 */
[----:B------:R-:W-:-:S03]  /*04d0*/  ISETP.GE.OR P0, PT, R2, UR7, P0 ;  /* 0x0000000702007c0c */ /* 0x000fc60008706670 */
[----:B------:R-:W-:-:S10]  /*04e0*/  IMAD R5, R0, R5, UR6 ;  /* 0x0000000600057e24 */ /* 0x000fd4000f8e0205 */
[----:B------:R-:W-:Y:S05]  /*04f0*/  @P0 EXIT ;  /* 0x000000000000094d */ /* 0x000fea0003800000 */
[----:B------:R-:W-:Y:S01]  /*0500*/  ISETP.GE.AND P0, PT, R13, 0x1, PT ;  /* 0x000000010d00780c */ /* 0x000fe20003f06270 */
[----:B------:R-:W0:Y:S01]  /*0510*/  LDCU.64 UR10, c[0x0][0x358] ;  /* 0x00006b00ff0a77ac */ /* 0x000e220008000a00 */
[----:B------:R-:W-:-:S11]  /*0520*/  IMAD.MOV.U32 R6, RZ, RZ, -0x800001 ;  /* 0xff7fffffff067424 */ /* 0x000fd600078e00ff */
[----:B------:R-:W-:Y:S05]  /*0530*/  @!P0 BRA `(.L_x_22) ;  /* 0x00000044003c8947 */ /* 0x000fea0003800000 */
[----:B------:R-:W1:Y:S01]  /*0540*/  LDCU UR4, c[0x0][0x3a8] ;  /* 0x00007500ff0477ac */ /* 0x000e620008000800 */
[----:B------:R-:W-:Y:S02]  /*0550*/  IMAD R9, R2, R0, R5 ;  /* 0x0000000002097224 */ /* 0x000fe400078e0205 */
[----:B------:R-:W-:Y:S02]  /*0560*/  IMAD R7, R7, R13, RZ ;  /* 0x0000000d07077224 */ /* 0x000fe400078e02ff */
[----:B------:R-:W-:Y:S01]  /*0570*/  IMAD R0, R14, R9, RZ ;  /* 0x000000090e007224 */ /* 0x000fe200078e02ff */
[----:B-1----:R-:W-:-:S09]  /*0580*/  UISETP.GE.AND UP0, UPT, UR4, 0x1, UPT ;  /* 0x000000010400788c */ /* 0x002fd2000bf06270 */
[----:B------:R-:W-:Y:S05]  /*0590*/  BRA.U !UP0, `(.L_x_23) ;  /* 0x0000003108f47547 */ /* 0x000fea000b800000 */
[----:B------:R-:W-:-:S13]  /*05a0*/  ISETP.GE.AND P0, PT, R12, 0x1, PT ;  /* 0x000000010c00780c */ /* 0x000fda0003f06270 */
[----:B------:R-:W-:Y:S05]  /*05b0*/  @!P0 BRA `(.L_x_24) ;  /* 0x0000001800d48947 */ /* 0x000fea0003800000 */
[----:B------:R-:W1:Y:S02]  /*05c0*/  LDCU.U8 UR4, c[0x0][0x3c8] ;  /* 0x00007900ff0477ac */ /* 0x000e640008000000 */
[----:B-1----:R-:W-:-:S04]  /*05d0*/  UPRMT UR4, UR4, 0x8880, URZ ;  /* 0x0000888004047896 */ /* 0x002fc800080000ff */
[----:B------:R-:W-:-:S09]  /*05e0*/  UISETP.NE.AND UP0, UPT, UR4, URZ, UPT ;  /* 0x000000ff0400728c */ /* 0x000fd2000bf05270 */
[----:B------:R-:W-:Y:S05]  /*05f0*/  BRA.U UP0, `(.L_x_25) ;  /* 0x0000000d00747547 */ /* 0x000fea000b800000 */
[C---:B------:R-:W-:Y:S01]  /*0600*/  LOP3.LUT R7, R12.reuse, 0x3, RZ, 0xc0, !PT ;  /* 0x000000030c077812 */ /* 0x040fe200078ec0ff */
[----:B------:R-:W-:Y:S01]  /*0610*/  IMAD.MOV.U32 R6, RZ, RZ, -0x800001 ;  /* 0xff7fffffff067424 */ /* 0x000fe200078e00ff */
[----:B------:R-:W-:Y:S01]  /*0620*/  LOP3.LUT R8, R12, 0x7ffffff8, RZ, 0xc0, !PT ;  /* 0x7ffffff80c087812 */ /* 0x000fe200078ec0ff */
[----:B------:R-:W-:-:S06]  /*0630*/  UMOV UR4, URZ ;  /* 0x000000ff00047c82 */ /* 0x000fcc0008000000 */
.L_x_37:
[----:B-1----:R-:W1:Y:S01]  /*0640*/  S2R R0, SR_TID.Y ;  /* 0x0000000000007919 */ /* 0x002e620000002200 */
[----:B------:R-:W1:Y:S08]  /*0650*/  S2UR UR5, SR_CTAID.Y ;  /* 0x00000000000579c3 */ /* 0x000e700000002600 */
[----:B------:R-:W1:Y:S08]  /*0660*/  LDC R9, c[0x0][0x364] ;  /* 0x0000d900ff097b82 */ /* 0x000e700000000800 */
[----:B------:R-:W2:Y:S01]  /*0670*/  LDC R10, c[0x0][0x3bc] ;  /* 0x0000ef00ff0a7b82 */ /* 0x000ea20000000800 */
[----:B-1----:R-:W-:Y:S01]  /*0680*/  IMAD R9, R9, UR5, R0 ;  /* 0x0000000509097c24 */ /* 0x002fe2000f8e0200 */
[----:B------:R-:W-:-:S03]  /*0690*/  UMOV UR5, URZ ;  /* 0x000000ff00057c82 */ /* 0x000fc60008000000 */
[----:B--2---:R-:W-:-:S07]  /*06a0*/  IMAD R9, R9, R10, UR4 ;  /* 0x0000000409097e24 */ /* 0x004fce000f8e020a */
.L_x_36:
[----:B-1----:R-:W1:Y:S01]  /*06b0*/  S2R R11, SR_TID.X ;  /* 0x00000000000b7919 */ /* 0x002e620000002100 */
[----:B------:R-:W1:Y:S01]  /*06c0*/  S2UR UR7, SR_CTAID.X ;  /* 0x00000000000779c3 */ /* 0x000e620000002500 */
[----:B------:R-:W2:Y:S01]  /*06d0*/  LDCU UR6, c[0x0][0x3b8] ;  /* 0x00007700ff0677ac */ /* 0x000ea20008000800 */
[----:B------:R-:W-:Y:S01]  /*06e0*/  BSSY.RECONVERGENT B0, `(.L_x_26) ;  /* 0x00000c6000007945 */ /* 0x000fe20003800200 */
[----:B------:R-:W2:Y:S05]  /*06f0*/  LDCU.64 UR8, c[0x0][0x3b0] ;  /* 0x00007600ff0877ac */ /* 0x000eaa0008000a00 */
[----:B------:R-:W1:Y:S01]  /*0700*/  LDC R10, c[0x0][0x360] ;  /* 0x0000d800ff0a7b82 */ /* 0x000e620000000800 */
[----:B------:R-:W3:Y:S01]  /*0710*/  LDCU UR13, c[0x0][0x3b8] ;  /* 0x00007700ff0d77ac */ /* 0x000ee20008000800 */
[----:B------:R-:W4:Y:S06]  /*0720*/  LDCU UR12, c[0x0][0x3b4] ;  /* 0x00007680ff0c77ac */ /* 0x000f2c0008000800 */
[----:B------:R-:W5:Y:S01]  /*0730*/  LDC R13, c[0x0][0x3bc] ;  /* 0x0000ef00ff0d7b82 */ /* 0x000f620000000800 */
[----:B--2---:R-:W-:-:S02]  /*0740*/  UIADD3 UR8, UPT, UPT, UR8, -UR6, URZ ;  /* 0x8000000608087290 */ /* 0x004fc4000fffe0ff */
[----:B------:R-:W-:-:S04]  /*0750*/  UIADD3 UR9, UPT, UPT, -UR6, UR9, URZ ;  /* 0x0000000906097290 */ /* 0x000fc8000fffe1ff */
[----:B------:R-:W-:Y:S01]  /*0760*/  ISETP.GT.AND P0, PT, R9, UR8, PT ;  /* 0x0000000809007c0c */ /* 0x000fe2000bf04270 */
[----:B-1----:R-:W-:-:S04]  /*0770*/  IMAD R10, R10, UR7, R11 ;  /* 0x000000070a0a7c24 */ /* 0x002fc8000f8e020b */
[----:B-----5:R-:W-:-:S05]  /*0780*/  IMAD R10, R10, R13, UR5 ;  /* 0x000000050a0a7e24 */ /* 0x020fca000f8e020d */
[----:B------:R-:W-:-:S13]  /*0790*/  ISETP.GT.OR P0, PT, R10, UR9, P0 ;  /* 0x000000090a007c0c */ /* 0x000fda0008704670 */
[----:B---34-:R-:W-:Y:S05]  /*07a0*/  @P0 BRA `(.L_x_27) ;  /* 0x0000000800e40947 */ /* 0x018fea0003800000 */
[----:B------:R-:W-:Y:S02]  /*07b0*/  IMAD.MOV.U32 R0, RZ, RZ, RZ ;  /* 0x000000ffff007224 */ /* 0x000fe400078e00ff */
[----:B------:R-:W-:-:S07]  /*07c0*/  IMAD.MOV.U32 R11, RZ, RZ, RZ ;  /* 0x000000ffff0b7224 */ /* 0x000fce00078e00ff */
.L_x_35:
[----:B------:R-:W1:Y:S01]  /*07d0*/  LDCU UR6, c[0x0][0x3a8] ;  /* 0x00007500ff0677ac */ /* 0x000e620008000800 */
[----:B------:R-:W-:Y:S02]  /*07e0*/  IMAD.MOV.U32 R20, RZ, RZ, RZ ;  /* 0x000000ffff147224 */ /* 0x000fe400078e00ff */
[--C-:B-1----:R-:W-:Y:S02]  /*07f0*/  IMAD R18, R2, UR6, R11.reuse ;  /* 0x0000000602127c24 */ /* 0x102fe4000f8e020b */
[----:B------:R-:W-:Y:S01]  /*0800*/  IMAD R19, R5, UR6, R11 ;  /* 0x0000000605137c24 */ /* 0x000fe2000f8e020b */
[----:B------:R-:W-:-:S04]  /*0810*/  IADD3 R11, PT, PT, R11, 0x1, RZ ;  /* 0x000000010b0b7810 */ /* 0x000fc80007ffe0ff */
[----:B------:R-:W-:-:S13]  /*0820*/  ISETP.NE.AND P1, PT, R11, UR6, PT ;  /* 0x000000060b007c0c */ /* 0x000fda000bf25270 */
.L_x_34:
[----:B------:R-:W1:Y:S01]  /*0830*/  LDCU UR7, c[0x0][0x3b8] ;  /* 0x00007700ff0777ac */ /* 0x000e620008000800 */
[----:B------:R-:W-:Y:S02]  /*0840*/  IMAD.IADD R23, R9, 0x1, R20 ;  /* 0x0000000109177824 */ /* 0x000fe400078e0214 */
[----:B------:R-:W-:Y:S01]  /*0850*/  IMAD.MOV.U32 R27, RZ, RZ, RZ ;  /* 0x000000ffff1b7224 */ /* 0x000fe200078e00ff */
[----:B------:R-:W2:Y:S01]  /*0860*/  LDCU UR6, c[0x0][0x3b0] ;  /* 0x00007600ff0677ac */ /* 0x000ea20008000800 */
[----:B-1----:R-:W-:-:S04]  /*0870*/  IMAD.U32 R21, RZ, RZ, UR7 ;  /* 0x00000007ff157e24 */ /* 0x002fc8000f8e00ff */
[----:B------:R-:W-:Y:S01]  /*0880*/  IMAD R22, R19, R21, R20 ;  /* 0x0000001513167224 */ /* 0x000fe200078e0214 */
[----:B------:R-:W-:Y:S01]  /*0890*/  ISETP.GE.U32.AND P0, PT, R21, 0x8, PT ;  /* 0x000000081500780c */ /* 0x000fe20003f06070 */
[----:B------:R-:W-:Y:S02]  /*08a0*/  VIADD R20, R20, 0x1 ;  /* 0x0000000114147836 */ /* 0x000fe40000000000 */
[----:B--2---:R-:W-:-:S03]  /*08b0*/  IMAD R24, R18, UR6, R23 ;  /* 0x0000000612187c24 */ /* 0x004fc6000f8e0217 */
[----:B------:R-:W-:-:S07]  /*08c0*/  ISETP.NE.AND P2, PT, R20, R21, PT ;  /* 0x000000151400720c */ /* 0x000fce0003f45270 */
[----:B------:R-:W-:Y:S06]  /*08d0*/  @!P0 BRA `(.L_x_28) ;  /* 0x0000000000fc8947 */ /* 0x000fec0003800000 */
[----:B------:R-:W1:Y:S01]  /*08e0*/  S2R R13, SR_TID.X ;  /* 0x00000000000d7919 */ /* 0x000e620000002100 */
[----:B------:R-:W1:Y:S01]  /*08f0*/  S2UR UR7, SR_CTAID.X ;  /* 0x00000000000779c3 */ /* 0x000e620000002500 */
[----:B------:R-:W-:Y:S01]  /*0900*/  ISETP.GE.AND P0, PT, R23, UR6, PT ;  /* 0x0000000617007c0c */ /* 0x000fe2000bf06270 */
[----:B------:R-:W-:Y:S02]  /*0910*/  IMAD.MOV R16, RZ, RZ, -R8 ;  /* 0x000000ffff107224 */ /* 0x000fe400078e0a08 */
[----:B------:R-:W-:-:S04]  /*0920*/  IMAD.MOV.U32 R17, RZ, RZ, RZ ;  /* 0x000000ffff117224 */ /* 0x000fc800078e00ff */
[----:B------:R-:W1:Y:S08]  /*0930*/  LDC R12, c[0x0][0x360] ;  /* 0x0000d800ff0c7b82 */ /* 0x000e700000000800 */
[----:B------:R-:W2:Y:S01]  /*0940*/  LDC R15, c[0x0][0x3bc] ;  /* 0x0000ef00ff0f7b82 */ /* 0x000ea20000000800 */
[----:B-1----:R-:W-:-:S04]  /*0950*/  IMAD R12, R12, UR7, R13 ;  /* 0x000000070c0c7c24 */ /* 0x002fc8000f8e020d */
[----:B--2---:R-:W-:-:S04]  /*0960*/  IMAD R12, R12, R15, UR5 ;  /* 0x000000050c0c7e24 */ /* 0x004fc8000f8e020f */
[----:B------:R-:W-:-:S07]  /*0970*/  VIADD R25, R12, 0x3 ;  /* 0x000000030c197836 */ /* 0x000fce0000000000 */
.L_x_29:
[----:B------:R-:W1:Y:S01]  /*0980*/  LDC.64 R14, c[0x0][0x380] ;  /* 0x0000e000ff0e7b82 */ /* 0x000e620000000a00 */
[----:B------:R-:W-:Y:S02]  /*0990*/  IMAD.IADD R21, R10, 0x1, R17 ;  /* 0x000000010a157824 */ /* 0x000fe400078e0211 */
[----:B------:R-:W-:Y:S02]  /*09a0*/  VIADD R26, R25, 0xfffffffd ;  /* 0xfffffffd191a7836 */ /* 0x000fe40000000000 */
[----:B------:R-:W-:Y:S01]  /*09b0*/  IMAD R27, R24, UR12, R21 ;  /* 0x0000000c181b7c24 */ /* 0x000fe2000f8e0215 */
[----:B------:R-:W-:Y:S02]  /*09c0*/  MOV R21, UR13 ;  /* 0x0000000d00157c02 */ /* 0x000fe40008000f00 */
[----:B------:R-:W2:Y:S01]  /*09d0*/  LDC.64 R12, c[0x0][0x388] ;  /* 0x0000e200ff0c7b82 */ /* 0x000ea20000000a00 */
[----:B------:R-:W-:Y:S01]  /*09e0*/  ISETP.GE.OR P3, PT, R26, UR12, P0 ;  /* 0x0000000c1a007c0c */ /* 0x000fe20008766670 */
[----:B-1----:R-:W-:-:S04]  /*09f0*/  IMAD.WIDE R14, R27, 0x4, R14 ;  /* 0x000000041b0e7825 */ /* 0x002fc800078e020e */
[----:B------:R-:W-:-:S04]  /*0a00*/  IMAD R27, R22, R21, R17 ;  /* 0x00000015161b7224 */ /* 0x000fc800078e0211 */
[----:B--2---:R-:W-:-:S04]  /*0a10*/  IMAD.WIDE R12, R27, 0x4, R12 ;  /* 0x000000041b0c7825 */ /* 0x004fc800078e020c */
[----:B0-----:R-:W2:Y:S04]  /*0a20*/  @!P3 LDG.E R27, desc[UR10][R14.64] ;  /* 0x0000000a0e1bb981 */ /* 0x001ea8000c1e1900 */
[----:B------:R-:W2:Y:S02]  /*0a30*/  @!P3 LDG.E R26, desc[UR10][R12.64] ;  /* 0x0000000a0c1ab981 */ /* 0x000ea4000c1e1900 */
[----:B--2---:R-:W-:Y:S01]  /*0a40*/  @!P3 FFMA R0, R27, R26, R0 ;  /* 0x0000001a1b00b223 */ /* 0x004fe20000000000 */
[----:B------:R-:W-:-:S05]  /*0a50*/  VIADD R26, R25, 0xfffffffe ;  /* 0xfffffffe191a7836 */ /* 0x000fca0000000000 */
[----:B------:R-:W-:-:S13]  /*0a60*/  ISETP.GE.OR P3, PT, R26, UR12, P0 ;  /* 0x0000000c1a007c0c */ /* 0x000fda0008766670 */
[----:B------:R-:W2:Y:S04]  /*0a70*/  @!P3 LDG.E R27, desc[UR10][R14.64+0x4] ;  /* 0x0000040a0e1bb981 */ /* 0x000ea8000c1e1900 */
[----:B------:R-:W2:Y:S02]  /*0a80*/  @!P3 LDG.E R26, desc[UR10][R12.64+0x4] ;  /* 0x0000040a0c1ab981 */ /* 0x000ea4000c1e1900 */
[----:B--2---:R-:W-:Y:S01]  /*0a90*/  @!P3 FFMA R0, R27, R26, R0 ;  /* 0x0000001a1b00b223 */ /* 0x004fe20000000000 */
[----:B------:R-:W-:-:S05]  /*0aa0*/  VIADD R26, R25, 0xffffffff ;  /* 0xffffffff191a7836 */ /* 0x000fca0000000000 */
[----:B------:R-:W-:-:S13]  /*0ab0*/  ISETP.GE.OR P3, PT, R26, UR12, P0 ;  /* 0x0000000c1a007c0c */ /* 0x000fda0008766670 */
[----:B------:R-:W2:Y:S04]  /*0ac0*/  @!P3 LDG.E R27, desc[UR10][R14.64+0x8] ;  /* 0x0000080a0e1bb981 */ /* 0x000ea8000c1e1900 */
[----:B------:R-:W2:Y:S02]  /*0ad0*/  @!P3 LDG.E R26, desc[UR10][R12.64+0x8] ;  /* 0x0000080a0c1ab981 */ /* 0x000ea4000c1e1900 */
[----:B--2---:R-:W-:Y:S01]  /*0ae0*/  @!P3 FFMA R0, R27, R26, R0 ;  /* 0x0000001a1b00b223 */ /* 0x004fe20000000000 */
        /* <DEDUP_REMOVED lines=15> */
[----:B------:R-:W-:Y:S01]  /*0be0*/  ISETP.GE.OR P3, PT, R26, UR12, P0 ;  /* 0x0000000c1a007c0c */ /* 0x000fe20008766670 */
[----:B------:R-:W-:-:S05]  /*0bf0*/  VIADD R26, R25, 0x4 ;  /* 0x00000004191a7836 */ /* 0x000fca0000000000 */
[----:B------:R-:W-:-:S07]  /*0c00*/  ISETP.GE.OR P4, PT, R26, UR12, P0 ;  /* 0x0000000c1a007c0c */ /* 0x000fce0008786670 */
[----:B------:R-:W2:Y:S04]  /*0c10*/  @!P3 LDG.E R26, desc[UR10][R12.64+0x18] ;  /* 0x0000180a0c1ab981 */ /* 0x000ea8000c1e1900 */
[----:B------:R-:W2:Y:S04]  /*0c20*/  @!P3 LDG.E R27, desc[UR10][R14.64+0x18] ;  /* 0x0000180a0e1bb981 */ /* 0x000ea8000c1e1900 */
[----:B------:R-:W3:Y:S04]  /*0c30*/  @!P4 LDG.E R28, desc[UR10][R12.64+0x1c] ;  /* 0x00001c0a0c1cc981 */ /* 0x000ee8000c1e1900 */
[----:B------:R-:W3:Y:S01]  /*0c40*/  @!P4 LDG.E R29, desc[UR10][R14.64+0x1c] ;  /* 0x00001c0a0e1dc981 */ /* 0x000ee2000c1e1900 */
[----:B------:R-:W-:Y:S01]  /*0c50*/  VIADD R16, R16, 0x8 ;  /* 0x0000000810107836 */ /* 0x000fe20000000000 */
[----:B------:R-:W-:Y:S01]  /*0c60*/  IADD3 R17, PT, PT, R17, 0x8, RZ ;  /* 0x0000000811117810 */ /* 0x000fe20007ffe0ff */
[----:B------:R-:W-:-:S02]  /*0c70*/  VIADD R25, R25, 0x8 ;  /* 0x0000000819197836 */ /* 0x000fc40000000000 */
[----:B--2---:R-:W-:Y:S01]  /*0c80*/  @!P3 FFMA R0, R27, R26, R0 ;  /* 0x0000001a1b00b223 */ /* 0x004fe20000000000 */
[----:B------:R-:W-:-:S03]  /*0c90*/  ISETP.NE.AND P3, PT, R16, RZ, PT ;  /* 0x000000ff1000720c */ /* 0x000fc60003f65270 */
[----:B---3--:R-:W-:-:S10]  /*0ca0*/  @!P4 FFMA R0, R29, R28, R0 ;  /* 0x0000001c1d00c223 */ /* 0x008fd40000000000 */
[----:B------:R-:W-:Y:S05]  /*0cb0*/  @P3 BRA `(.L_x_29) ;  /* 0xfffffffc00303947 */ /* 0x000fea000383ffff */
[----:B------:R-:W-:-:S07]  /*0cc0*/  IMAD.MOV.U32 R27, RZ, RZ, R8 ;  /* 0x000000ffff1b7224 */ /* 0x000fce00078e0008 */
.L_x_28:
[----:B------:R-:W1:Y:S08]  /*0cd0*/  LDC R25, c[0x0][0x3b8] ;  /* 0x0000ee00ff197b82 */ /* 0x000e700000000800 */
[----:B------:R-:W2:Y:S01]  /*0ce0*/  LDC.64 R12, c[0x0][0x3b0] ;  /* 0x0000ec00ff0c7b82 */ /* 0x000ea20000000a00 */
[----:B-1----:R-:W-:-:S04]  /*0cf0*/  LOP3.LUT R14, R25, 0x7, RZ, 0xc0, !PT ;  /* 0x00000007190e7812 */ /* 0x002fc800078ec0ff */
[----:B------:R-:W-:-:S13]  /*0d00*/  ISETP.NE.AND P0, PT, R14, RZ, PT ;  /* 0x000000ff0e00720c */ /* 0x000fda0003f05270 */
[----:B--2---:R-:W-:Y:S05]  /*0d10*/  @!P0 BRA `(.L_x_30) ;  /* 0x0000000400248947 */ /* 0x004fea0003800000 */
[----:B------:R-:W-:Y:S01]  /*0d20*/  VIADD R14, R14, 0xffffffff ;  /* 0xffffffff0e0e7836 */ /* 0x000fe20000000000 */
[----:B------:R-:W-:-:S04]  /*0d30*/  ISETP.NE.AND P3, PT, R7, RZ, PT ;  /* 0x000000ff0700720c */ /* 0x000fc80003f65270 */
[----:B------:R-:W-:-:S13]  /*0d40*/  ISETP.GE.U32.AND P0, PT, R14, 0x3, PT ;  /* 0x000000030e00780c */ /* 0x000fda0003f06070 */
[----:B------:R-:W-:Y:S05]  /*0d50*/  @!P0 BRA `(.L_x_31) ;  /* 0x0000000000748947 */ /* 0x000fea0003800000 */
[----:B------:R-:W1:Y:S01]  /*0d60*/  LDC.64 R14, c[0x0][0x380] ;  /* 0x0000e000ff0e7b82 */ /* 0x000e620000000a00 */
[----:B------:R-:W2:Y:S01]  /*0d70*/  LDCU.64 UR6, c[0x0][0x3b0] ;  /* 0x00007600ff0677ac */ /* 0x000ea20008000a00 */
[--C-:B------:R-:W-:Y:S02]  /*0d80*/  IMAD.IADD R29, R10, 0x1, R27.reuse ;  /* 0x000000010a1d7824 */ /* 0x100fe400078e021b */
[----:B------:R-:W-:Y:S02]  /*0d90*/  IMAD R26, R22, R21, R27 ;  /* 0x00000015161a7224 */ /* 0x000fe400078e021b */
[----:B--2---:R-:W-:Y:S01]  /*0da0*/  IMAD R17, R24, UR7, R29 ;  /* 0x0000000718117c24 */ /* 0x004fe2000f8e021d */
[----:B------:R-:W-:-:S03]  /*0db0*/  ISETP.GE.AND P0, PT, R23, UR6, PT ;  /* 0x0000000617007c0c */ /* 0x000fc6000bf06270 */
[----:B-1----:R-:W-:Y:S01]  /*0dc0*/  IMAD.WIDE R14, R17, 0x4, R14 ;  /* 0x00000004110e7825 */ /* 0x002fe200078e020e */
[----:B------:R-:W-:Y:S01]  /*0dd0*/  ISETP.GE.OR P4, PT, R29, UR7, P0 ;  /* 0x000000071d007c0c */ /* 0x000fe20008786670 */
[----:B------:R-:W1:Y:S02]  /*0de0*/  LDC.64 R16, c[0x0][0x388] ;  /* 0x0000e200ff107b82 */ /* 0x000e640000000a00 */
[----:B-1----:R-:W-:-:S10]  /*0df0*/  IMAD.WIDE R16, R26, 0x4, R16 ;  /* 0x000000041a107825 */ /* 0x002fd400078e0210 */
        /* <DEDUP_REMOVED lines=8> */
[C---:B------:R-:W-:Y:S02]  /*0e80*/  VIADD R26, R29.reuse, 0x2 ;  /* 0x000000021d1a7836 */ /* 0x040fe40000000000 */
[----:B------:R-:W-:-:S03]  /*0e90*/  VIADD R29, R29, 0x3 ;  /* 0x000000031d1d7836 */ /* 0x000fc60000000000 */
[----:B------:R-:W-:Y:S02]  /*0ea0*/  ISETP.GE.OR P4, PT, R26, UR7, P0 ;  /* 0x000000071a007c0c */ /* 0x000fe40008786670 */
[----:B------:R-:W-:-:S11]  /*0eb0*/  ISETP.GE.OR P0, PT, R29, UR7, P0 ;  /* 0x000000071d007c0c */ /* 0x000fd60008706670 */
[----:B------:R-:W2:Y:S04]  /*0ec0*/  @!P4 LDG.E R29, desc[UR10][R14.64+0x8] ;  /* 0x0000080a0e1dc981 */ /* 0x000ea8000c1e1900 */
[----:B------:R-:W2:Y:S04]  /*0ed0*/  @!P4 LDG.E R26, desc[UR10][R16.64+0x8] ;  /* 0x0000080a101ac981 */ /* 0x000ea8000c1e1900 */
[----:B------:R-:W3:Y:S04]  /*0ee0*/  @!P0 LDG.E R28, desc[UR10][R14.64+0xc] ;  /* 0x00000c0a0e1c8981 */ /* 0x000ee8000c1e1900 */
[----:B------:R-:W3:Y:S01]  /*0ef0*/  @!P0 LDG.E R17, desc[UR10][R16.64+0xc] ;  /* 0x00000c0a10118981 */ /* 0x000ee2000c1e1900 */
[----:B------:R-:W-:-:S02]  /*0f00*/  VIADD R27, R27, 0x4 ;  /* 0x000000041b1b7836 */ /* 0x000fc40000000000 */
[----:B--2---:R-:W-:-:S04]  /*0f10*/  @!P4 FFMA R0, R29, R26, R0 ;  /* 0x0000001a1d00c223 */ /* 0x004fc80000000000 */
[----:B---3--:R-:W-:-:S07]  /*0f20*/  @!P0 FFMA R0, R28, R17, R0 ;  /* 0x000000111c008223 */ /* 0x008fce0000000000 */
.L_x_31:
[----:B------:R-:W-:Y:S04]  /*0f30*/  BSSY.RECONVERGENT B1, `(.L_x_30) ;  /* 0x0000027000017945 */ /* 0x000fe80003800200 */
[----:B------:R-:W-:Y:S05]  /*0f40*/  @!P3 BRA `(.L_x_32) ;  /* 0x000000000094b947 */ /* 0x000fea0003800000 */
[----:B------:R-:W-:Y:S02]  /*0f50*/  ISETP.NE.AND P0, PT, R7, 0x1, PT ;  /* 0x000000010700780c */ /* 0x000fe40003f05270 */
[----:B------:R-:W-:-:S11]  /*0f60*/  LOP3.LUT P4, RZ, R21, 0x1, RZ, 0xc0, !PT ;  /* 0x0000000115ff7812 */ /* 0x000fd6000788c0ff */
[----:B------:R-:W-:Y:S05]  /*0f70*/  @!P0 BRA `(.L_x_33) ;  /* 0x00000000004c8947 */ /* 0x000fea0003800000 */
[----:B------:R-:W1:Y:S01]  /*0f80*/  LDCU.64 UR6, c[0x0][0x3b0] ;  /* 0x00007600ff0677ac */ /* 0x000e620008000a00 */
[----:B------:R-:W2:Y:S01]  /*0f90*/  LDC.64 R14, c[0x0][0x380] ;  /* 0x0000e000ff0e7b82 */ /* 0x000ea20000000a00 */
[----:B------:R-:W-:-:S04]  /*0fa0*/  IMAD.IADD R17, R10, 0x1, R27 ;  /* 0x000000010a117824 */ /* 0x000fc800078e021b */
[----:B------:R-:W-:Y:S01]  /*0fb0*/  VIADD R16, R17, 0x1 ;  /* 0x0000000111107836 */ /* 0x000fe20000000000 */
[----:B-1----:R-:W-:-:S04]  /*0fc0*/  ISETP.GE.AND P0, PT, R23, UR6, PT ;  /* 0x0000000617007c0c */ /* 0x002fc8000bf06270 */
[----:B------:R-:W-:Y:S02]  /*0fd0*/  ISETP.GE.OR P3, PT, R16, UR7, P0 ;  /* 0x0000000710007c0c */ /* 0x000fe40008766670 */
[----:B------:R-:W-:Y:S01]  /*0fe0*/  ISETP.GE.OR P0, PT, R17, UR7, P0 ;  /* 0x0000000711007c0c */ /* 0x000fe20008706670 */
[----:B------:R-:W-:-:S04]  /*0ff0*/  IMAD R17, R24, UR7, R17 ;  /* 0x0000000718117c24 */ /* 0x000fc8000f8e0211 */
[----:B--2---:R-:W-:Y:S02]  /*1000*/  IMAD.WIDE R16, R17, 0x4, R14 ;  /* 0x0000000411107825 */ /* 0x004fe400078e020e */
[----:B------:R-:W1:Y:S02]  /*1010*/  LDC.64 R14, c[0x0][0x388] ;  /* 0x0000e200ff0e7b82 */ /* 0x000e640000000a00 */
[----:B------:R-:W-:Y:S02]  /*1020*/  IMAD R28, R22, R21, R27 ;  /* 0x00000015161c7224 */ /* 0x000fe400078e021b */
[----:B0-----:R-:W2:Y:S04]  /*1030*/  @!P3 LDG.E R26, desc[UR10][R16.64+0x4] ;  /* 0x0000040a101ab981 */ /* 0x001ea8000c1e1900 */
[----:B------:R-:W3:Y:S01]  /*1040*/  @!P0 LDG.E R29, desc[UR10][R16.64] ;  /* 0x0000000a101d8981 */ /* 0x000ee2000c1e1900 */
[----:B-1----:R-:W-:-:S05]  /*1050*/  IMAD.WIDE R14, R28, 0x4, R14 ;  /* 0x000000041c0e7825 */ /* 0x002fca00078e020e */
[----:B------:R-:W3:Y:S04]  /*1060*/  @!P0 LDG.E R28, desc[UR10][R14.64] ;  /* 0x0000000a0e1c8981 */ /* 0x000ee8000c1e1900 */
[----:B------:R-:W2:Y:S01]  /*1070*/  @!P3 LDG.E R15, desc[UR10][R14.64+0x4] ;  /* 0x0000040a0e0fb981 */ /* 0x000ea2000c1e1900 */
[----:B------:R-:W-:Y:S01]  /*1080*/  IADD3 R27, PT, PT, R27, 0x2, RZ ;  /* 0x000000021b1b7810 */ /* 0x000fe20007ffe0ff */
[----:B---3--:R-:W-:-:S04]  /*1090*/  @!P0 FFMA R0, R29, R28, R0 ;  /* 0x0000001c1d008223 */ /* 0x008fc80000000000 */
[----:B--2---:R-:W-:-:S07]  /*10a0*/  @!P3 FFMA R0, R26, R15, R0 ;  /* 0x0000000f1a00b223 */ /* 0x004fce0000000000 */
.L_x_33:
[----:B------:R-:W-:Y:S05]  /*10b0*/  @!P4 BRA `(.L_x_32) ;  /* 0x000000000038c947 */ /* 0x000fea0003800000 */
[----:B------:R-:W1:Y:S02]  /*10c0*/  LDC.64 R14, c[0x0][0x3b0] ;  /* 0x0000ec00ff0e7b82 */ /* 0x000e640000000a00 */
[----:B-1----:R-:W-:Y:S01]  /*10d0*/  ISETP.GE.AND P0, PT, R23, R14, PT ;  /* 0x0000000e1700720c */ /* 0x002fe20003f06270 */
[----:B------:R-:W-:-:S05]  /*10e0*/  IMAD.IADD R14, R10, 0x1, R27 ;  /* 0x000000010a0e7824 */ /* 0x000fca00078e021b */
[----:B------:R-:W-:-:S13]  /*10f0*/  ISETP.GE.OR P0, PT, R14, R15, P0 ;  /* 0x0000000f0e00720c */ /* 0x000fda0000706670 */
[----:B------:R-:W-:Y:S05]  /*1100*/  @P0 BRA `(.L_x_32) ;  /* 0x0000000000240947 */ /* 0x000fea0003800000 */
[----:B------:R-:W-:Y:S01]  /*1110*/  IMAD R23, R24, R15, R14 ;  /* 0x0000000f18177224 */ /* 0x000fe200078e020e */
[----:B------:R-:W1:Y:S01]  /*1120*/  LDC.64 R16, c[0x0][0x380] ;  /* 0x0000e000ff107b82 */ /* 0x000e620000000a00 */
[----:B------:R-:W-:-:S07]  /*1130*/  IMAD R21, R22, R21, R27 ;  /* 0x0000001516157224 */ /* 0x000fce00078e021b */
[----:B------:R-:W2:Y:S01]  /*1140*/  LDC.64 R14, c[0x0][0x388] ;  /* 0x0000e200ff0e7b82 */ /* 0x000ea20000000a00 */
[----:B-1----:R-:W-:-:S06]  /*1150*/  IMAD.WIDE R16, R23, 0x4, R16 ;  /* 0x0000000417107825 */ /* 0x002fcc00078e0210 */
[----:B0-----:R-:W3:Y:S01]  /*1160*/  LDG.E R17, desc[UR10][R16.64] ;  /* 0x0000000a10117981 */ /* 0x001ee2000c1e1900 */
[----:B--2---:R-:W-:-:S06]  /*1170*/  IMAD.WIDE R14, R21, 0x4, R14 ;  /* 0x00000004150e7825 */ /* 0x004fcc00078e020e */
[----:B------:R-:W3:Y:S02]  /*1180*/  LDG.E R14, desc[UR10][R14.64] ;  /* 0x0000000a0e0e7981 */ /* 0x000ee4000c1e1900 */
[----:B---3--:R-:W-:-:S07]  /*1190*/  FFMA R0, R17, R14, R0 ;  /* 0x0000000e11007223 */ /* 0x008fce0000000000 */
.L_x_32:
[----:B0-----:R-:W-:Y:S05]  /*11a0*/  BSYNC.RECONVERGENT B1 ;  /* 0x0000000000017941 */ /* 0x001fea0003800200 */
.L_x_30:
[----:B------:R-:W-:Y:S05]  /*11b0*/  @P2 BRA `(.L_x_34) ;  /* 0xfffffff4009c2947 */ /* 0x000fea000383ffff */
[----:B------:R-:W-:Y:S05]  /*11c0*/  @P1 BRA `(.L_x_35) ;  /* 0xfffffff400801947 */ /* 0x000fea000383ffff */
[----:B------:R-:W1:Y:S01]  /*11d0*/  LDC R11, c[0x0][0x3ac] ;  /* 0x0000eb00ff0b7b82 */ /* 0x000e620000000800 */
[----:B------:R-:W-:Y:S01]  /*11e0*/  IMAD.IADD R12, R12, 0x1, -R25 ;  /* 0x000000010c0c7824 */ /* 0x000fe200078e0a19 */
[----:B------:R-:W2:Y:S06]  /*11f0*/  LDCU.64 UR6, c[0x0][0x3c0] ;  /* 0x00007800ff0677ac */ /* 0x000eac0008000a00 */
[----:B------:R-:W3:Y:S08]  /*1200*/  LDC.64 R16, c[0x0][0x390] ;  /* 0x0000e400ff107b82 */ /* 0x000ef00000000a00 */
[----:B------:R-:W4:Y:S01]  /*1210*/  LDC.64 R14, c[0x0][0x398] ;  /* 0x0000e600ff0e7b82 */ /* 0x000f220000000a00 */
[----:B-1----:R-:W-:-:S04]  /*1220*/  IMAD R11, R2, R11, R5 ;  /* 0x0000000b020b7224 */ /* 0x002fc800078e0205 */
[----:B------:R-:W-:Y:S02]  /*1230*/  IMAD R12, R12, R11, R11 ;  /* 0x0000000b0c0c7224 */ /* 0x000fe400078e020b */
[----:B------:R-:W-:Y:S02]  /*1240*/  IMAD.IADD R11, R13, 0x1, -R25 ;  /* 0x000000010d0b7824 */ /* 0x000fe400078e0a19 */
[----:B------:R-:W-:Y:S02]  /*1250*/  IMAD.IADD R12, R9, 0x1, R12 ;  /* 0x00000001090c7824 */ /* 0x000fe400078e020c */
[----:B---3--:R-:W-:-:S04]  /*1260*/  IMAD.WIDE.U32 R16, R5, 0x4, R16 ;  /* 0x0000000405107825 */ /* 0x008fc800078e0010 */
[----:B------:R-:W-:Y:S02]  /*1270*/  IMAD R11, R11, R12, R12 ;  /* 0x0000000c0b0b7224 */ /* 0x000fe400078e020c */
[----:B0-----:R-:W3:Y:S02]  /*1280*/  LDG.E R17, desc[UR10][R16.64] ;  /* 0x0000000a10117981 */ /* 0x001ee4000c1e1900 */
[----:B------:R-:W-:-:S04]  /*1290*/  IMAD.IADD R11, R10, 0x1, R11 ;  /* 0x000000010a0b7824 */ /* 0x000fc800078e020b */
[----:B----4-:R-:W-:-:S05]  /*12a0*/  IMAD.WIDE R14, R11, 0x4, R14 ;  /* 0x000000040b0e7825 */ /* 0x010fca00078e020e */
[----:B------:R-:W4:Y:S01]  /*12b0*/  LDG.E R11, desc[UR10][R14.64] ;  /* 0x0000000a0e0b7981 */ /* 0x000f22000c1e1900 */
[----:B---3--:R-:W-:-:S04]  /*12c0*/  FADD R0, R0, R17 ;  /* 0x0000001100007221 */ /* 0x008fc80000000000 */
[----:B----4-:R-:W-:-:S05]  /*12d0*/  FADD R0, R0, R11 ;  /* 0x0000000b00007221 */ /* 0x010fca0000000000 */
[----:B--2---:R-:W-:-:S04]  /*12e0*/  FSETP.GE.AND P0, PT, R0, UR6, PT ;  /* 0x0000000600007c0b */ /* 0x004fc8000bf06000 */
[----:B------:R-:W-:-:S05]  /*12f0*/  FSEL R11, R0, UR7, !P0 ;  /* 0x00000007000b7c08 */ /* 0x000fca000c000000 */
[----:B------:R1:W-:Y:S01]  /*1300*/  STG.E desc[UR10][R14.64], R11 ;  /* 0x0000000b0e007986 */ /* 0x0003e2000c10190a */
[----:B------:R-:W-:-:S04]  /*1310*/  FSET.BF.GE.AND R13, R0, UR6, PT ;  /* 0x00000006000d7c0a */ /* 0x000fc8000b806000 */
[----:B------:R-:W-:-:S04]  /*1320*/  FSETP.GT.AND P0, PT, R13, R6, PT ;  /* 0x000000060d00720b */ /* 0x000fc80003f04000 */
[----:B------:R-:W-:-:S09]  /*1330*/  FSEL R6, R13, R6, P0 ;  /* 0x000000060d067208 */ /* 0x000fd20000000000 */
.L_x_27:
[----:B0-----:R-:W-:Y:S05]  /*1340*/  BSYNC.RECONVERGENT B0 ;  /* 0x0000000000007941 */ /* 0x001fea0003800200 */
.L_x_26:
[----:B------:R-:W0:Y:S01]  /*1350*/  LDCU UR6, c[0x0][0x3bc] ;  /* 0x00007780ff0677ac */ /* 0x000e220008000800 */
[----:B------:R-:W-:-:S04]  /*1360*/  UIADD3 UR5, UPT, UPT, UR5, 0x1, URZ ;  /* 0x0000000105057890 */ /* 0x000fc8000fffe0ff */
[----:B0-----:R-:W-:-:S09]  /*1370*/  UISETP.NE.AND UP0, UPT, UR5, UR6, UPT ;  /* 0x000000060500728c */ /* 0x001fd2000bf05270 */
[----:B------:R-:W-:Y:S05]  /*1380*/  BRA.U UP0, `(.L_x_36) ;  /* 0xfffffff100c87547 */ /* 0x000fea000b83ffff */
[----:B------:R-:W-:-:S04]  /*1390*/  UIADD3 UR4, UPT, UPT, UR4, 0x1, URZ ;  /* 0x0000000104047890 */ /* 0x000fc8000fffe0ff */
[----:B------:R-:W-:-:S09]  /*13a0*/  UISETP.NE.AND UP0, UPT, UR4, UR6, UPT ;  /* 0x000000060400728c */ /* 0x000fd2000bf05270 */
[----:B------:R-:W-:Y:S05]  /*13b0*/  BRA.U !UP0, `(.L_x_22) ;  /* 0x00000035089c7547 */ /* 0x000fea000b800000 */
[----:B------:R-:W-:Y:S05]  /*13c0*/  BRA `(.L_x_37) ;  /* 0xfffffff0009c7947 */ /* 0x000fea000383ffff */
.L_x_25:
[C---:B------:R-:W-:Y:S01]  /*13d0*/  LOP3.LUT R7, R12.reuse, 0x3, RZ, 0xc0, !PT ;  /* 0x000000030c077812 */ /* 0x040fe200078ec0ff */
[----:B------:R-:W-:Y:S01]  /*13e0*/  IMAD.MOV.U32 R6, RZ, RZ, -0x800001 ;  /* 0xff7fffffff067424 */ /* 0x000fe200078e00ff */
[----:B------:R-:W-:Y:S01]  /*13f0*/  LOP3.LUT R8, R12, 0x7ffffff8, RZ, 0xc0, !PT ;  /* 0x7ffffff80c087812 */ /* 0x000fe200078ec0ff */
[----:B------:R-:W-:-:S06]  /*1400*/  UMOV UR4, URZ ;  /* 0x000000ff00047c82 */ /* 0x000fcc0008000000 */
.L_x_49:
[----:B-1----:R-:W1:Y:S01]  /*1410*/  S2R R0, SR_TID.Y ;  /* 0x0000000000007919 */ /* 0x002e620000002200 */
[----:B------:R-:W1:Y:S08]  /*1420*/  S2UR UR5, SR_CTAID.Y ;  /* 0x00000000000579c3 */ /* 0x000e700000002600 */
[----:B------:R-:W1:Y:S08]  /*1430*/  LDC R9, c[0x0][0x364] ;  /* 0x0000d900ff097b82 */ /* 0x000e700000000800 */
[----:B------:R-:W2:Y:S01]  /*1440*/  LDC R10, c[0x0][0x3bc] ;  /* 0x0000ef00ff0a7b82 */ /* 0x000ea20000000800 */
[----:B-1----:R-:W-:Y:S01]  /*1450*/  IMAD R9, R9, UR5, R0 ;  /* 0x0000000509097c24 */ /* 0x002fe2000f8e0200 */
[----:B------:R-:W-:-:S03]  /*1460*/  UMOV UR5, URZ ;  /* 0x000000ff00057c82 */ /* 0x000fc60008000000 */
[----:B--2---:R-:W-:-:S07]  /*1470*/  IMAD R9, R9, R10, UR4 ;  /* 0x0000000409097e24 */ /* 0x004fce000f8e020a */
.L_x_48:
[----:B-1----:R-:W1:Y:S01]  /*1480*/  S2R R11, SR_TID.X ;  /* 0x00000000000b7919 */ /* 0x002e620000002100 */
[----:B------:R-:W1:Y:S01]  /*1490*/  S2UR UR7, SR_CTAID.X ;  /* 0x00000000000779c3 */ /* 0x000e620000002500 */
[----:B------:R-:W2:Y:S01]  /*14a0*/  LDCU UR6, c[0x0][0x3b8] ;  /* 0x00007700ff0677ac */ /* 0x000ea20008000800 */
[----:B------:R-:W-:Y:S01]  /*14b0*/  BSSY.RECONVERGENT B0, `(.L_x_38) ;  /* 0x00000bf000007945 */ /* 0x000fe20003800200 */
[----:B------:R-:W2:Y:S05]  /*14c0*/  LDCU.64 UR8, c[0x0][0x3b0] ;  /* 0x00007600ff0877ac */ /* 0x000eaa0008000a00 */
[----:B------:R-:W1:Y:S01]  /*14d0*/  LDC R10, c[0x0][0x360] ;  /* 0x0000d800ff0a7b82 */ /* 0x000e620000000800 */
[----:B------:R-:W3:Y:S07]  /*14e0*/  LDCU UR12, c[0x0][0x3b8] ;  /* 0x00007700ff0c77ac */ /* 0x000eee0008000800 */
[----:B------:R-:W4:Y:S01]  /*14f0*/  LDC R13, c[0x0][0x3bc] ;  /* 0x0000ef00ff0d7b82 */ /* 0x000f220000000800 */
[----:B--2---:R-:W-:-:S02]  /*1500*/  UIADD3 UR8, UPT, UPT, UR8, -UR6, URZ ;  /* 0x8000000608087290 */ /* 0x004fc4000fffe0ff */
[----:B------:R-:W-:-:S04]  /*1510*/  UIADD3 UR9, UPT, UPT, -UR6, UR9, URZ ;  /* 0x0000000906097290 */ /* 0x000fc8000fffe1ff */
[----:B------:R-:W-:Y:S01]  /*1520*/  ISETP.GT.AND P0, PT, R9, UR8, PT ;  /* 0x0000000809007c0c */ /* 0x000fe2000bf04270 */
[----:B-1----:R-:W-:Y:S01]  /*1530*/  IMAD R10, R10, UR7, R11 ;  /* 0x000000070a0a7c24 */ /* 0x002fe2000f8e020b */
[----:B------:R-:W1:Y:S03]  /*1540*/  LDCU UR7, c[0x0][0x3b4] ;  /* 0x00007680ff0777ac */ /* 0x000e660008000800 */
[----:B----4-:R-:W-:Y:S01]  /*1550*/  IMAD R10, R10, R13, UR5 ;  /* 0x000000050a0a7e24 */ /* 0x010fe2000f8e020d */
[----:B------:R-:W-:-:S04]  /*1560*/  UIADD3 UR5, UPT, UPT, UR5, 0x1, URZ ;  /* 0x0000000105057890 */ /* 0x000fc8000fffe0ff */
[----:B------:R-:W-:Y:S02]  /*1570*/  ISETP.GT.OR P0, PT, R10, UR9, P0 ;  /* 0x000000090a007c0c */ /* 0x000fe40008704670 */
[----:B------:R-:W-:-:S11]  /*1580*/  ISETP.NE.AND P1, PT, R13, UR5, PT ;  /* 0x000000050d007c0c */ /* 0x000fd6000bf25270 */
[----:B-1-3--:R-:W-:Y:S05]  /*1590*/  @P0 BRA `(.L_x_39) ;  /* 0x0000000800c00947 */ /* 0x00afea0003800000 */
[----:B------:R-:W-:Y:S02]  /*15a0*/  IMAD.MOV.U32 R0, RZ, RZ, RZ ;  /* 0x000000ffff007224 */ /* 0x000fe400078e00ff */
[----:B------:R-:W-:-:S07]  /*15b0*/  IMAD.MOV.U32 R11, RZ, RZ, RZ ;  /* 0x000000ffff0b7224 */ /* 0x000fce00078e00ff */
.L_x_47:
[----:B------:R-:W1:Y:S01]  /*15c0*/  LDCU UR6, c[0x0][0x3a8] ;  /* 0x00007500ff0677ac */ /* 0x000e620008000800 */
[----:B------:R-:W-:Y:S02]  /*15d0*/  HFMA2 R20, -RZ, RZ, 0, 0 ;  /* 0x00000000ff147431 */ /* 0x000fe400000001ff */
[--C-:B-1----:R-:W-:Y:S02]  /*15e0*/  IMAD R18, R2, UR6, R11.reuse ;  /* 0x0000000602127c24 */ /* 0x102fe4000f8e020b */
[----:B------:R-:W-:Y:S02]  /*15f0*/  IMAD R19, R5, UR6, R11 ;  /* 0x0000000605137c24 */ /* 0x000fe4000f8e020b */
[----:B------:R-:W-:-:S05]  /*1600*/  VIADD R11, R11, 0x1 ;  /* 0x000000010b0b7836 */ /* 0x000fca0000000000 */
[----:B------:R-:W-:-:S13]  /*1610*/  ISETP.NE.AND P2, PT, R11, UR6, PT ;  /* 0x000000060b007c0c */ /* 0x000fda000bf45270 */
.L_x_46:
        /* <DEDUP_REMOVED lines=11> */
[----:B------:R-:W-:Y:S01]  /*16d0*/  ISETP.GE.AND P0, PT, R23, UR6, PT ;  /* 0x0000000617007c0c */ /* 0x000fe2000bf06270 */
[----:B------:R-:W-:-:S12]  /*16e0*/  IMAD.MOV.U32 R25, RZ, RZ, RZ ;  /* 0x000000ffff197224 */ /* 0x000fd800078e00ff */
.L_x_41:
[----:B------:R-:W1:Y:S01]  /*16f0*/  LDC.64 R14, c[0x0][0x380] ;  /* 0x0000e000ff0e7b82 */ /* 0x000e620000000a00 */
[----:B------:R-:W-:Y:S02]  /*1700*/  IMAD.IADD R17, R10, 0x1, R25 ;  /* 0x000000010a117824 */ /* 0x000fe400078e0219 */
[----:B------:R-:W-:Y:S02]  /*1710*/  IMAD.U32 R21, RZ, RZ, UR12 ;  /* 0x0000000cff157e24 */ /* 0x000fe4000f8e00ff */
[----:B------:R-:W-:Y:S01]  /*1720*/  IMAD R27, R24, UR7, R17 ;  /* 0x00000007181b7c24 */ /* 0x000fe2000f8e0211 */
[C---:B------:R-:W-:Y:S01]  /*1730*/  ISETP.GE.OR P4, PT, R17.reuse, UR7, P0 ;  /* 0x0000000711007c0c */ /* 0x040fe20008786670 */
[----:B------:R-:W-:Y:S01]  /*1740*/  VIADD R16, R17, 0x1 ;  /* 0x0000000111107836 */ /* 0x000fe20000000000 */
[----:B------:R-:W2:Y:S04]  /*1750*/  LDC.64 R12, c[0x0][0x388] ;  /* 0x0000e200ff0c7b82 */ /* 0x000ea80000000a00 */
[----:B------:R-:W-:Y:S01]  /*1760*/  ISETP.GE.OR P5, PT, R16, UR7, P0 ;  /* 0x0000000710007c0c */ /* 0x000fe200087a6670 */
[----:B-1----:R-:W-:-:S04]  /*1770*/  IMAD.WIDE R14, R27, 0x4, R14 ;  /* 0x000000041b0e7825 */ /* 0x002fc800078e020e */
[----:B------:R-:W-:-:S08]  /*1780*/  IMAD R27, R22, R21, R25 ;  /* 0x00000015161b7224 */ /* 0x000fd000078e0219 */
[----:B0-----:R-:W3:Y:S01]  /*1790*/  @!P5 LDG.E R29, desc[UR10][R14.64+0x4] ;  /* 0x0000040a0e1dd981 */ /* 0x001ee2000c1e1900 */
[----:B--2---:R-:W-:-:S03]  /*17a0*/  IMAD.WIDE R12, R27, 0x4, R12 ;  /* 0x000000041b0c7825 */ /* 0x004fc600078e020c */
[----:B------:R-:W2:Y:S04]  /*17b0*/  @!P4 LDG.E R27, desc[UR10][R14.64] ;  /* 0x0000000a0e1bc981 */ /* 0x000ea8000c1e1900 */
[----:B------:R-:W2:Y:S04]  /*17c0*/  @!P4 LDG.E R16, desc[UR10][R12.64] ;  /* 0x0000000a0c10c981 */ /* 0x000ea8000c1e1900 */
[----:B------:R-:W3:Y:S01]  /*17d0*/  @!P5 LDG.E R26, desc[UR10][R12.64+0x4] ;  /* 0x0000040a0c1ad981 */ /* 0x000ee2000c1e1900 */
[----:B--2---:R-:W-:Y:S01]  /*17e0*/  @!P4 FFMA R0, R27, R16, R0 ;  /* 0x000000101b00c223 */ /* 0x004fe20000000000 */
[----:B------:R-:W-:-:S05]  /*17f0*/  VIADD R16, R17, 0x2 ;  /* 0x0000000211107836 */ /* 0x000fca0000000000 */
[----:B------:R-:W-:Y:S02]  /*1800*/  ISETP.GE.OR P4, PT, R16, UR7, P0 ;  /* 0x0000000710007c0c */ /* 0x000fe40008786670 */
[----:B------:R-:W-:Y:S01]  /*1810*/  IADD3 R16, PT, PT, R17, 0x3, RZ ;  /* 0x0000000311107810 */ /* 0x000fe20007ffe0ff */
[----:B---3--:R-:W-:-:S03]  /*1820*/  @!P5 FFMA R0, R29, R26, R0 ;  /* 0x0000001a1d00d223 */ /* 0x008fc60000000000 */
[----:B------:R-:W-:-:S07]  /*1830*/  ISETP.GE.OR P5, PT, R16, UR7, P0 ;  /* 0x0000000710007c0c */ /* 0x000fce00087a6670 */
[----:B------:R-:W2:Y:S04]  /*1840*/  @!P4 LDG.E R27, desc[UR10][R14.64+0x8] ;  /* 0x0000080a0e1bc981 */ /* 0x000ea8000c1e1900 */
[----:B------:R-:W2:Y:S04]  /*1850*/  @!P4 LDG.E R16, desc[UR10][R12.64+0x8] ;  /* 0x0000080a0c10c981 */ /* 0x000ea8000c1e1900 */
[----:B------:R-:W3:Y:S04]  /*1860*/  @!P5 LDG.E R29, desc[UR10][R14.64+0xc] ;  /* 0x00000c0a0e1dd981 */ /* 0x000ee8000c1e1900 */
[----:B------:R-:W3:Y:S01]  /*1870*/  @!P5 LDG.E R26, desc[UR10][R12.64+0xc] ;  /* 0x00000c0a0c1ad981 */ /* 0x000ee2000c1e1900 */
[----:B--2---:R-:W-:Y:S01]  /*1880*/  @!P4 FFMA R0, R27, R16, R0 ;  /* 0x000000101b00c223 */ /* 0x004fe20000000000 */
[----:B------:R-:W-:-:S05]  /*1890*/  VIADD R16, R17, 0x4 ;  /* 0x0000000411107836 */ /* 0x000fca0000000000 */
[----:B------:R-:W-:Y:S01]  /*18a0*/  ISETP.GE.OR P4, PT, R16, UR7, P0 ;  /* 0x0000000710007c0c */ /* 0x000fe20008786670 */
[----:B------:R-:W-:Y:S02]  /*18b0*/  VIADD R16, R17, 0x5 ;  /* 0x0000000511107836 */ /* 0x000fe40000000000 */
[----:B---3--:R-:W-:-:S03]  /*18c0*/  @!P5 FFMA R0, R29, R26, R0 ;  /* 0x0000001a1d00d223 */ /* 0x008fc60000000000 */
[----:B------:R-:W-:-:S07]  /*18d0*/  ISETP.GE.OR P5, PT, R16, UR7, P0 ;  /* 0x0000000710007c0c */ /* 0x000fce00087a6670 */
[----:B------:R-:W2:Y:S04]  /*18e0*/  @!P4 LDG.E R27, desc[UR10][R14.64+0x10] ;  /* 0x0000100a0e1bc981 */ /* 0x000ea8000c1e1900 */
[----:B------:R-:W2:Y:S04]  /*18f0*/  @!P4 LDG.E R16, desc[UR10][R12.64+0x10] ;  /* 0x0000100a0c10c981 */ /* 0x000ea8000c1e1900 */
[----:B------:R-:W3:Y:S04]  /*1900*/  @!P5 LDG.E R29, desc[UR10][R14.64+0x14] ;  /* 0x0000140a0e1dd981 */ /* 0x000ee8000c1e1900 */
[----:B------:R-:W3:Y:S01]  /*1910*/  @!P5 LDG.E R26, desc[UR10][R12.64+0x14] ;  /* 0x0000140a0c1ad981 */ /* 0x000ee2000c1e1900 */
[----:B--2---:R-:W-:Y:S01]  /*1920*/  @!P4 FFMA R0, R27, R16, R0 ;  /* 0x000000101b00c223 */ /* 0x004fe20000000000 */
[----:B------:R-:W-:-:S02]  /*1930*/  VIADD R16, R17, 0x6 ;  /* 0x0000000611107836 */ /* 0x000fc40000000000 */
[----:B------:R-:W-:-:S03]  /*1940*/  VIADD R17, R17, 0x7 ;  /* 0x0000000711117836 */ /* 0x000fc60000000000 */
[----:B------:R-:W-:Y:S01]  /*1950*/  ISETP.GE.OR P4, PT, R16, UR7, P0 ;  /* 0x0000000710007c0c */ /* 0x000fe20008786670 */
[----:B---3--:R-:W-:Y:S01]  /*1960*/  @!P5 FFMA R0, R29, R26, R0 ;  /* 0x0000001a1d00d223 */ /* 0x008fe20000000000 */
[----:B------:R-:W-:-:S11]  /*1970*/  ISETP.GE.OR P5, PT, R17, UR7, P0 ;  /* 0x0000000711007c0c */ /* 0x000fd600087a6670 */
[----:B------:R-:W2:Y:S04]  /*1980*/  @!P4 LDG.E R17, desc[UR10][R14.64+0x18] ;  /* 0x0000180a0e11c981 */ /* 0x000ea8000c1e1900 */
[----:B------:R-:W2:Y:S04]  /*1990*/  @!P4 LDG.E R16, desc[UR10][R12.64+0x18] ;  /* 0x0000180a0c10c981 */ /* 0x000ea8000c1e1900 */
[----:B------:R-:W3:Y:S04]  /*19a0*/  @!P5 LDG.E R27, desc[UR10][R14.64+0x1c] ;  /* 0x00001c0a0e1bd981 */ /* 0x000ee8000c1e1900 */
[----:B------:R-:W3:Y:S01]  /*19b0*/  @!P5 LDG.E R26, desc[UR10][R12.64+0x1c] ;  /* 0x00001c0a0c1ad981 */ /* 0x000ee2000c1e1900 */
[----:B------:R-:W-:-:S05]  /*19c0*/  VIADD R25, R25, 0x8 ;  /* 0x0000000819197836 */ /* 0x000fca0000000000 */
[----:B------:R-:W-:Y:S01]  /*19d0*/  ISETP.NE.AND P6, PT, R25, R8, PT ;  /* 0x000000081900720c */ /* 0x000fe20003fc5270 */
[----:B--2---:R-:W-:-:S04]  /*19e0*/  @!P4 FFMA R0, R17, R16, R0 ;  /* 0x000000101100c223 */ /* 0x004fc80000000000 */
[----:B---3--:R-:W-:-:S08]  /*19f0*/  @!P5 FFMA R0, R27, R26, R0 ;  /* 0x0000001a1b00d223 */ /* 0x008fd00000000000 */
[----:B------:R-:W-:Y:S05]  /*1a00*/  @P6 BRA `(.L_x_41) ;  /* 0xfffffffc00386947 */ /* 0x000fea000383ffff */
[----:B------:R-:W-:-:S07]  /*1a10*/  IMAD.MOV.U32 R27, RZ, RZ, R8 ;  /* 0x000000ffff1b7224 */ /* 0x000fce00078e0008 */
.L_x_40:
        /* <DEDUP_REMOVED lines=27> */
[C---:B------:R-:W-:Y:S01]  /*1bd0*/  IADD3 R26, PT, PT, R29.reuse, 0x2, RZ ;  /* 0x000000021d1a7810 */ /* 0x040fe20007ffe0ff */
        /* <DEDUP_REMOVED lines=10> */
.L_x_43:
        /* <DEDUP_REMOVED lines=21> */
[----:B------:R-:W-:Y:S02]  /*1dd0*/  VIADD R27, R27, 0x2 ;  /* 0x000000021b1b7836 */ /* 0x000fe40000000000 */
[----:B---3--:R-:W-:-:S04]  /*1de0*/  @!P0 FFMA R0, R29, R28, R0 ;  /* 0x0000001c1d008223 */ /* 0x008fc80000000000 */
[----:B--2---:R-:W-:-:S07]  /*1df0*/  @!P5 FFMA R0, R26, R15, R0 ;  /* 0x0000000f1a00d223 */ /* 0x004fce0000000000 */
.L_x_45:
        /* <DEDUP_REMOVED lines=15> */
.L_x_44:
[----:B0-----:R-:W-:Y:S05]  /*1ef0*/  BSYNC.RECONVERGENT B1 ;  /* 0x0000000000017941 */ /* 0x001fea0003800200 */
.L_x_42:
[----:B------:R-:W-:Y:S05]  /*1f00*/  @P3 BRA `(.L_x_46) ;  /* 0xfffffff400c43947 */ /* 0x000fea000383ffff */
[----:B------:R-:W-:Y:S05]  /*1f10*/  @P2 BRA `(.L_x_47) ;  /* 0xfffffff400a82947 */ /* 0x000fea000383ffff */
[----:B------:R-:W1:Y:S01]  /*1f20*/  LDC R11, c[0x0][0x3ac] ;  /* 0x0000eb00ff0b7b82 */ /* 0x000e620000000800 */
[--C-:B------:R-:W-:Y:S01]  /*1f30*/  IMAD.IADD R12, R12, 0x1, -R25.reuse ;  /* 0x000000010c0c7824 */ /* 0x100fe200078e0a19 */
[----:B------:R-:W2:Y:S01]  /*1f40*/  LDCU UR6, c[0x0][0x3c0] ;  /* 0x00007800ff0677ac */ /* 0x000ea20008000800 */
[----:B------:R-:W-:-:S05]  /*1f50*/  IMAD.IADD R18, R13, 0x1, -R25 ;  /* 0x000000010d127824 */ /* 0x000fca00078e0a19 */
[----:B------:R-:W3:Y:S08]  /*1f60*/  LDC.64 R16, c[0x0][0x390] ;  /* 0x0000e400ff107b82 */ /* 0x000ef00000000a00 */
[----:B------:R-:W4:Y:S01]  /*1f70*/  LDC.64 R14, c[0x0][0x398] ;  /* 0x0000e600ff0e7b82 */ /* 0x000f220000000a00 */
[----:B-1----:R-:W-:-:S04]  /*1f80*/  IMAD R11, R2, R11, R5 ;  /* 0x0000000b020b7224 */ /* 0x002fc800078e0205 */
[----:B------:R-:W-:-:S04]  /*1f90*/  IMAD R12, R12, R11, R11 ;  /* 0x0000000b0c0c7224 */ /* 0x000fc800078e020b */
[----:B------:R-:W-:Y:S02]  /*1fa0*/  IMAD.IADD R11, R12, 0x1, R9 ;  /* 0x000000010c0b7824 */ /* 0x000fe400078e0209 */
[----:B---3--:R-:W-:-:S04]  /*1fb0*/  IMAD.WIDE.U32 R16, R5, 0x4, R16 ;  /* 0x0000000405107825 */ /* 0x008fc800078e0010 */
[----:B------:R-:W-:Y:S02]  /*1fc0*/  IMAD R11, R18, R11, R11 ;  /* 0x0000000b120b7224 */ /* 0x000fe400078e020b */
[----:B0-----:R-:W3:Y:S03]  /*1fd0*/  LDG.E R17, desc[UR10][R16.64] ;  /* 0x0000000a10117981 */ /* 0x001ee6000c1e1900 */
[----:B------:R-:W-:-:S05]  /*1fe0*/  IADD3 R11, PT, PT, R10, R11, RZ ;  /* 0x0000000b0a0b7210 */ /* 0x000fca0007ffe0ff */
[----:B----4-:R-:W-:-:S05]  /*1ff0*/  IMAD.WIDE R14, R11, 0x4, R14 ;  /* 0x000000040b0e7825 */ /* 0x010fca00078e020e */
[----:B------:R-:W4:Y:S01]  /*2000*/  LDG.E R11, desc[UR10][R14.64] ;  /* 0x0000000a0e0b7981 */ /* 0x000f22000c1e1900 */
[----:B---3--:R-:W-:-:S04]  /*2010*/  FADD R0, R0, R17 ;  /* 0x0000001100007221 */ /* 0x008fc80000000000 */
[----:B----4-:R-:W-:-:S04]  /*2020*/  FADD R0, R0, R11 ;  /* 0x0000000b00007221 */ /* 0x010fc80000000000 */
[C---:B--2---:R-:W-:Y:S01]  /*2030*/  FADD R11, R0.reuse, -UR6 ;  /* 0x80000006000b7e21 */ /* 0x044fe20008000000 */
[----:B------:R-:W-:-:S04]  /*2040*/  FSETP.GE.AND P0, PT, R0, UR6, PT ;  /* 0x0000000600007c0b */ /* 0x000fc8000bf06000 */
[----:B------:R-:W-:-:S05]  /*2050*/  FSEL R11, R0, R11, !P0 ;  /* 0x0000000b000b7208 */ /* 0x000fca0004000000 */
[----:B------:R1:W-:Y:S01]  /*2060*/  STG.E desc[UR10][R14.64], R11 ;  /* 0x0000000b0e007986 */ /* 0x0003e2000c10190a */
[----:B------:R-:W-:-:S04]  /*2070*/  FSET.BF.GE.AND R13, R0, UR6, PT ;  /* 0x00000006000d7c0a */ /* 0x000fc8000b806000 */
[----:B------:R-:W-:-:S04]  /*2080*/  FSETP.GT.AND P0, PT, R13, R6, PT ;  /* 0x000000060d00720b */ /* 0x000fc80003f04000 */
[----:B------:R-:W-:-:S09]  /*2090*/  FSEL R6, R13, R6, P0 ;  /* 0x000000060d067208 */ /* 0x000fd20000000000 */
.L_x_39:
[----:B0-----:R-:W-:Y:S05]  /*20a0*/  BSYNC.RECONVERGENT B0 ;  /* 0x0000000000007941 */ /* 0x001fea0003800200 */
.L_x_38:
[----:B------:R-:W-:Y:S05]  /*20b0*/  @P1 BRA `(.L_x_48) ;  /* 0xfffffff000f01947 */ /* 0x000fea000383ffff */
[----:B------:R-:W0:Y:S01]  /*20c0*/  LDCU UR5, c[0x0][0x3bc] ;  /* 0x00007780ff0577ac */ /* 0x000e220008000800 */
[----:B------:R-:W-:-:S04]  /*20d0*/  UIADD3 UR4, UPT, UPT, UR4, 0x1, URZ ;  /* 0x0000000104047890 */ /* 0x000fc8000fffe0ff */
[----:B0-----:R-:W-:-:S09]  /*20e0*/  UISETP.NE.AND UP0, UPT, UR4, UR5, UPT ;  /* 0x000000050400728c */ /* 0x001fd2000bf05270 */
[----:B------:R-:W-:Y:S05]  /*20f0*/  BRA.U !UP0, `(.L_x_22) ;  /* 0x00000029084c7547 */ /* 0x000fea000b800000 */
[----:B------:R-:W-:Y:S05]  /*2100*/  BRA `(.L_x_49) ;  /* 0xfffffff000c07947 */ /* 0x000fea000383ffff */
.L_x_24:
[----:B------:R-:W1:Y:S01]  /*2110*/  LDCU.U8 UR4, c[0x0][0x3c8] ;  /* 0x00007900ff0477ac */ /* 0x000e620008000000 */
[----:B------:R-:W2:Y:S01]  /*2120*/  LDC.64 R20, c[0x0][0x390] ;  /* 0x0000e400ff147b82 */ /* 0x000ea20000000a00 */
[----:B------:R-:W-:Y:S01]  /*2130*/  VIADD R6, R13, 0xffffffff ;  /* 0xffffffff0d067836 */ /* 0x000fe20000000000 */
[----:B------:R-:W3:Y:S01]  /*2140*/  LDCU UR5, c[0x0][0x3b8] ;  /* 0x00007700ff0577ac */ /* 0x000ee20008000800 */
[----:B------:R-:W3:Y:S01]  /*2150*/  LDCU.64 UR6, c[0x0][0x3b0] ;  /* 0x00007600ff0677ac */ /* 0x000ee20008000a00 */
[----:B-1----:R-:W-:-:S04]  /*2160*/  UPRMT UR4, UR4, 0x8880, URZ ;  /* 0x0000888004047896 */ /* 0x002fc800080000ff */
[----:B------:R-:W-:Y:S01]  /*2170*/  UISETP.NE.AND UP0, UPT, UR4, URZ, UPT ;  /* 0x000000ff0400728c */ /* 0x000fe2000bf05270 */
[----:B--2---:R-:W-:Y:S01]  /*2180*/  IMAD.WIDE.U32 R20, R5, 0x4, R20 ;  /* 0x0000000405147825 */ /* 0x004fe200078e0014 */
[----:B---3--:R-:W-:Y:S02]  /*2190*/  UIADD3 UR6, UPT, UPT, UR6, -UR5, URZ ;  /* 0x8000000506067290 */ /* 0x008fe4000fffe0ff */
[----:B------:R-:W-:-:S05]  /*21a0*/  UIADD3 UR7, UPT, UPT, -UR5, UR7, URZ ;  /* 0x0000000705077290 */ /* 0x000fca000fffe1ff */
[----:B------:R-:W-:Y:S07]  /*21b0*/  BRA.U UP0, `(.L_x_50) ;  /* 0x0000000900e07547 */ /* 0x000fee000b800000 */
[----:B------:R-:W-:Y:S01]  /*21c0*/  ISETP.GE.U32.AND P1, PT, R6, 0x3, PT ;  /* 0x000000030600780c */ /* 0x000fe20003f26070 */
[----:B------:R-:W-:Y:S01]  /*21d0*/  IMAD.MOV.U32 R6, RZ, RZ, -0x800001 ;  /* 0xff7fffffff067424 */ /* 0x000fe200078e00ff */
[C---:B------:R-:W-:Y:S01]  /*21e0*/  LOP3.LUT R9, R13.reuse, 0x3, RZ, 0xc0, !PT ;  /* 0x000000030d097812 */ /* 0x040fe200078ec0ff */
[----:B------:R-:W-:Y:S01]  /*21f0*/  UMOV UR4, URZ ;  /* 0x000000ff00047c82 */ /* 0x000fe20008000000 */
[----:B------:R-:W-:-:S09]  /*2200*/  LOP3.LUT R11, R13, 0x7ffffffc, RZ, 0xc0, !PT ;  /* 0x7ffffffc0d0b7812 */ /* 0x000fd200078ec0ff */
.L_x_54:
[----:B-1----:R-:W1:Y:S01]  /*2210*/  LDC R19, c[0x0][0x3bc] ;  /* 0x0000ef00ff137b82 */ /* 0x002e620000000800 */
[----:B------:R-:W-:Y:S02]  /*2220*/  IMAD.MOV.U32 R14, RZ, RZ, RZ ;  /* 0x000000ffff0e7224 */ /* 0x000fe400078e00ff */
[----:B-1----:R-:W-:-:S04]  /*2230*/  IMAD R19, R8, R19, UR4 ;  /* 0x0000000408137e24 */ /* 0x002fc8000f8e0213 */
[----:B--2---:R-:W-:-:S04]  /*2240*/  IMAD.IADD R13, R0, 0x1, R19 ;  /* 0x00000001000d7824 */ /* 0x004fc800078e0213 */
[----:B------:R-:W-:Y:S01]  /*2250*/  IMAD R18, R10, R13, RZ ;  /* 0x0000000d0a127224 */ /* 0x000fe200078e02ff */
[----:B------:R-:W-:Y:S06]  /*2260*/  @!P1 BRA `(.L_x_51) ;  /* 0x0000000400e09947 */ /* 0x000fec0003800000 */
[----:B------:R-:W1:Y:S01]  /*2270*/  LDC.64 R22, c[0x0][0x398] ;  /* 0x0000e600ff167b82 */ /* 0x000e620000000a00 */
[----:B------:R-:W-:Y:S01]  /*2280*/  ISETP.GT.AND P2, PT, R19, UR6, PT ;  /* 0x0000000613007c0c */ /* 0x000fe2000bf44270 */
[----:B------:R-:W-:-:S03]  /*2290*/  IMAD.IADD R13, R7, 0x1, R18 ;  /* 0x00000001070d7824 */ /* 0x000fc600078e0212 */
[----:B------:R-:W-:-:S13]  /*22a0*/  ISETP.LE.AND P5, PT, R7, UR7, !P2 ;  /* 0x0000000707007c0c */ /* 0x000fda000d7a3270 */
[----:B0-----:R-:W2:Y:S01]  /*22b0*/  @P5 LDG.E R12, desc[UR10][R20.64] ;  /* 0x0000000a140c5981 */ /* 0x001ea2000c1e1900 */
[----:B------:R-:W0:Y:S01]  /*22c0*/  @P5 LDC.64 R16, c[0x0][0x3c0] ;  /* 0x0000f000ff105b82 */ /* 0x000e220000000a00 */
[----:B-1----:R-:W-:-:S05]  /*22d0*/  IMAD.WIDE R22, R13, 0x4, R22 ;  /* 0x000000040d167825 */ /* 0x002fca00078e0216 */
[----:B------:R-:W3:Y:S01]  /*22e0*/  @P5 LDG.E R14, desc[UR10][R22.64] ;  /* 0x0000000a160e5981 */ /* 0x000ee2000c1e1900 */
[----:B------:R-:W-:Y:S01]  /*22f0*/  ISETP.GT.AND P0, PT, R19, UR6, PT ;  /* 0x0000000613007c0c */ /* 0x000fe2000bf04270 */
[----:B--2---:R-:W-:Y:S01]  /*2300*/  @P5 FADD R25, RZ, R12 ;  /* 0x0000000cff195221 */ /* 0x004fe20000000000 */
[----:B------:R-:W-:-:S05]  /*2310*/  VIADD R12, R7, 0x1 ;  /* 0x00000001070c7836 */ /* 0x000fca0000000000 */
[----:B------:R-:W-:Y:S01]  /*2320*/  ISETP.GT.OR P4, PT, R12, UR7, P0 ;  /* 0x000000070c007c0c */ /* 0x000fe20008784670 */
[----:B---3--:R-:W-:-:S05]  /*2330*/  @P5 FADD R25, R25, R14 ;  /* 0x0000000e19195221 */ /* 0x008fca0000000000 */
[----:B0-----:R-:W-:-:S07]  /*2340*/  @P5 FSETP.GE.AND P3, PT, R25, R16, PT ;  /* 0x000000101900520b */ /* 0x001fce0003f66000 */
[----:B------:R-:W2:Y:S01]  /*2350*/  @!P4 LDG.E R27, desc[UR10][R22.64+0x4] ;  /* 0x0000040a161bc981 */ /* 0x000ea2000c1e1900 */
[----:B------:R-:W-:Y:S01]  /*2360*/  @P5 FSEL R29, R25, R17, !P3 ;  /* 0x00000011191d5208 */ /* 0x000fe20005800000 */
[----:B------:R-:W0:Y:S04]  /*2370*/  @!P4 LDC.64 R14, c[0x0][0x3c0] ;  /* 0x0000f000ff0ecb82 */ /* 0x000e280000000a00 */
[----:B------:R1:W-:Y:S04]  /*2380*/  @P5 STG.E desc[UR10][R22.64], R29 ;  /* 0x0000001d16005986 */ /* 0x0003e8000c10190a */
[----:B------:R-:W3:Y:S01]  /*2390*/  @!P4 LDG.E R12, desc[UR10][R20.64] ;  /* 0x0000000a140cc981 */ /* 0x000ee2000c1e1900 */
[----:B------:R-:W-:-:S05]  /*23a0*/  VIADD R13, R7, 0x2 ;  /* 0x00000002070d7836 */ /* 0x000fca0000000000 */
[----:B------:R-:W-:-:S13]  /*23b0*/  ISETP.GT.OR P3, PT, R13, UR7, P0 ;  /* 0x000000070d007c0c */ /* 0x000fda0008764670 */
[----:B------:R-:W4:Y:S01]  /*23c0*/  @!P3 LDG.E R24, desc[UR10][R22.64+0x8] ;  /* 0x0000080a1618b981 */ /* 0x000f22000c1e1900 */
[----:B---3--:R-:W-:-:S04]  /*23d0*/  @!P4 FADD R12, RZ, R12 ;  /* 0x0000000cff0cc221 */ /* 0x008fc80000000000 */
[----:B--2---:R-:W-:Y:S02]  /*23e0*/  @!P4 FADD R27, R12, R27 ;  /* 0x0000001b0c1bc221 */ /* 0x004fe40000000000 */
[----:B------:R-:W2:Y:S03]  /*23f0*/  @!P3 LDC.64 R12, c[0x0][0x3c0] ;  /* 0x0000f000ff0cbb82 */ /* 0x000ea60000000a00 */
[----:B0-----:R-:W-:-:S04]  /*2400*/  @!P4 FSETP.GE.AND P6, PT, R27, R14, PT ;  /* 0x0000000e1b00c20b */ /* 0x001fc80003fc6000 */
[----:B------:R-:W-:-:S05]  /*2410*/  @!P4 FSEL R17, R27, R15, !P6 ;  /* 0x0000000f1b11c208 */ /* 0x000fca0007000000 */
[----:B------:R0:W-:Y:S04]  /*2420*/  @!P4 STG.E desc[UR10][R22.64+0x4], R17 ;  /* 0x000004111600c986 */ /* 0x0001e8000c10190a */
[----:B------:R-:W3:Y:S02]  /*2430*/  @!P3 LDG.E R15, desc[UR10][R20.64] ;  /* 0x0000000a140fb981 */ /* 0x000ee4000c1e1900 */
[----:B---3--:R-:W-:-:S04]  /*2440*/  @!P3 FADD R15, RZ, R15 ;  /* 0x0000000fff0fb221 */ /* 0x008fc80000000000 */
[----:B----4-:R-:W-:Y:S01]  /*2450*/  @!P3 FADD R15, R15, R24 ;  /* 0x000000180f0fb221 */ /* 0x010fe20000000000 */
[----:B------:R-:W-:-:S05]  /*2460*/  VIADD R24, R7, 0x3 ;  /* 0x0000000307187836 */ /* 0x000fca0000000000 */
[----:B------:R-:W-:Y:S02]  /*2470*/  ISETP.GT.OR P0, PT, R24, UR7, P0 ;  /* 0x0000000718007c0c */ /* 0x000fe40008704670 */
[----:B--2---:R-:W-:-:S04]  /*2480*/  @!P3 FSETP.GE.AND P6, PT, R15, R12, PT ;  /* 0x0000000c0f00b20b */ /* 0x004fc80003fc6000 */
[----:B------:R-:W-:-:S05]  /*2490*/  @!P3 FSEL R13, R15, R13, !P6 ;  /* 0x0000000d0f0db208 */ /* 0x000fca0007000000 */
[----:B------:R2:W-:Y:S04]  /*24a0*/  @!P3 STG.E desc[UR10][R22.64+0x8], R13 ;  /* 0x0000080d1600b986 */ /* 0x0005e8000c10190a */
[----:B------:R-:W3:Y:S04]  /*24b0*/  @!P0 LDG.E R24, desc[UR10][R20.64] ;  /* 0x0000000a14188981 */ /* 0x000ee8000c1e1900 */
[----:B-1----:R-:W4:Y:S01]  /*24c0*/  @!P0 LDG.E R29, desc[UR10][R22.64+0xc] ;  /* 0x00000c0a161d8981 */ /* 0x002f22000c1e1900 */
[----:B------:R-:W-:Y:S02]  /*24d0*/  @P5 FSET.BF.GE.AND R25, R25, R16, PT ;  /* 0x000000101919520a */ /* 0x000fe40003806000 */
[----:B0-----:R-:W0:Y:S02]  /*24e0*/  @!P0 LDC.64 R16, c[0x0][0x3c0] ;  /* 0x0000f000ff108b82 */ /* 0x001e240000000a00 */
[----:B------:R-:W-:-:S02]  /*24f0*/  @P5 FSETP.GT.AND P6, PT, R25, R6, PT ;  /* 0x000000061900520b */ /* 0x000fc40003fc4000 */
[----:B------:R-:W-:Y:S02]  /*2500*/  @!P4 FSET.BF.GE.AND R27, R27, R14, PT ;  /* 0x0000000e1b1bc20a */ /* 0x000fe40003806000 */
[----:B------:R-:W-:-:S04]  /*2510*/  @P5 FSEL R6, R25, R6, P6 ;  /* 0x0000000619065208 */ /* 0x000fc80003000000 */
[----:B------:R-:W-:Y:S02]  /*2520*/  @!P4 FSETP.GT.AND P5, PT, R27, R6, PT ;  /* 0x000000061b00c20b */ /* 0x000fe40003fa4000 */
[----:B------:R-:W-:Y:S02]  /*2530*/  @!P3 FSET.BF.GE.AND R15, R15, R12, PT ;  /* 0x0000000c0f0fb20a */ /* 0x000fe40003806000 */
[----:B------:R-:W-:-:S04]  /*2540*/  @!P4 FSEL R6, R27, R6, P5 ;  /* 0x000000061b06c208 */ /* 0x000fc80002800000 */
[----:B------:R-:W-:-:S04]  /*2550*/  @!P3 FSETP.GT.AND P4, PT, R15, R6, PT ;  /* 0x000000060f00b20b */ /* 0x000fc80003f84000 */
[----:B------:R-:W-:Y:S02]  /*2560*/  @!P3 FSEL R6, R15, R6, P4 ;  /* 0x000000060f06b208 */ /* 0x000fe40002000000 */
[----:B------:R-:W-:Y:S01]  /*2570*/  ISETP.NE.AND P4, PT, R11, 0x4, PT ;  /* 0x000000040b00780c */ /* 0x000fe20003f85270 */
[----:B------:R-:W-:Y:S02]  /*2580*/  IMAD.MOV.U32 R14, RZ, RZ, R11 ;  /* 0x000000ffff0e7224 */ /* 0x000fe400078e000b */
[----:B---3--:R-:W-:-:S04]  /*2590*/  @!P0 FADD R24, RZ, R24 ;  /* 0x00000018ff188221 */ /* 0x008fc80000000000 */
[----:B----4-:R-:W-:-:S05]  /*25a0*/  @!P0 FADD R29, R24, R29 ;  /* 0x0000001d181d8221 */ /* 0x010fca0000000000 */
[----:B0-----:R-:W-:-:S04]  /*25b0*/  @!P0 FSETP.GE.AND P6, PT, R29, R16, PT ;  /* 0x000000101d00820b */ /* 0x001fc80003fc6000 */
[----:B------:R-:W-:-:S05]  /*25c0*/  @!P0 FSEL R17, R29, R17, !P6 ;  /* 0x000000111d118208 */ /* 0x000fca0007000000 */
[----:B------:R2:W-:Y:S01]  /*25d0*/  @!P0 STG.E desc[UR10][R22.64+0xc], R17 ;  /* 0x00000c1116008986 */ /* 0x0005e2000c10190a */
[----:B------:R-:W-:-:S04]  /*25e0*/  @!P0 FSET.BF.GE.AND R29, R29, R16, PT ;  /* 0x000000101d1d820a */ /* 0x000fc80003806000 */
[----:B------:R-:W-:-:S04]  /*25f0*/  @!P0 FSETP.GT.AND P3, PT, R29, R6, PT ;  /* 0x000000061d00820b */ /* 0x000fc80003f64000 */
[----:B------:R-:W-:Y:S01]  /*2600*/  @!P0 FSEL R6, R29, R6, P3 ;  /* 0x000000061d068208 */ /* 0x000fe20001800000 */
[----:B------:R-:W-:Y:S08]  /*2610*/  @!P4 BRA `(.L_x_51) ;  /* 0x0000000000f4c947 */ /* 0x000ff00003800000 */
[----:B--2---:R-:W0:Y:S01]  /*2620*/  LDC.64 R22, c[0x0][0x398] ;  /* 0x0000e600ff167b82 */ /* 0x004e220000000a00 */
[----:B------:R-:W-:-:S05]  /*2630*/  UMOV UR5, 0x4 ;  /* 0x0000000400057882 */ /* 0x000fca0000000000 */
.L_x_52:
[----:B------:R-:W-:-:S04]  /*2640*/  IADD3 R13, PT, PT, R7, UR5, RZ ;  /* 0x00000005070d7c10 */ /* 0x000fc8000fffe0ff */
[----:B------:R-:W-:Y:S01]  /*2650*/  ISETP.LE.AND P5, PT, R13, UR7, !P2 ;  /* 0x000000070d007c0c */ /* 0x000fe2000d7a3270 */
[----:B--2---:R-:W-:-:S04]  /*2660*/  IMAD.IADD R25, R18, 0x1, R13 ;  /* 0x0000000112197824 */ /* 0x004fc800078e020d */
[----:B0-----:R-:W-:-:S08]  /*2670*/  IMAD.WIDE R24, R25, 0x4, R22 ;  /* 0x0000000419187825 */ /* 0x001fd000078e0216 */
[----:B------:R-:W2:Y:S01]  /*2680*/  @P5 LDG.E R12, desc[UR10][R20.64] ;  /* 0x0000000a140c5981 */ /* 0x000ea2000c1e1900 */
[----:B------:R-:W0:Y:S03]  /*2690*/  @P5 LDC.64 R16, c[0x0][0x3c0] ;  /* 0x0000f000ff105b82 */ /* 0x000e260000000a00 */
[----:B------:R-:W3:Y:S01]  /*26a0*/  @P5 LDG.E R14, desc[UR10][R24.64] ;  /* 0x0000000a180e5981 */ /* 0x000ee2000c1e1900 */
[----:B------:R-:W-:Y:S01]  /*26b0*/  ISETP.GT.AND P0, PT, R19, UR6, PT ;  /* 0x0000000613007c0c */ /* 0x000fe2000bf04270 */
[----:B--2---:R-:W-:Y:S01]  /*26c0*/  @P5 FADD R29, RZ, R12 ;  /* 0x0000000cff1d5221 */ /* 0x004fe20000000000 */
[----:B------:R-:W-:-:S03]  /*26d0*/  VIADD R12, R13, 0x1 ;  /* 0x000000010d0c7836 */ /* 0x000fc60000000000 */
[----:B---3--:R-:W-:Y:S02]  /*26e0*/  @P5 FADD R29, R29, R14 ;  /* 0x0000000e1d1d5221 */ /* 0x008fe40000000000 */
[----:B------:R-:W-:-:S03]  /*26f0*/  ISETP.GT.OR P4, PT, R12, UR7, P0 ;  /* 0x000000070c007c0c */ /* 0x000fc60008784670 */
[----:B0-----:R-:W-:-:S04]  /*2700*/  @P5 FSETP.GE.AND P3, PT, R29, R16, PT ;  /* 0x000000101d00520b */ /* 0x001fc80003f66000 */
[----:B------:R-:W-:-:S05]  /*2710*/  @P5 FSEL R26, R29, R17, !P3 ;  /* 0x000000111d1a5208 */ /* 0x000fca0005800000 */
[----:B------:R0:W-:Y:S01]  /*2720*/  @P5 STG.E desc[UR10][R24.64], R26 ;  /* 0x0000001a18005986 */ /* 0x0001e2000c10190a */
[----:B------:R-:W1:Y:S03]  /*2730*/  @!P4 LDC.64 R14, c[0x0][0x3c0] ;  /* 0x0000f000ff0ecb82 */ /* 0x000e660000000a00 */
[----:B------:R-:W2:Y:S04]  /*2740*/  @!P4 LDG.E R12, desc[UR10][R20.64] ;  /* 0x0000000a140cc981 */ /* 0x000ea8000c1e1900 */
[----:B------:R-:W3:Y:S01]  /*2750*/  @!P4 LDG.E R27, desc[UR10][R24.64+0x4] ;  /* 0x0000040a181bc981 */ /* 0x000ee2000c1e1900 */
[----:B--2---:R-:W-:-:S04]  /*2760*/  @!P4 FADD R12, RZ, R12 ;  /* 0x0000000cff0cc221 */ /* 0x004fc80000000000 */
[----:B---3--:R-:W-:Y:S01]  /*2770*/  @!P4 FADD R27, R12, R27 ;  /* 0x0000001b0c1bc221 */ /* 0x008fe20000000000 */
[----:B------:R-:W-:-:S04]  /*2780*/  VIADD R12, R13, 0x2 ;  /* 0x000000020d0c7836 */ /* 0x000fc80000000000 */
[C---:B-1----:R-:W-:Y:S02]  /*2790*/  @!P4 FSETP.GE.AND P6, PT, R27.reuse, R14, PT ;  /* 0x0000000e1b00c20b */ /* 0x042fe40003fc6000 */
[----:B------:R-:W-:Y:S02]  /*27a0*/  ISETP.GT.OR P3, PT, R12, UR7, P0 ;  /* 0x000000070c007c0c */ /* 0x000fe40008764670 */
[----:B------:R-:W-:-:S05]  /*27b0*/  @!P4 FSEL R17, R27, R15, !P6 ;  /* 0x0000000f1b11c208 */ /* 0x000fca0007000000 */
[----:B------:R1:W-:Y:S06]  /*27c0*/  @!P4 STG.E desc[UR10][R24.64+0x4], R17 ;  /* 0x000004111800c986 */ /* 0x0003ec000c10190a */
[----:B------:R-:W2:Y:S04]  /*27d0*/  @!P3 LDG.E R12, desc[UR10][R20.64] ;  /* 0x0000000a140cb981 */ /* 0x000ea8000c1e1900 */
[----:B------:R-:W3:Y:S01]  /*27e0*/  @!P3 LDG.E R15, desc[UR10][R24.64+0x8] ;  /* 0x0000080a180fb981 */ /* 0x000ee2000c1e1900 */
[----:B------:R-:W-:Y:S01]  /*27f0*/  VIADD R13, R13, 0x3 ;  /* 0x000000030d0d7836 */ /* 0x000fe20000000000 */
[----:B------:R-:W-:-:S04]  /*2800*/  @P5 FSET.BF.GE.AND R29, R29, R16, PT ;  /* 0x000000101d1d520a */ /* 0x000fc80003806000 */
[----:B------:R-:W-:-:S13]  /*2810*/  ISETP.GT.OR P0, PT, R13, UR7, P0 ;  /* 0x000000070d007c0c */ /* 0x000fda0008704670 */
[----:B------:R-:W4:Y:S01]  /*2820*/  @!P0 LDG.E R16, desc[UR10][R24.64+0xc] ;  /* 0x00000c0a18108981 */ /* 0x000f22000c1e1900 */
[----:B--2---:R-:W-:-:S04]  /*2830*/  @!P3 FADD R12, RZ, R12 ;  /* 0x0000000cff0cb221 */ /* 0x004fc80000000000 */
[----:B---3--:R-:W-:Y:S02]  /*2840*/  @!P3 FADD R15, R12, R15 ;  /* 0x0000000f0c0fb221 */ /* 0x008fe40000000000 */
[----:B------:R-:W2:Y:S03]  /*2850*/  @!P3 LDC.64 R12, c[0x0][0x3c0] ;  /* 0x0000f000ff0cbb82 */ /* 0x000ea60000000a00 */
[----:B--2---:R-:W-:-:S04]  /*2860*/  @!P3 FSETP.GE.AND P6, PT, R15, R12, PT ;  /* 0x0000000c0f00b20b */ /* 0x004fc80003fc6000 */
[----:B0-----:R-:W-:-:S05]  /*2870*/  @!P3 FSEL R26, R15, R13, !P6 ;  /* 0x0000000d0f1ab208 */ /* 0x001fca0007000000 */
[----:B------:R2:W-:Y:S04]  /*2880*/  @!P3 STG.E desc[UR10][R24.64+0x8], R26 ;  /* 0x0000081a1800b986 */ /* 0x0005e8000c10190a */
[----:B------:R-:W3:Y:S01]  /*2890*/  @!P0 LDG.E R13, desc[UR10][R20.64] ;  /* 0x0000000a140d8981 */ /* 0x000ee2000c1e1900 */
[----:B------:R-:W-:Y:S02]  /*28a0*/  @P5 FSETP.GT.AND P6, PT, R29, R6, PT ;  /* 0x000000061d00520b */ /* 0x000fe40003fc4000 */
[----:B------:R-:W-:Y:S02]  /*28b0*/  @!P4 FSET.BF.GE.AND R27, R27, R14, PT ;  /* 0x0000000e1b1bc20a */ /* 0x000fe40003806000 */
[----:B------:R-:W-:-:S04]  /*28c0*/  @P5 FSEL R6, R29, R6, P6 ;  /* 0x000000061d065208 */ /* 0x000fc80003000000 */
[----:B------:R-:W-:Y:S02]  /*28d0*/  @!P4 FSETP.GT.AND P5, PT, R27, R6, PT ;  /* 0x000000061b00c20b */ /* 0x000fe40003fa4000 */
[----:B------:R-:W-:Y:S02]  /*28e0*/  @!P3 FSET.BF.GE.AND R15, R15, R12, PT ;  /* 0x0000000c0f0fb20a */ /* 0x000fe40003806000 */
[----:B------:R-:W-:Y:S01]  /*28f0*/  @!P4 FSEL R6, R27, R6, P5 ;  /* 0x000000061b06c208 */ /* 0x000fe20002800000 */
[----:B------:R-:W-:-:S03]  /*2900*/  UIADD3 UR5, UPT, UPT, UR5, 0x4, URZ ;  /* 0x0000000405057890 */ /* 0x000fc6000fffe0ff */
[----:B------:R-:W-:-:S04]  /*2910*/  @!P3 FSETP.GT.AND P4, PT, R15, R6, PT ;  /* 0x000000060f00b20b */ /* 0x000fc80003f84000 */
[----:B------:R-:W-:Y:S02]  /*2920*/  @!P3 FSEL R6, R15, R6, P4 ;  /* 0x000000060f06b208 */ /* 0x000fe40002000000 */
[----:B------:R-:W-:Y:S01]  /*2930*/  ISETP.NE.AND P4, PT, R11, UR5, PT ;  /* 0x000000050b007c0c */ /* 0x000fe2000bf85270 */
[----:B---3--:R-:W-:-:S04]  /*2940*/  @!P0 FADD R13, RZ, R13 ;  /* 0x0000000dff0d8221 */ /* 0x008fc80000000000 */
[----:B----4-:R-:W-:Y:S02]  /*2950*/  @!P0 FADD R13, R13, R16 ;  /* 0x000000100d0d8221 */ /* 0x010fe40000000000 */
[----:B-1----:R-:W0:Y:S03]  /*2960*/  @!P0 LDC.64 R16, c[0x0][0x3c0] ;  /* 0x0000f000ff108b82 */ /* 0x002e260000000a00 */
[----:B0-----:R-:W-:-:S04]  /*2970*/  @!P0 FSETP.GE.AND P6, PT, R13, R16, PT ;  /* 0x000000100d00820b */ /* 0x001fc80003fc6000 */
[----:B------:R-:W-:-:S05]  /*2980*/  @!P0 FSEL R17, R13, R17, !P6 ;  /* 0x000000110d118208 */ /* 0x000fca0007000000 */
[----:B------:R2:W-:Y:S01]  /*2990*/  @!P0 STG.E desc[UR10][R24.64+0xc], R17 ;  /* 0x00000c1118008986 */ /* 0x0005e2000c10190a */
[----:B------:R-:W-:-:S04]  /*29a0*/  @!P0 FSET.BF.GE.AND R13, R13, R16, PT ;  /* 0x000000100d0d820a */ /* 0x000fc80003806000 */
[----:B------:R-:W-:-:S04]  /*29b0*/  @!P0 FSETP.GT.AND P3, PT, R13, R6, PT ;  /* 0x000000060d00820b */ /* 0x000fc80003f64000 */
[----:B------:R-:W-:Y:S01]  /*29c0*/  @!P0 FSEL R6, R13, R6, P3 ;  /* 0x000000060d068208 */ /* 0x000fe20001800000 */
[----:B------:R-:W-:Y:S08]  /*29d0*/  @P4 BRA `(.L_x_52) ;  /* 0xfffffffc00184947 */ /* 0x000ff0000383ffff */
[----:B------:R-:W-:-:S07]  /*29e0*/  IMAD.MOV.U32 R14, RZ, RZ, R11 ;  /* 0x000000ffff0e7224 */ /* 0x000fce00078e000b */
.L_x_51:
[----:B------:R-:W1:Y:S01]  /*29f0*/  LDCU UR5, c[0x0][0x3bc] ;  /* 0x00007780ff0577ac */ /* 0x000e620008000800 */
[----:B------:R-:W-:Y:S01]  /*2a00*/  ISETP.NE.AND P0, PT, R9, RZ, PT ;  /* 0x000000ff0900720c */ /* 0x000fe20003f05270 */
[----:B------:R-:W-:-:S04]  /*2a10*/  UIADD3 UR4, UPT, UPT, UR4, 0x1, URZ ;  /* 0x0000000104047890 */ /* 0x000fc8000fffe0ff */
[----:B-1----:R-:W-:-:S08]  /*2a20*/  UISETP.NE.AND UP0, UPT, UR4, UR5, UPT ;  /* 0x000000050400728c */ /* 0x002fd0000bf05270 */
[----:B------:R-:W-:Y:S05]  /*2a30*/  @!P0 BRA `(.L_x_53) ;  /* 0x0000000000b88947 */ /* 0x000fea0003800000 */
[----:B--2---:R-:W1:Y:S01]  /*2a40*/  LDC.64 R12, c[0x0][0x398] ;  /* 0x0000e600ff0c7b82 */ /* 0x004e620000000a00 */
[----:B------:R-:W-:Y:S01]  /*2a50*/  IMAD.IADD R15, R7, 0x1, R14 ;  /* 0x00000001070f7824 */ /* 0x000fe200078e020e */
[----:B------:R-:W-:-:S03]  /*2a60*/  ISETP.GT.AND P0, PT, R19, UR6, PT ;  /* 0x0000000613007c0c */ /* 0x000fc6000bf04270 */
[----:B------:R-:W-:Y:S01]  /*2a70*/  IMAD.IADD R17, R18, 0x1, R15 ;  /* 0x0000000112117824 */ /* 0x000fe200078e020f */
[----:B------:R-:W-:-:S13]  /*2a80*/  ISETP.GT.OR P2, PT, R15, UR7, P0 ;  /* 0x000000070f007c0c */ /* 0x000fda0008744670 */
[----:B0-----:R-:W2:Y:S01]  /*2a90*/  @!P2 LDG.E R14, desc[UR10][R20.64] ;  /* 0x0000000a140ea981 */ /* 0x001ea2000c1e1900 */
[----:B-1----:R-:W-:Y:S02]  /*2aa0*/  IMAD.WIDE R16, R17, 0x4, R12 ;  /* 0x0000000411107825 */ /* 0x002fe400078e020c */
[----:B------:R-:W0:Y:S03]  /*2ab0*/  @!P2 LDC.64 R12, c[0x0][0x3c0] ;  /* 0x0000f000ff0cab82 */ /* 0x000e260000000a00 */
[----:B------:R-:W3:Y:S01]  /*2ac0*/  @!P2 LDG.E R19, desc[UR10][R16.64] ;  /* 0x0000000a1013a981 */ /* 0x000ee2000c1e1900 */
[----:B------:R-:W-:Y:S01]  /*2ad0*/  ISETP.NE.AND P4, PT, R9, 0x1, PT ;  /* 0x000000010900780c */ /* 0x000fe20003f85270 */
[----:B--2---:R-:W-:-:S04]  /*2ae0*/  @!P2 FADD R14, RZ, R14 ;  /* 0x0000000eff0ea221 */ /* 0x004fc80000000000 */
[----:B---3--:R-:W-:-:S05]  /*2af0*/  @!P2 FADD R19, R14, R19 ;  /* 0x000000130e13a221 */ /* 0x008fca0000000000 */
[----:B0-----:R-:W-:-:S04]  /*2b00*/  @!P2 FSETP.GE.AND P3, PT, R19, R12, PT ;  /* 0x0000000c1300a20b */ /* 0x001fc80003f66000 */
[----:B------:R-:W-:-:S05]  /*2b10*/  @!P2 FSEL R13, R19, R13, !P3 ;  /* 0x0000000d130da208 */ /* 0x000fca0005800000 */
[----:B------:R1:W-:Y:S01]  /*2b20*/  @!P2 STG.E desc[UR10][R16.64], R13 ;  /* 0x0000000d1000a986 */ /* 0x0003e2000c10190a */
[----:B------:R-:W-:-:S04]  /*2b30*/  @!P2 FSET.BF.GE.AND R19, R19, R12, PT ;  /* 0x0000000c1313a20a */ /* 0x000fc80003806000 */
[----:B------:R-:W-:-:S04]  /*2b40*/  @!P2 FSETP.GT.AND P3, PT, R19, R6, PT ;  /* 0x000000061300a20b */ /* 0x000fc80003f64000 */
[----:B------:R-:W-:Y:S01]  /*2b50*/  @!P2 FSEL R6, R19, R6, P3 ;  /* 0x000000061306a208 */ /* 0x000fe20001800000 */
[----:B------:R-:W-:Y:S08]  /*2b60*/  @!P4 BRA `(.L_x_53) ;  /* 0x00000000006cc947 */ /* 0x000ff00003800000 */
[----:B------:R-:W-:-:S05]  /*2b70*/  VIADD R12, R15, 0x1 ;  /* 0x000000010f0c7836 */ /* 0x000fca0000000000 */
[----:B------:R-:W-:-:S13]  /*2b80*/  ISETP.GT.OR P2, PT, R12, UR7, P0 ;  /* 0x000000070c007c0c */ /* 0x000fda0008744670 */
[----:B------:R-:W2:Y:S01]  /*2b90*/  @!P2 LDG.E R14, desc[UR10][R20.64] ;  /* 0x0000000a140ea981 */ /* 0x000ea2000c1e1900 */
[----:B-1----:R-:W0:Y:S03]  /*2ba0*/  @!P2 LDC.64 R12, c[0x0][0x3c0] ;  /* 0x0000f000ff0cab82 */ /* 0x002e260000000a00 */
[----:B------:R-:W3:Y:S01]  /*2bb0*/  @!P2 LDG.E R19, desc[UR10][R16.64+0x4] ;  /* 0x0000040a1013a981 */ /* 0x000ee2000c1e1900 */
[----:B------:R-:W-:-:S05]  /*2bc0*/  VIADD R15, R15, 0x2 ;  /* 0x000000020f0f7836 */ /* 0x000fca0000000000 */
[----:B------:R-:W-:-:S04]  /*2bd0*/  ISETP.GT.OR P0, PT, R15, UR7, P0 ;  /* 0x000000070f007c0c */ /* 0x000fc80008704670 */
[----:B------:R-:W-:-:S13]  /*2be0*/  ISETP.EQ.OR P0, PT, R9, 0x2, P0 ;  /* 0x000000020900780c */ /* 0x000fda0000702670 */
[----:B------:R-:W4:Y:S01]  /*2bf0*/  @!P0 LDG.E R23, desc[UR10][R16.64+0x8] ;  /* 0x0000080a10178981 */ /* 0x000f22000c1e1900 */
[----:B--2---:R-:W-:-:S04]  /*2c00*/  @!P2 FADD R14, RZ, R14 ;  /* 0x0000000eff0ea221 */ /* 0x004fc80000000000 */
[----:B---3--:R-:W-:Y:S02]  /*2c10*/  @!P2 FADD R19, R14, R19 ;  /* 0x000000130e13a221 */ /* 0x008fe40000000000 */
[----:B------:R-:W1:Y:S03]  /*2c20*/  @!P0 LDC.64 R14, c[0x0][0x3c0] ;  /* 0x0000f000ff0e8b82 */ /* 0x000e660000000a00 */
[----:B0-----:R-:W-:-:S04]  /*2c30*/  @!P2 FSETP.GE.AND P3, PT, R19, R12, PT ;  /* 0x0000000c1300a20b */ /* 0x001fc80003f66000 */
[----:B------:R-:W-:-:S05]  /*2c40*/  @!P2 FSEL R13, R19, R13, !P3 ;  /* 0x0000000d130da208 */ /* 0x000fca0005800000 */
[----:B------:R3:W-:Y:S04]  /*2c50*/  @!P2 STG.E desc[UR10][R16.64+0x4], R13 ;  /* 0x0000040d1000a986 */ /* 0x0007e8000c10190a */
[----:B------:R-:W2:Y:S01]  /*2c60*/  @!P0 LDG.E R18, desc[UR10][R20.64] ;  /* 0x0000000a14128981 */ /* 0x000ea2000c1e1900 */
[----:B------:R-:W-:Y:S01]  /*2c70*/  @!P2 FSET.BF.GE.AND R19, R19, R12, PT ;  /* 0x0000000c1313a20a */ /* 0x000fe20003806000 */
[----:B--2---:R-:W-:-:S04]  /*2c80*/  @!P0 FADD R18, RZ, R18 ;  /* 0x00000012ff128221 */ /* 0x004fc80000000000 */
[----:B----4-:R-:W-:-:S05]  /*2c90*/  @!P0 FADD R23, R18, R23 ;  /* 0x0000001712178221 */ /* 0x010fca0000000000 */
[----:B-1----:R-:W-:-:S04]  /*2ca0*/  @!P0 FSETP.GE.AND P3, PT, R23, R14, PT ;  /* 0x0000000e1700820b */ /* 0x002fc80003f66000 */
[----:B------:R-:W-:-:S05]  /*2cb0*/  @!P0 FSEL R15, R23, R15, !P3 ;  /* 0x0000000f170f8208 */ /* 0x000fca0005800000 */
[----:B------:R3:W-:Y:S01]  /*2cc0*/  @!P0 STG.E desc[UR10][R16.64+0x8], R15 ;  /* 0x0000080f10008986 */ /* 0x0007e2000c10190a */
[----:B------:R-:W-:Y:S02]  /*2cd0*/  @!P2 FSETP.GT.AND P3, PT, R19, R6, PT ;  /* 0x000000061300a20b */ /* 0x000fe40003f64000 */
[----:B------:R-:W-:Y:S02]  /*2ce0*/  @!P0 FSET.BF.GE.AND R23, R23, R14, PT ;  /* 0x0000000e1717820a */ /* 0x000fe40003806000 */
[----:B------:R-:W-:-:S04]  /*2cf0*/  @!P2 FSEL R6, R19, R6, P3 ;  /* 0x000000061306a208 */ /* 0x000fc80001800000 */
[----:B------:R-:W-:-:S04]  /*2d00*/  @!P0 FSETP.GT.AND P2, PT, R23, R6, PT ;  /* 0x000000061700820b */ /* 0x000fc80003f44000 */
[----:B---3--:R-:W-:-:S09]  /*2d10*/  @!P0 FSEL R6, R23, R6, P2 ;  /* 0x0000000617068208 */ /* 0x008fd20001000000 */
.L_x_53:
[----:B------:R-:W-:Y:S05]  /*2d20*/  BRA.U !UP0, `(.L_x_22) ;  /* 0x0000001d08407547 */ /* 0x000fea000b800000 */
[----:B------:R-:W-:Y:S05]  /*2d30*/  BRA `(.L_x_54) ;  /* 0xfffffff400347947 */ /* 0x000fea000383ffff */
.L_x_50:
[----:B------:R-:W-:Y:S01]  /*2d40*/  ISETP.GE.U32.AND P1, PT, R6, 0x3, PT ;  /* 0x000000030600780c */ /* 0x000fe20003f26070 */
[----:B------:R-:W-:Y:S01]  /*2d50*/  UMOV UR4, URZ ;  /* 0x000000ff00047c82 */ /* 0x000fe20008000000 */
[C---:B------:R-:W-:Y:S02]  /*2d60*/  LOP3.LUT R17, R13.reuse, 0x3, RZ, 0xc0, !PT ;  /* 0x000000030d117812 */ /* 0x040fe400078ec0ff */
[----:B------:R-:W-:Y:S02]  /*2d70*/  LOP3.LUT R9, R13, 0x7ffffffc, RZ, 0xc0, !PT ;  /* 0x7ffffffc0d097812 */ /* 0x000fe400078ec0ff */
[----:B------:R-:W-:-:S07]  /*2d80*/  MOV R6, 0xff7fffff ;  /* 0xff7fffff00067802 */ /* 0x000fce0000000f00 */
.L_x_58:
        /* <DEDUP_REMOVED lines=11> */
[----:B-1----:R-:W-:Y:S02]  /*2e40*/  IMAD.WIDE R12, R15, 0x4, R12 ;  /* 0x000000040f0c7825 */ /* 0x002fe400078e020c */
[----:B------:R-:W0:Y:S03]  /*2e50*/  @P5 LDC R15, c[0x0][0x3c0] ;  /* 0x0000f000ff0f5b82 */ /* 0x000e260000000800 */
[----:B------:R-:W3:Y:S01]  /*2e60*/  @P5 LDG.E R19, desc[UR10][R12.64] ;  /* 0x0000000a0c135981 */ /* 0x000ee2000c1e1900 */
[----:B------:R-:W-:Y:S01]  /*2e70*/  VIADD R18, R7, 0x1 ;  /* 0x0000000107127836 */ /* 0x000fe20000000000 */
[----:B------:R-:W-:-:S04]  /*2e80*/  ISETP.GT.AND P0, PT, R11, UR6, PT ;  /* 0x000000060b007c0c */ /* 0x000fc8000bf04270 */
[----:B------:R-:W-:-:S13]  /*2e90*/  ISETP.GT.OR P4, PT, R18, UR7, P0 ;  /* 0x0000000712007c0c */ /* 0x000fda0008784670 */
[----:B------:R-:W4:Y:S01]  /*2ea0*/  @!P4 LDG.E R22, desc[UR10][R12.64+0x4] ;  /* 0x0000040a0c16c981 */ /* 0x000f22000c1e1900 */
[----:B------:R-:W1:Y:S01]  /*2eb0*/  @!P4 LDC R18, c[0x0][0x3c0] ;  /* 0x0000f000ff12cb82 */ /* 0x000e620000000800 */
[----:B--2---:R-:W-:-:S04]  /*2ec0*/  @P5 FADD R14, RZ, R14 ;  /* 0x0000000eff0e5221 */ /* 0x004fc80000000000 */
[----:B---3--:R-:W-:-:S04]  /*2ed0*/  @P5 FADD R14, R14, R19 ;  /* 0x000000130e0e5221 */ /* 0x008fc80000000000 */
[C---:B0-----:R-:W-:Y:S01]  /*2ee0*/  @P5 FADD R19, R14.reuse, -R15 ;  /* 0x8000000f0e135221 */ /* 0x041fe20000000000 */
[----:B------:R-:W-:-:S04]  /*2ef0*/  @P5 FSETP.GE.AND P3, PT, R14, R15, PT ;  /* 0x0000000f0e00520b */ /* 0x000fc80003f66000 */
[----:B------:R-:W-:-:S05]  /*2f00*/  @P5 FSEL R23, R14, R19, !P3 ;  /* 0x000000130e175208 */ /* 0x000fca0005800000 */
[----:B------:R0:W-:Y:S04]  /*2f10*/  @P5 STG.E desc[UR10][R12.64], R23 ;  /* 0x000000170c005986 */ /* 0x0001e8000c10190a */
[----:B------:R-:W2:Y:S01]  /*2f20*/  @!P4 LDG.E R19, desc[UR10][R20.64] ;  /* 0x0000000a1413c981 */ /* 0x000ea2000c1e1900 */
[----:B------:R-:W-:-:S05]  /*2f30*/  VIADD R24, R7, 0x2 ;  /* 0x0000000207187836 */ /* 0x000fca0000000000 */
[----:B------:R-:W-:-:S13]  /*2f40*/  ISETP.GT.OR P3, PT, R24, UR7, P0 ;  /* 0x0000000718007c0c */ /* 0x000fda0008764670 */
[----:B------:R-:W3:Y:S01]  /*2f50*/  @!P3 LDG.E R24, desc[UR10][R12.64+0x8] ;  /* 0x0000080a0c18b981 */ /* 0x000ee2000c1e1900 */
[----:B--2---:R-:W-:-:S04]  /*2f60*/  @!P4 FADD R19, RZ, R19 ;  /* 0x00000013ff13c221 */ /* 0x004fc80000000000 */
[----:B----4-:R-:W-:-:S04]  /*2f70*/  @!P4 FADD R19, R19, R22 ;  /* 0x000000161313c221 */ /* 0x010fc80000000000 */
[C---:B-1----:R-:W-:Y:S01]  /*2f80*/  @!P4 FADD R22, R19.reuse, -R18 ;  /* 0x800000121316c221 */ /* 0x042fe20000000000 */
[----:B------:R-:W-:-:S04]  /*2f90*/  @!P4 FSETP.GE.AND P6, PT, R19, R18, PT ;  /* 0x000000121300c20b */ /* 0x000fc80003fc6000 */
[----:B------:R-:W-:Y:S02]  /*2fa0*/  @!P4 FSEL R25, R19, R22, !P6 ;  /* 0x000000161319c208 */ /* 0x000fe40007000000 */
[----:B------:R-:W1:Y:S03]  /*2fb0*/  @!P3 LDC R22, c[0x0][0x3c0] ;  /* 0x0000f000ff16bb82 */ /* 0x000e660000000800 */
[----:B------:R2:W-:Y:S04]  /*2fc0*/  @!P4 STG.E desc[UR10][R12.64+0x4], R25 ;  /* 0x000004190c00c986 */ /* 0x0005e8000c10190a */
[----:B0-----:R-:W4:Y:S01]  /*2fd0*/  @!P3 LDG.E R23, desc[UR10][R20.64] ;  /* 0x0000000a1417b981 */ /* 0x001f22000c1e1900 */
[----:B------:R-:W-:-:S05]  /*2fe0*/  VIADD R26, R7, 0x3 ;  /* 0x00000003071a7836 */ /* 0x000fca0000000000 */
[----:B------:R-:W-:-:S13]  /*2ff0*/  ISETP.GT.OR P0, PT, R26, UR7, P0 ;  /* 0x000000071a007c0c */ /* 0x000fda0008704670 */
[----:B------:R-:W5:Y:S01]  /*3000*/  @!P0 LDG.E R26, desc[UR10][R12.64+0xc] ;  /* 0x00000c0a0c1a8981 */ /* 0x000f62000c1e1900 */
[----:B----4-:R-:W-:-:S04]  /*3010*/  @!P3 FADD R23, RZ, R23 ;  /* 0x00000017ff17b221 */ /* 0x010fc80000000000 */
[----:B---3--:R-:W-:-:S04]  /*3020*/  @!P3 FADD R23, R23, R24 ;  /* 0x000000181717b221 */ /* 0x008fc80000000000 */
[C---:B-1----:R-:W-:Y:S01]  /*3030*/  @!P3 FADD R24, R23.reuse, -R22 ;  /* 0x800000161718b221 */ /* 0x042fe20000000000 */
[----:B------:R-:W-:-:S04]  /*3040*/  @!P3 FSETP.GE.AND P6, PT, R23, R22, PT ;  /* 0x000000161700b20b */ /* 0x000fc80003fc6000 */
[----:B------:R-:W-:Y:S02]  /*3050*/  @!P3 FSEL R27, R23, R24, !P6 ;  /* 0x00000018171bb208 */ /* 0x000fe40007000000 */
[----:B------:R-:W0:Y:S03]  /*3060*/  @!P0 LDC R24, c[0x0][0x3c0] ;  /* 0x0000f000ff188b82 */ /* 0x000e260000000800 */
[----:B------:R1:W-:Y:S04]  /*3070*/  @!P3 STG.E desc[UR10][R12.64+0x8], R27 ;  /* 0x0000081b0c00b986 */ /* 0x0003e8000c10190a */
[----:B--2---:R-:W2:Y:S01]  /*3080*/  @!P0 LDG.E R25, desc[UR10][R20.64] ;  /* 0x0000000a14198981 */ /* 0x004ea2000c1e1900 */
[----:B------:R-:W-:-:S04]  /*3090*/  @P5 FSET.BF.GE.AND R15, R14, R15, PT ;  /* 0x0000000f0e0f520a */ /* 0x000fc80003806000 */
[----:B------:R-:W-:Y:S02]  /*30a0*/  @P5 FSETP.GT.AND P6, PT, R15, R6, PT ;  /* 0x000000060f00520b */ /* 0x000fe40003fc4000 */
        /* <DEDUP_REMOVED lines=8> */
[----:B--2---:R-:W-:-:S04]  /*3130*/  @!P0 FADD R25, RZ, R25 ;  /* 0x00000019ff198221 */ /* 0x004fc80000000000 */
[----:B-----5:R-:W-:-:S04]  /*3140*/  @!P0 FADD R25, R25, R26 ;  /* 0x0000001a19198221 */ /* 0x020fc80000000000 */
[C---:B0-----:R-:W-:Y:S01]  /*3150*/  @!P0 FADD R14, R25.reuse, -R24 ;  /* 0x80000018190e8221 */ /* 0x041fe20000000000 */
[----:B------:R-:W-:-:S04]  /*3160*/  @!P0 FSETP.GE.AND P6, PT, R25, R24, PT ;  /* 0x000000181900820b */ /* 0x000fc80003fc6000 */
[----:B------:R-:W-:-:S05]  /*3170*/  @!P0 FSEL R15, R25, R14, !P6 ;  /* 0x0000000e190f8208 */ /* 0x000fca0007000000 */
[----:B------:R1:W-:Y:S01]  /*3180*/  @!P0 STG.E desc[UR10][R12.64+0xc], R15 ;  /* 0x00000c0f0c008986 */ /* 0x0003e2000c10190a */
[----:B------:R-:W-:-:S04]  /*3190*/  @!P0 FSET.BF.GE.AND R25, R25, R24, PT ;  /* 0x000000181919820a */ /* 0x000fc80003806000 */
[----:B------:R-:W-:Y:S01]  /*31a0*/  @!P0 FSETP.GT.AND P3, PT, R25, R6, PT ;  /* 0x000000061900820b */ /* 0x000fe20003f64000 */
[----:B------:R-:W-:-:S03]  /*31b0*/  IMAD.MOV.U32 R14, RZ, RZ, R9 ;  /* 0x000000ffff0e7224 */ /* 0x000fc600078e0009 */
[----:B------:R-:W-:Y:S01]  /*31c0*/  @!P0 FSEL R6, R25, R6, P3 ;  /* 0x0000000619068208 */ /* 0x000fe20001800000 */
[----:B------:R-:W-:Y:S08]  /*31d0*/  @!P4 BRA `(.L_x_55) ;  /* 0x000000040004c947 */ /* 0x000ff00003800000 */
[----:B-1----:R-:W0:Y:S01]  /*31e0*/  LDC.64 R12, c[0x0][0x398] ;  /* 0x0000e600ff0c7b82 */ /* 0x002e220000000a00 */
[----:B------:R-:W-:-:S05]  /*31f0*/  UMOV UR5, 0x4 ;  /* 0x0000000400057882 */ /* 0x000fca0000000000 */
.L_x_56:
[----:B------:R-:W-:-:S04]  /*3200*/  VIADD R27, R7, UR5 ;  /* 0x00000005071b7c36 */ /* 0x000fc80008000000 */
[----:B-1----:R-:W-:Y:S01]  /*3210*/  IMAD.IADD R15, R16, 0x1, R27 ;  /* 0x00000001100f7824 */ /* 0x002fe200078e021b */
[----:B------:R-:W-:-:S03]  /*3220*/  ISETP.LE.AND P5, PT, R27, UR7, !P2 ;  /* 0x000000071b007c0c */ /* 0x000fc6000d7a3270 */
[----:B0-----:R-:W-:-:S10]  /*3230*/  IMAD.WIDE R14, R15, 0x4, R12 ;  /* 0x000000040f0e7825 */ /* 0x001fd400078e020c */
[----:B------:R-:W2:Y:S01]  /*3240*/  @P5 LDG.E R18, desc[UR10][R20.64] ;  /* 0x0000000a14125981 */ /* 0x000ea2000c1e1900 */
[----:B------:R-:W0:Y:S03]  /*3250*/  @P5 LDC R24, c[0x0][0x3c0] ;  /* 0x0000f000ff185b82 */ /* 0x000e260000000800 */
[----:B------:R-:W3:Y:S01]  /*3260*/  @P5 LDG.E R22, desc[UR10][R14.64] ;  /* 0x0000000a0e165981 */ /* 0x000ee2000c1e1900 */
[----:B------:R-:W-:Y:S01]  /*3270*/  ISETP.GT.AND P0, PT, R11, UR6, PT ;  /* 0x000000060b007c0c */ /* 0x000fe2000bf04270 */
[----:B--2---:R-:W-:Y:S01]  /*3280*/  @P5 FADD R25, RZ, R18 ;  /* 0x00000012ff195221 */ /* 0x004fe20000000000 */
[----:B------:R-:W-:-:S03]  /*3290*/  IADD3 R18, PT, PT, R27, 0x1, RZ ;  /* 0x000000011b127810 */ /* 0x000fc60007ffe0ff */
[----:B---3--:R-:W-:Y:S01]  /*32a0*/  @P5 FADD R25, R25, R22 ;  /* 0x0000001619195221 */ /* 0x008fe20000000000 */
[----:B------:R-:W-:-:S03]  /*32b0*/  ISETP.GT.OR P4, PT, R18, UR7, P0 ;  /* 0x0000000712007c0c */ /* 0x000fc60008784670 */
[C---:B0-----:R-:W-:Y:S01]  /*32c0*/  @P5 FADD R18, R25.reuse, -R24 ;  /* 0x8000001819125221 */ /* 0x041fe20000000000 */
[----:B------:R-:W-:-:S04]  /*32d0*/  @P5 FSETP.GE.AND P3, PT, R25, R24, PT ;  /* 0x000000181900520b */ /* 0x000fc80003f66000 */
[----:B------:R-:W-:-:S05]  /*32e0*/  @P5 FSEL R29, R25, R18, !P3 ;  /* 0x00000012191d5208 */ /* 0x000fca0005800000 */
[----:B------:R0:W-:Y:S01]  /*32f0*/  @P5 STG.E desc[UR10][R14.64], R29 ;  /* 0x0000001d0e005986 */ /* 0x0001e2000c10190a */
[----:B------:R-:W1:Y:S03]  /*3300*/  @!P4 LDC R18, c[0x0][0x3c0] ;  /* 0x0000f000ff12cb82 */ /* 0x000e660000000800 */
[----:B------:R-:W2:Y:S04]  /*3310*/  @!P4 LDG.E R19, desc[UR10][R20.64] ;  /* 0x0000000a1413c981 */ /* 0x000ea8000c1e1900 */
[----:B------:R-:W3:Y:S01]  /*3320*/  @!P4 LDG.E R22, desc[UR10][R14.64+0x4] ;  /* 0x0000040a0e16c981 */ /* 0x000ee2000c1e1900 */
[----:B--2---:R-:W-:-:S04]  /*3330*/  @!P4 FADD R19, RZ, R19 ;  /* 0x00000013ff13c221 */ /* 0x004fc80000000000 */
[----:B---3--:R-:W-:Y:S01]  /*3340*/  @!P4 FADD R23, R19, R22 ;  /* 0x000000161317c221 */ /* 0x008fe20000000000 */
[----:B------:R-:W-:-:S03]  /*3350*/  VIADD R19, R27, 0x2 ;  /* 0x000000021b137836 */ /* 0x000fc60000000000 */
[C---:B-1----:R-:W-:Y:S01]  /*3360*/  @!P4 FADD R22, R23.reuse, -R18 ;  /* 0x800000121716c221 */ /* 0x042fe20000000000 */
[----:B------:R-:W-:Y:S02]  /*3370*/  @!P4 FSETP.GE.AND P6, PT, R23, R18, PT ;  /* 0x000000121700c20b */ /* 0x000fe40003fc6000 */
[----:B------:R-:W-:Y:S02]  /*3380*/  ISETP.GT.OR P3, PT, R19, UR7, P0 ;  /* 0x0000000713007c0c */ /* 0x000fe40008764670 */
[----:B------:R-:W-:-:S05]  /*3390*/  @!P4 FSEL R26, R23, R22, !P6 ;  /* 0x00000016171ac208 */ /* 0x000fca0007000000 */
[----:B------:R1:W-:Y:S06]  /*33a0*/  @!P4 STG.E desc[UR10][R14.64+0x4], R26 ;  /* 0x0000041a0e00c986 */ /* 0x0003ec000c10190a */
[----:B------:R-:W2:Y:S04]  /*33b0*/  @!P3 LDG.E R19, desc[UR10][R20.64] ;  /* 0x0000000a1413b981 */ /* 0x000ea8000c1e1900 */
[----:B------:R-:W3:Y:S01]  /*33c0*/  @!P3 LDG.E R22, desc[UR10][R14.64+0x8] ;  /* 0x0000080a0e16b981 */ /* 0x000ee2000c1e1900 */
[----:B------:R-:W-:Y:S01]  /*33d0*/  VIADD R27, R27, 0x3 ;  /* 0x000000031b1b7836 */ /* 0x000fe20000000000 */
[----:B------:R-:W-:-:S04]  /*33e0*/  @P5 FSET.BF.GE.AND R25, R25, R24, PT ;  /* 0x000000181919520a */ /* 0x000fc80003806000 */
[----:B------:R-:W-:Y:S01]  /*33f0*/  ISETP.GT.OR P0, PT, R27, UR7, P0 ;  /* 0x000000071b007c0c */ /* 0x000fe20008704670 */
[----:B--2---:R-:W-:-:S04]  /*3400*/  @!P3 FADD R19, RZ, R19 ;  /* 0x00000013ff13b221 */ /* 0x004fc80000000000 */
[----:B---3--:R-:W-:Y:S02]  /*3410*/  @!P3 FADD R22, R19, R22 ;  /* 0x000000161316b221 */ /* 0x008fe40000000000 */
[----:B------:R-:W2:Y:S02]  /*3420*/  @!P3 LDC R19, c[0x0][0x3c0] ;  /* 0x0000f000ff13bb82 */ /* 0x000ea40000000800 */
[C---:B--2---:R-:W-:Y:S01]  /*3430*/  @!P3 FADD R27, R22.reuse, -R19 ;  /* 0x80000013161bb221 */ /* 0x044fe20000000000 */
[----:B------:R-:W-:-:S04]  /*3440*/  @!P3 FSETP.GE.AND P6, PT, R22, R19, PT ;  /* 0x000000131600b20b */ /* 0x000fc80003fc6000 */
[----:B0-----:R-:W-:Y:S02]  /*3450*/  @!P3 FSEL R29, R22, R27, !P6 ;  /* 0x0000001b161db208 */ /* 0x001fe40007000000 */
[----:B------:R-:W2:Y:S04]  /*3460*/  @!P0 LDG.E R27, desc[UR10][R14.64+0xc] ;  /* 0x00000c0a0e1b8981 */ /* 0x000ea8000c1e1900 */
[----:B------:R1:W-:Y:S04]  /*3470*/  @!P3 STG.E desc[UR10][R14.64+0x8], R29 ;  /* 0x0000081d0e00b986 */ /* 0x0003e8000c10190a */
[----:B------:R-:W3:Y:S01]  /*3480*/  @!P0 LDG.E R24, desc[UR10][R20.64] ;  /* 0x0000000a14188981 */ /* 0x000ee2000c1e1900 */
[----:B------:R-:W-:-:S04]  /*3490*/  @P5 FSETP.GT.AND P6, PT, R25, R6, PT ;  /* 0x000000061900520b */ /* 0x000fc80003fc4000 */
[----:B------:R-:W-:Y:S02]  /*34a0*/  @P5 FSEL R6, R25, R6, P6 ;  /* 0x0000000619065208 */ /* 0x000fe40003000000 */
[----:B------:R-:W-:-:S04]  /*34b0*/  @!P4 FSET.BF.GE.AND R25, R23, R18, PT ;  /* 0x000000121719c20a */ /* 0x000fc80003806000 */
[CC--:B------:R-:W-:Y:S02]  /*34c0*/  @!P4 FSETP.GT.AND P5, PT, R25.reuse, R6.reuse, PT ;  /* 0x000000061900c20b */ /* 0x0c0fe40003fa4000 */
[----:B------:R-:W-:Y:S02]  /*34d0*/  @!P3 FSET.BF.GE.AND R19, R22, R19, PT ;  /* 0x000000131613b20a */ /* 0x000fe40003806000 */
[----:B------:R-:W-:Y:S01]  /*34e0*/  @!P4 FSEL R6, R25, R6, P5 ;  /* 0x000000061906c208 */ /* 0x000fe20002800000 */
[----:B------:R-:W-:-:S03]  /*34f0*/  UIADD3 UR5, UPT, UPT, UR5, 0x4, URZ ;  /* 0x0000000405057890 */ /* 0x000fc6000fffe0ff */
[----:B------:R-:W-:-:S04]  /*3500*/  @!P3 FSETP.GT.AND P4, PT, R19, R6, PT ;  /* 0x000000061300b20b */ /* 0x000fc80003f84000 */
[----:B------:R-:W-:Y:S02]  /*3510*/  @!P3 FSEL R6, R19, R6, P4 ;  /* 0x000000061306b208 */ /* 0x000fe40002000000 */
[----:B------:R-:W-:Y:S01]  /*3520*/  ISETP.NE.AND P4, PT, R9, UR5, PT ;  /* 0x0000000509007c0c */ /* 0x000fe2000bf85270 */
[----:B---3--:R-:W-:-:S04]  /*3530*/  @!P0 FADD R24, RZ, R24 ;  /* 0x00000018ff188221 */ /* 0x008fc80000000000 */
[----:B--2---:R-:W-:Y:S02]  /*3540*/  @!P0 FADD R24, R24, R27 ;  /* 0x0000001b18188221 */ /* 0x004fe40000000000 */
[----:B------:R-:W0:Y:S02]  /*3550*/  @!P0 LDC R27, c[0x0][0x3c0] ;  /* 0x0000f000ff1b8b82 */ /* 0x000e240000000800 */
[C---:B0-----:R-:W-:Y:S01]  /*3560*/  @!P0 FADD R23, R24.reuse, -R27 ;  /* 0x8000001b18178221 */ /* 0x041fe20000000000 */
[----:B------:R-:W-:-:S04]  /*3570*/  @!P0 FSETP.GE.AND P6, PT, R24, R27, PT ;  /* 0x0000001b1800820b */ /* 0x000fc80003fc6000 */
[----:B------:R-:W-:-:S05]  /*3580*/  @!P0 FSEL R23, R24, R23, !P6 ;  /* 0x0000001718178208 */ /* 0x000fca0007000000 */
[----:B------:R1:W-:Y:S01]  /*3590*/  @!P0 STG.E desc[UR10][R14.64+0xc], R23 ;  /* 0x00000c170e008986 */ /* 0x0003e2000c10190a */
[----:B------:R-:W-:-:S04]  /*35a0*/  @!P0 FSET.BF.GE.AND R27, R24, R27, PT ;  /* 0x0000001b181b820a */ /* 0x000fc80003806000 */
[----:B------:R-:W-:-:S04]  /*35b0*/  @!P0 FSETP.GT.AND P3, PT, R27, R6, PT ;  /* 0x000000061b00820b */ /* 0x000fc80003f64000 */
[----:B------:R-:W-:Y:S01]  /*35c0*/  @!P0 FSEL R6, R27, R6, P3 ;  /* 0x000000061b068208 */ /* 0x000fe20001800000 */
[----:B------:R-:W-:Y:S08]  /*35d0*/  @P4 BRA `(.L_x_56) ;  /* 0xfffffffc00084947 */ /* 0x000ff0000383ffff */
[----:B-1----:R-:W-:-:S07]  /*35e0*/  IMAD.MOV.U32 R14, RZ, RZ, R9 ;  /* 0x000000ffff0e7224 */ /* 0x002fce00078e0009 */
.L_x_55:
[----:B------:R-:W2:Y:S01]  /*35f0*/  LDCU UR5, c[0x0][0x3bc] ;  /* 0x00007780ff0577ac */ /* 0x000ea20008000800 */
[----:B------:R-:W-:Y:S01]  /*3600*/  ISETP.NE.AND P0, PT, R17, RZ, PT ;  /* 0x000000ff1100720c */ /* 0x000fe20003f05270 */
[----:B------:R-:W-:-:S04]  /*3610*/  UIADD3 UR4, UPT, UPT, UR4, 0x1, URZ ;  /* 0x0000000104047890 */ /* 0x000fc8000fffe0ff */
[----:B--2---:R-:W-:-:S08]  /*3620*/  UISETP.NE.AND UP0, UPT, UR4, UR5, UPT ;  /* 0x000000050400728c */ /* 0x004fd0000bf05270 */
[----:B------:R-:W-:Y:S05]  /*3630*/  @!P0 BRA `(.L_x_57) ;  /* 0x0000000000c48947 */ /* 0x000fea0003800000 */
[----:B-1----:R-:W1:Y:S01]  /*3640*/  LDC.64 R12, c[0x0][0x398] ;  /* 0x0000e600ff0c7b82 */ /* 0x002e620000000a00 */
[----:B------:R-:W-:Y:S01]  /*3650*/  ISETP.GT.AND P0, PT, R11, UR6, PT ;  /* 0x000000060b007c0c */ /* 0x000fe2000bf04270 */
[----:B------:R-:W-:-:S04]  /*3660*/  IMAD.IADD R11, R7, 0x1, R14 ;  /* 0x00000001070b7824 */ /* 0x000fc800078e020e */
[----:B------:R-:W-:Y:S01]  /*3670*/  IMAD.IADD R15, R16, 0x1, R11 ;  /* 0x00000001100f7824 */ /* 0x000fe200078e020b */
[----:B------:R-:W-:-:S13]  /*3680*/  ISETP.GT.OR P2, PT, R11, UR7, P0 ;  /* 0x000000070b007c0c */ /* 0x000fda0008744670 */
[----:B0-----:R-:W2:Y:S01]  /*3690*/  @!P2 LDG.E R14, desc[UR10][R20.64] ;  /* 0x0000000a140ea981 */ /* 0x001ea2000c1e1900 */
[----:B------:R-:W0:Y:S01]  /*36a0*/  @!P2 LDC R19, c[0x0][0x3c0] ;  /* 0x0000f000ff13ab82 */ /* 0x000e220000000800 */
[----:B-1----:R-:W-:-:S05]  /*36b0*/  IMAD.WIDE R12, R15, 0x4, R12 ;  /* 0x000000040f0c7825 */ /* 0x002fca00078e020c */
[----:B------:R-:W3:Y:S01]  /*36c0*/  @!P2 LDG.E R15, desc[UR10][R12.64] ;  /* 0x0000000a0c0fa981 */ /* 0x000ee2000c1e1900 */
[----:B------:R-:W-:Y:S01]  /*36d0*/  ISETP.NE.AND P4, PT, R17, 0x1, PT ;  /* 0x000000011100780c */ /* 0x000fe20003f85270 */
[----:B--2---:R-:W-:-:S04]  /*36e0*/  @!P2 FADD R14, RZ, R14 ;  /* 0x0000000eff0ea221 */ /* 0x004fc80000000000 */
[----:B---3--:R-:W-:-:S04]  /*36f0*/  @!P2 FADD R14, R14, R15 ;  /* 0x0000000f0e0ea221 */ /* 0x008fc80000000000 */
[C---:B0-----:R-:W-:Y:S01]  /*3700*/  @!P2 FADD R15, R14.reuse, -R19 ;  /* 0x800000130e0fa221 */ /* 0x041fe20000000000 */
[----:B------:R-:W-:-:S04]  /*3710*/  @!P2 FSETP.GE.AND P3, PT, R14, R19, PT ;  /* 0x000000130e00a20b */ /* 0x000fc80003f66000 */
        /* <DEDUP_REMOVED lines=8> */
[----:B--2---:R-:W2:Y:S01]  /*37a0*/  @!P2 LDG.E R15, desc[UR10][R20.64] ;  /* 0x0000000a140fa981 */ /* 0x004ea2000c1e1900 */
[----:B------:R-:W0:Y:S03]  /*37b0*/  @!P2 LDC R14, c[0x0][0x3c0] ;  /* 0x0000f000ff0eab82 */ /* 0x000e260000000800 */
[----:B------:R-:W3:Y:S01]  /*37c0*/  @!P2 LDG.E R16, desc[UR10][R12.64+0x4] ;  /* 0x0000040a0c10a981 */ /* 0x000ee2000c1e1900 */
[----:B------:R-:W-:-:S05]  /*37d0*/  VIADD R11, R11, 0x2 ;  /* 0x000000020b0b7836 */ /* 0x000fca0000000000 */
[----:B------:R-:W-:-:S04]  /*37e0*/  ISETP.GT.OR P0, PT, R11, UR7, P0 ;  /* 0x000000070b007c0c */ /* 0x000fc80008704670 */
[----:B------:R-:W-:-:S13]  /*37f0*/  ISETP.EQ.OR P0, PT, R17, 0x2, P0 ;  /* 0x000000021100780c */ /* 0x000fda0000702670 */
[----:B------:R-:W4:Y:S01]  /*3800*/  @!P0 LDG.E R19, desc[UR10][R12.64+0x8] ;  /* 0x0000080a0c138981 */ /* 0x000f22000c1e1900 */
[----:B------:R-:W1:Y:S01]  /*3810*/  @!P0 LDC R23, c[0x0][0x3c0] ;  /* 0x0000f000ff178b82 */ /* 0x000e620000000800 */
[----:B--2---:R-:W-:-:S04]  /*3820*/  @!P2 FADD R15, RZ, R15 ;  /* 0x0000000fff0fa221 */ /* 0x004fc80000000000 */
[----:B---3--:R-:W-:-:S04]  /*3830*/  @!P2 FADD R15, R15, R16 ;  /* 0x000000100f0fa221 */ /* 0x008fc80000000000 */
[C---:B0-----:R-:W-:Y:S01]  /*3840*/  @!P2 FADD R16, R15.reuse, -R14 ;  /* 0x8000000e0f10a221 */ /* 0x041fe20000000000 */
[----:B------:R-:W-:-:S04]  /*3850*/  @!P2 FSETP.GE.AND P3, PT, R15, R14, PT ;  /* 0x0000000e0f00a20b */ /* 0x000fc80003f66000 */
[----:B------:R-:W-:-:S05]  /*3860*/  @!P2 FSEL R11, R15, R16, !P3 ;  /* 0x000000100f0ba208 */ /* 0x000fca0005800000 */
[----:B------:R0:W-:Y:S04]  /*3870*/  @!P2 STG.E desc[UR10][R12.64+0x4], R11 ;  /* 0x0000040b0c00a986 */ /* 0x0001e8000c10190a */
[----:B------:R-:W2:Y:S01]  /*3880*/  @!P0 LDG.E R16, desc[UR10][R20.64] ;  /* 0x0000000a14108981 */ /* 0x000ea2000c1e1900 */
[----:B------:R-:W-:Y:S01]  /*3890*/  @!P2 FSET.BF.GE.AND R15, R15, R14, PT ;  /* 0x0000000e0f0fa20a */ /* 0x000fe20003806000 */
[----:B--2---:R-:W-:-:S04]  /*38a0*/  @!P0 FADD R16, RZ, R16 ;  /* 0x00000010ff108221 */ /* 0x004fc80000000000 */
[----:B----4-:R-:W-:-:S04]  /*38b0*/  @!P0 FADD R16, R16, R19 ;  /* 0x0000001310108221 */ /* 0x010fc80000000000 */
[C---:B-1----:R-:W-:Y:S01]  /*38c0*/  @!P0 FADD R19, R16.reuse, -R23 ;  /* 0x8000001710138221 */ /* 0x042fe20000000000 */
[----:B------:R-:W-:-:S04]  /*38d0*/  @!P0 FSETP.GE.AND P3, PT, R16, R23, PT ;  /* 0x000000171000820b */ /* 0x000fc80003f66000 */
[----:B------:R-:W-:-:S05]  /*38e0*/  @!P0 FSEL R19, R16, R19, !P3 ;  /* 0x0000001310138208 */ /* 0x000fca0005800000 */
[----:B------:R3:W-:Y:S01]  /*38f0*/  @!P0 STG.E desc[UR10][R12.64+0x8], R19 ;  /* 0x000008130c008986 */ /* 0x0007e2000c10190a */
[CC--:B------:R-:W-:Y:S02]  /*3900*/  @!P2 FSETP.GT.AND P3, PT, R15.reuse, R6.reuse, PT ;  /* 0x000000060f00a20b */ /* 0x0c0fe40003f64000 */
[----:B0-----:R-:W-:Y:S02]  /*3910*/  @!P0 FSET.BF.GE.AND R11, R16, R23, PT ;  /* 0x00000017100b820a */ /* 0x001fe40003806000 */
[----:B------:R-:W-:-:S04]  /*3920*/  @!P2 FSEL R6, R15, R6, P3 ;  /* 0x000000060f06a208 */ /* 0x000fc80001800000 */
[----:B------:R-:W-:-:S04]  /*3930*/  @!P0 FSETP.GT.AND P2, PT, R11, R6, PT ;  /* 0x000000060b00820b */ /* 0x000fc80003f44000 */
[----:B---3--:R-:W-:-:S09]  /*3940*/  @!P0 FSEL R6, R11, R6, P2 ;  /* 0x000000060b068208 */ /* 0x008fd20001000000 */
.L_x_57:
[----:B------:R-:W-:Y:S05]  /*3950*/  BRA.U !UP0, `(.L_x_22) ;  /* 0x0000001108347547 */ /* 0x000fea000b800000 */
[----:B------:R-:W-:Y:S05]  /*3960*/  BRA `(.L_x_58) ;  /* 0xfffffff400087947 */ /* 0x000fea000383ffff */
.L_x_23:
        /* <DEDUP_REMOVED lines=8> */
[----:B---3--:R-:W-:Y:S02]  /*39f0*/  UIADD3 UR7, UPT, UPT, -UR5, UR7, URZ ;  /* 0x0000000705077290 */ /* 0x008fe4000fffe1ff */
[----:B------:R-:W-:-:S05]  /*3a00*/  UIADD3 UR6, UPT, UPT, UR6, -UR5, URZ ;  /* 0x8000000506067290 */ /* 0x000fca000fffe0ff */
[----:B------:R-:W-:Y:S07]  /*3a10*/  BRA.U UP0, `(.L_x_59) ;  /* 0x0000000500f87547 */ /* 0x000fee000b800000 */
[----:B------:R-:W-:Y:S01]  /*3a20*/  ISETP.GE.U32.AND P1, PT, R23, 0x3, PT ;  /* 0x000000031700780c */ /* 0x000fe20003f26070 */
[----:B------:R-:W-:Y:S01]  /*3a30*/  UMOV UR4, URZ ;  /* 0x000000ff00047c82 */ /* 0x000fe20008000000 */
[C---:B------:R-:W-:Y:S02]  /*3a40*/  LOP3.LUT R9, R13.reuse, 0x3, RZ, 0xc0, !PT ;  /* 0x000000030d097812 */ /* 0x040fe400078ec0ff */
[----:B------:R-:W-:Y:S02]  /*3a50*/  LOP3.LUT R11, R13, 0x7ffffffc, RZ, 0xc0, !PT ;  /* 0x7ffffffc0d0b7812 */ /* 0x000fe400078ec0ff */
[----:B------:R-:W-:-:S07]  /*3a60*/  MOV R6, 0xff7fffff ;  /* 0xff7fffff00067802 */ /* 0x000fce0000000f00 */
.L_x_63:
[----:B-1----:R-:W1:Y:S01]  /*3a70*/  LDC R25, c[0x0][0x3bc] ;  /* 0x0000ef00ff197b82 */ /* 0x002e620000000800 */
[----:B------:R-:W-:Y:S02]  /*3a80*/  IMAD.MOV.U32 R12, RZ, RZ, RZ ;  /* 0x000000ffff0c7224 */ /* 0x000fe400078e00ff */
[----:B-1----:R-:W-:-:S04]  /*3a90*/  IMAD R25, R8, R25, UR4 ;  /* 0x0000000408197e24 */ /* 0x002fc8000f8e0219 */
[----:B------:R-:W-:-:S04]  /*3aa0*/  IMAD.IADD R13, R0, 0x1, R25 ;  /* 0x00000001000d7824 */ /* 0x000fc800078e0219 */
[----:B------:R-:W-:Y:S01]  /*3ab0*/  IMAD R24, R10, R13, RZ ;  /* 0x0000000d0a187224 */ /* 0x000fe200078e02ff */
[----:B--2---:R-:W-:Y:S06]  /*3ac0*/  @!P1 BRA `(.L_x_60) ;  /* 0x0000000000f89947 */ /* 0x004fec0003800000 */
[----:B------:R-:W1:Y:S01]  /*3ad0*/  LDC.64 R12, c[0x0][0x398] ;  /* 0x0000e600ff0c7b82 */ /* 0x000e620000000a00 */
[----:B------:R-:W-:Y:S01]  /*3ae0*/  ISETP.GT.AND P2, PT, R25, UR6, PT ;  /* 0x0000000619007c0c */ /* 0x000fe2000bf44270 */
[----:B------:R-:W-:-:S12]  /*3af0*/  UMOV UR5, URZ ;  /* 0x000000ff00057c82 */ /* 0x000fd80008000000 */
.L_x_61:
[----:B--2---:R-:W-:-:S04]  /*3b00*/  VIADD R17, R7, UR5 ;  /* 0x0000000507117c36 */ /* 0x004fc80008000000 */
[----:B------:R-:W-:Y:S01]  /*3b10*/  IMAD.IADD R23, R24, 0x1, R17 ;  /* 0x0000000118177824 */ /* 0x000fe200078e0211 */
[----:B------:R-:W-:-:S03]  /*3b20*/  ISETP.GT.OR P5, PT, R17, UR7, P2 ;  /* 0x0000000711007c0c */ /* 0x000fc600097a4670 */
[----:B-1----:R-:W-:-:S10]  /*3b30*/  IMAD.WIDE R22, R23, 0x4, R12 ;  /* 0x0000000417167825 */ /* 0x002fd400078e020c */
[----:B0-----:R-:W2:Y:S01]  /*3b40*/  @!P5 LDG.E R16, desc[UR10][R14.64] ;  /* 0x0000000a0e10d981 */ /* 0x001ea2000c1e1900 */
[----:B------:R-:W0:Y:S03]  /*3b50*/  @!P5 LDC.64 R20, c[0x0][0x3c0] ;  /* 0x0000f000ff14db82 */ /* 0x000e260000000a00 */
[----:B------:R-:W3:Y:S01]  /*3b60*/  @!P5 LDG.E R29, desc[UR10][R22.64] ;  /* 0x0000000a161dd981 */ /* 0x000ee2000c1e1900 */
[----:B------:R-:W-:Y:S01]  /*3b70*/  VIADD R18, R17, 0x1 ;  /* 0x0000000111127836 */ /* 0x000fe20000000000 */
[----:B------:R-:W-:-:S04]  /*3b80*/  ISETP.GT.AND P0, PT, R25, UR6, PT ;  /* 0x0000000619007c0c */ /* 0x000fc8000bf04270 */
[----:B------:R-:W-:-:S13]  /*3b90*/  ISETP.GT.OR P4, PT, R18, UR7, P0 ;  /* 0x0000000712007c0c */ /* 0x000fda0008784670 */
[----:B------:R-:W4:Y:S01]  /*3ba0*/  @!P4 LDG.E R27, desc[UR10][R22.64+0x4] ;  /* 0x0000040a161bc981 */ /* 0x000f22000c1e1900 */
[----:B------:R-:W1:Y:S01]  /*3bb0*/  @!P4 LDC.64 R18, c[0x0][0x3c0] ;  /* 0x0000f000ff12cb82 */ /* 0x000e620000000a00 */
[----:B--2---:R-:W-:-:S04]  /*3bc0*/  @!P5 FADD R16, RZ, R16 ;  /* 0x00000010ff10d221 */ /* 0x004fc80000000000 */
[----:B---3--:R-:W-:-:S05]  /*3bd0*/  @!P5 FADD R29, R16, R29 ;  /* 0x0000001d101dd221 */ /* 0x008fca0000000000 */
[----:B0-----:R-:W-:-:S04]  /*3be0*/  @!P5 FSETP.GE.AND P3, PT, R29, R20, PT ;  /* 0x000000141d00d20b */ /* 0x001fc80003f66000 */
[----:B------:R-:W-:-:S05]  /*3bf0*/  @!P5 FSEL R21, R29, R21, !P3 ;  /* 0x000000151d15d208 */ /* 0x000fca0005800000 */
[----:B------:R0:W-:Y:S04]  /*3c00*/  @!P5 STG.E desc[UR10][R22.64], R21 ;  /* 0x000000151600d986 */ /* 0x0001e8000c10190a */
[----:B------:R-:W2:Y:S02]  /*3c10*/  @!P4 LDG.E R16, desc[UR10][R14.64] ;  /* 0x0000000a0e10c981 */ /* 0x000ea4000c1e1900 */
[----:B--2---:R-:W-:-:S04]  /*3c20*/  @!P4 FADD R16, RZ, R16 ;  /* 0x00000010ff10c221 */ /* 0x004fc80000000000 */
[----:B----4-:R-:W-:Y:S01]  /*3c30*/  @!P4 FADD R27, R16, R27 ;  /* 0x0000001b101bc221 */ /* 0x010fe20000000000 */
[----:B------:R-:W-:-:S05]  /*3c40*/  VIADD R16, R17, 0x2 ;  /* 0x0000000211107836 */ /* 0x000fca0000000000 */
[----:B------:R-:W-:Y:S02]  /*3c50*/  ISETP.GT.OR P3, PT, R16, UR7, P0 ;  /* 0x0000000710007c0c */ /* 0x000fe40008764670 */
[----:B-1----:R-:W-:-:S04]  /*3c60*/  @!P4 FSETP.GE.AND P6, PT, R27, R18, PT ;  /* 0x000000121b00c20b */ /* 0x002fc80003fc6000 */
[----:B------:R-:W-:-:S05]  /*3c70*/  @!P4 FSEL R26, R27, R19, !P6 ;  /* 0x000000131b1ac208 */ /* 0x000fca0007000000 */
[----:B------:R2:W-:Y:S04]  /*3c80*/  @!P4 STG.E desc[UR10][R22.64+0x4], R26 ;  /* 0x0000041a1600c986 */ /* 0x0005e8000c10190a */
[----:B------:R-:W3:Y:S04]  /*3c90*/  @!P3 LDG.E R16, desc[UR10][R14.64] ;  /* 0x0000000a0e10b981 */ /* 0x000ee8000c1e1900 */
[----:B------:R-:W4:Y:S01]  /*3ca0*/  @!P3 LDG.E R19, desc[UR10][R22.64+0x8] ;  /* 0x0000080a1613b981 */ /* 0x000f22000c1e1900 */
[----:B------:R-:W-:-:S05]  /*3cb0*/  VIADD R17, R17, 0x3 ;  /* 0x0000000311117836 */ /* 0x000fca0000000000 */
[----:B------:R-:W-:Y:S02]  /*3cc0*/  ISETP.GT.OR P0, PT, R17, UR7, P0 ;  /* 0x0000000711007c0c */ /* 0x000fe40008704670 */
[----:B------:R-:W-:-:S11]  /*3cd0*/  @!P5 FSET.BF.GE.AND R29, R29, R20, PT ;  /* 0x000000141d1dd20a */ /* 0x000fd60003806000 */
[----:B0-----:R-:W5:Y:S01]  /*3ce0*/  @!P0 LDG.E R21, desc[UR10][R22.64+0xc] ;  /* 0x00000c0a16158981 */ /* 0x001f62000c1e1900 */
[----:B---3--:R-:W-:-:S04]  /*3cf0*/  @!P3 FADD R16, RZ, R16 ;  /* 0x00000010ff10b221 */ /* 0x008fc80000000000 */
[----:B----4-:R-:W-:Y:S02]  /*3d00*/  @!P3 FADD R19, R16, R19 ;  /* 0x000000131013b221 */ /* 0x010fe40000000000 */
[----:B------:R-:W0:Y:S03]  /*3d10*/  @!P3 LDC.64 R16, c[0x0][0x3c0] ;  /* 0x0000f000ff10bb82 */ /* 0x000e260000000a00 */
[----:B0-----:R-:W-:-:S04]  /*3d20*/  @!P3 FSETP.GE.AND P6, PT, R19, R16, PT ;  /* 0x000000101300b20b */ /* 0x001fc80003fc6000 */
[----:B------:R-:W-:-:S05]  /*3d30*/  @!P3 FSEL R17, R19, R17, !P6 ;  /* 0x000000111311b208 */ /* 0x000fca0007000000 */
[----:B------:R2:W-:Y:S04]  /*3d40*/  @!P3 STG.E desc[UR10][R22.64+0x8], R17 ;  /* 0x000008111600b986 */ /* 0x0005e8000c10190a */
[----:B------:R-:W3:Y:S01]  /*3d50*/  @!P0 LDG.E R20, desc[UR10][R14.64] ;  /* 0x0000000a0e148981 */ /* 0x000ee2000c1e1900 */
[----:B------:R-:W-:-:S04]  /*3d60*/  @!P5 FSETP.GT.AND P6, PT, R29, R6, PT ;  /* 0x000000061d00d20b */ /* 0x000fc80003fc4000 */
[----:B------:R-:W-:Y:S02]  /*3d70*/  @!P5 FSEL R6, R29, R6, P6 ;  /* 0x000000061d06d208 */ /* 0x000fe40003000000 */
[----:B------:R-:W-:-:S04]  /*3d80*/  @!P4 FSET.BF.GE.AND R27, R27, R18, PT ;  /* 0x000000121b1bc20a */ /* 0x000fc80003806000 */
        /* <DEDUP_REMOVED lines=8> */
[----:B-----5:R-:W-:Y:S02]  /*3e10*/  @!P0 FADD R29, R20, R21 ;  /* 0x00000015141d8221 */ /* 0x020fe40000000000 */
[----:B------:R-:W0:Y:S03]  /*3e20*/  @!P0 LDC.64 R20, c[0x0][0x3c0] ;  /* 0x0000f000ff148b82 */ /* 0x000e260000000a00 */
        /* <DEDUP_REMOVED lines=8> */
.L_x_60:
[----:B------:R-:W1:Y:S01]  /*3eb0*/  LDCU UR5, c[0x0][0x3bc] ;  /* 0x00007780ff0577ac */ /* 0x000e620008000800 */
[----:B------:R-:W-:Y:S01]  /*3ec0*/  ISETP.NE.AND P0, PT, R9, RZ, PT ;  /* 0x000000ff0900720c */ /* 0x000fe20003f05270 */
[----:B------:R-:W-:-:S04]  /*3ed0*/  UIADD3 UR4, UPT, UPT, UR4, 0x1, URZ ;  /* 0x0000000104047890 */ /* 0x000fc8000fffe0ff */
[----:B-1----:R-:W-:-:S08]  /*3ee0*/  UISETP.NE.AND UP0, UPT, UR4, UR5, UPT ;  /* 0x000000050400728c */ /* 0x002fd0000bf05270 */
[----:B------:R-:W-:Y:S05]  /*3ef0*/  @!P0 BRA `(.L_x_62) ;  /* 0x0000000000b88947 */ /* 0x000fea0003800000 */
[----:B------:R-:W1:Y:S01]  /*3f00*/  LDC.64 R18, c[0x0][0x398] ;  /* 0x0000e600ff127b82 */ /* 0x000e620000000a00 */
[----:B------:R-:W-:Y:S02]  /*3f10*/  ISETP.GT.AND P0, PT, R25, UR6, PT ;  /* 0x0000000619007c0c */ /* 0x000fe4000bf04270 */
[----:B--2---:R-:W-:-:S04]  /*3f20*/  IADD3 R17, PT, PT, R7, R12, RZ ;  /* 0x0000000c07117210 */ /* 0x004fc80007ffe0ff */
[----:B------:R-:W-:Y:S01]  /*3f30*/  ISETP.GT.OR P2, PT, R17, UR7, P0 ;  /* 0x0000000711007c0c */ /* 0x000fe20008744670 */
[----:B------:R-:W-:-:S12]  /*3f40*/  IMAD.IADD R13, R24, 0x1, R17 ;  /* 0x00000001180d7824 */ /* 0x000fd800078e0211 */
        /* <DEDUP_REMOVED lines=41> */
.L_x_62:
[----:B------:R-:W-:Y:S05]  /*41e0*/  BRA.U !UP0, `(.L_x_22) ;  /* 0x0000000908107547 */ /* 0x000fea000b800000 */
[----:B------:R-:W-:Y:S05]  /*41f0*/  BRA `(.L_x_63) ;  /* 0xfffffff8001c7947 */ /* 0x000fea000383ffff */
.L_x_59:
[C---:B------:R-:W-:Y:S01]  /*4200*/  LOP3.LUT R24, R13.reuse, 0x3, RZ, 0xc0, !PT ;  /* 0x000000030d187812 */ /* 0x040fe200078ec0ff */
[----:B------:R-:W-:Y:S01]  /*4210*/  IMAD.MOV.U32 R6, RZ, RZ, -0x800001 ;  /* 0xff7fffffff067424 */ /* 0x000fe200078e00ff */
[----:B------:R-:W-:Y:S01]  /*4220*/  LOP3.LUT R9, R13, 0x7ffffffc, RZ, 0xc0, !PT ;  /* 0x7ffffffc0d097812 */ /* 0x000fe200078ec0ff */
[----:B------:R-:W-:-:S06]  /*4230*/  UMOV UR4, URZ ;  /* 0x000000ff00047c82 */ /* 0x000fcc0008000000 */
.L_x_67:
[----:B-1----:R-:W1:Y:S01]  /*4240*/  LDC R13, c[0x0][0x3bc] ;  /* 0x0000ef00ff0d7b82 */ /* 0x002e620000000800 */
[----:B------:R-:W-:Y:S01]  /*4250*/  ISETP.GE.U32.AND P0, PT, R23, 0x3, PT ;  /* 0x000000031700780c */ /* 0x000fe20003f06070 */
[----:B------:R-:W-:Y:S02]  /*4260*/  IMAD.MOV.U32 R16, RZ, RZ, RZ ;  /* 0x000000ffff107224 */ /* 0x000fe400078e00ff */
[----:B-1----:R-:W-:Y:S01]  /*4270*/  IMAD R11, R8, R13, UR4 ;  /* 0x00000004080b7e24 */ /* 0x002fe2000f8e020d */
[----:B------:R-:W-:-:S06]  /*4280*/  UIADD3 UR4, UPT, UPT, UR4, 0x1, URZ ;  /* 0x0000000104047890 */ /* 0x000fcc000fffe0ff */
[----:B------:R-:W-:Y:S01]  /*4290*/  ISETP.NE.AND P1, PT, R13, UR4, PT ;  /* 0x000000040d007c0c */ /* 0x000fe2000bf25270 */
[----:B------:R-:W-:-:S04]  /*42a0*/  IMAD.IADD R13, R0, 0x1, R11 ;  /* 0x00000001000d7824 */ /* 0x000fc800078e020b */
[----:B------:R-:W-:Y:S01]  /*42b0*/  IMAD R18, R10, R13, RZ ;  /* 0x0000000d0a127224 */ /* 0x000fe200078e02ff */
[----:B------:R-:W-:Y:S07]  /*42c0*/  @!P0 BRA `(.L_x_64) ;  /* 0x0000000400088947 */ /* 0x000fee0003800000 */
[----:B------:R-:W1:Y:S01]  /*42d0*/  LDC.64 R12, c[0x0][0x398] ;  /* 0x0000e600ff0c7b82 */ /* 0x000e620000000a00 */
[----:B------:R-:W-:Y:S01]  /*42e0*/  ISETP.GT.AND P2, PT, R11, UR6, PT ;  /* 0x000000060b007c0c */ /* 0x000fe2000bf44270 */
[----:B------:R-:W-:-:S12]  /*42f0*/  UMOV UR5, URZ ;  /* 0x000000ff00057c82 */ /* 0x000fd80008000000 */
.L_x_65:
[----:B------:R-:W-:-:S04]  /*4300*/  VIADD R21, R7, UR5 ;  /* 0x0000000507157c36 */ /* 0x000fc80008000000 */
[----:B--2---:R-:W-:Y:S01]  /*4310*/  IMAD.IADD R17, R18, 0x1, R21 ;  /* 0x0000000112117824 */ /* 0x004fe200078e0215 */
[----:B------:R-:W-:-:S03]  /*4320*/  ISETP.GT.OR P5, PT, R21, UR7, P2 ;  /* 0x0000000715007c0c */ /* 0x000fc600097a4670 */
[----:B-1----:R-:W-:-:S10]  /*4330*/  IMAD.WIDE R16, R17, 0x4, R12 ;  /* 0x0000000411107825 */ /* 0x002fd400078e020c */
[----:B0-----:R-:W2:Y:S01]  /*4340*/  @!P5 LDG.E R20, desc[UR10][R14.64] ;  /* 0x0000000a0e14d981 */ /* 0x001ea2000c1e1900 */
[----:B------:R-:W0:Y:S03]  /*4350*/  @!P5 LDC R19, c[0x0][0x3c0] ;  /* 0x0000f000ff13db82 */ /* 0x000e260000000800 */
[----:B------:R-:W3:Y:S01]  /*4360*/  @!P5 LDG.E R25, desc[UR10][R16.64] ;  /* 0x0000000a1019d981 */ /* 0x000ee2000c1e1900 */
[----:B------:R-:W-:Y:S02]  /*4370*/  ISETP.GT.AND P0, PT, R11, UR6, PT ;  /* 0x000000060b007c0c */ /* 0x000fe4000bf04270 */
[----:B------:R-:W-:-:S04]  /*4380*/  IADD3 R22, PT, PT, R21, 0x1, RZ ;  /* 0x0000000115167810 */ /* 0x000fc80007ffe0ff */
[----:B------:R-:W-:-:S13]  /*4390*/  ISETP.GT.OR P4, PT, R22, UR7, P0 ;  /* 0x0000000716007c0c */ /* 0x000fda0008784670 */
[----:B------:R-:W4:Y:S01]  /*43a0*/  @!P4 LDG.E R26, desc[UR10][R16.64+0x4] ;  /* 0x0000040a101ac981 */ /* 0x000f22000c1e1900 */
[----:B------:R-:W1:Y:S01]  /*43b0*/  @!P4 LDC R22, c[0x0][0x3c0] ;  /* 0x0000f000ff16cb82 */ /* 0x000e620000000800 */
[----:B--2---:R-:W-:-:S04]  /*43c0*/  @!P5 FADD R20, RZ, R20 ;  /* 0x00000014ff14d221 */ /* 0x004fc80000000000 */
[----:B---3--:R-:W-:-:S04]  /*43d0*/  @!P5 FADD R20, R20, R25 ;  /* 0x000000191414d221 */ /* 0x008fc80000000000 */
[C---:B0-----:R-:W-:Y:S01]  /*43e0*/  @!P5 FADD R25, R20.reuse, -R19 ;  /* 0x800000131419d221 */ /* 0x041fe20000000000 */
[----:B------:R-:W-:-:S04]  /*43f0*/  @!P5 FSETP.GE.AND P3, PT, R20, R19, PT ;  /* 0x000000131400d20b */ /* 0x000fc80003f66000 */
[----:B------:R-:W-:-:S05]  /*4400*/  @!P5 FSEL R27, R20, R25, !P3 ;  /* 0x00000019141bd208 */ /* 0x000fca0005800000 */
[----:B------:R-:W-:Y:S04]  /*4410*/  @!P5 STG.E desc[UR10][R16.64], R27 ;  /* 0x0000001b1000d986 */ /* 0x000fe8000c10190a */
[----:B------:R-:W2:Y:S02]  /*4420*/  @!P4 LDG.E R25, desc[UR10][R14.64] ;  /* 0x0000000a0e19c981 */ /* 0x000ea4000c1e1900 */
[----:B--2---:R-:W-:-:S04]  /*4430*/  @!P4 FADD R25, RZ, R25 ;  /* 0x00000019ff19c221 */ /* 0x004fc80000000000 */
[----:B----4-:R-:W-:-:S04]  /*4440*/  @!P4 FADD R25, R25, R26 ;  /* 0x0000001a1919c221 */ /* 0x010fc80000000000 */
[C---:B-1----:R-:W-:Y:S01]  /*4450*/  @!P4 FADD R26, R25.reuse, -R22 ;  /* 0x80000016191ac221 */ /* 0x042fe20000000000 */
[----:B------:R-:W-:-:S04]  /*4460*/  @!P4 FSETP.GE.AND P3, PT, R25, R22, PT ;  /* 0x000000161900c20b */ /* 0x000fc80003f66000 */
[----:B------:R-:W-:Y:S01]  /*4470*/  @!P4 FSEL R29, R25, R26, !P3 ;  /* 0x0000001a191dc208 */ /* 0x000fe20005800000 */
[----:B------:R-:W-:-:S05]  /*4480*/  VIADD R26, R21, 0x2 ;  /* 0x00000002151a7836 */ /* 0x000fca0000000000 */
[----:B------:R-:W-:Y:S01]  /*4490*/  ISETP.GT.OR P3, PT, R26, UR7, P0 ;  /* 0x000000071a007c0c */ /* 0x000fe20008764670 */
[----:B------:R-:W-:Y:S01]  /*44a0*/  VIADD R21, R21, 0x3 ;  /* 0x0000000315157836 */ /* 0x000fe20000000000 */
[----:B------:R0:W-:Y:S04]  /*44b0*/  @!P4 STG.E desc[UR10][R16.64+0x4], R29 ;  /* 0x0000041d1000c986 */ /* 0x0001e8000c10190a */
[----:B------:R-:W-:-:S07]  /*44c0*/  ISETP.GT.OR P0, PT, R21, UR7, P0 ;  /* 0x0000000715007c0c */ /* 0x000fce0008704670 */
[----:B------:R-:W2:Y:S04]  /*44d0*/  @!P3 LDG.E R21, desc[UR10][R14.64] ;  /* 0x0000000a0e15b981 */ /* 0x000ea8000c1e1900 */
[----:B------:R-:W3:Y:S01]  /*44e0*/  @!P3 LDG.E R26, desc[UR10][R16.64+0x8] ;  /* 0x0000080a101ab981 */ /* 0x000ee2000c1e1900 */
[----:B------:R-:W-:-:S03]  /*44f0*/  @!P5 FSET.BF.GE.AND R19, R20, R19, PT ;  /* 0x000000131413d20a */ /* 0x000fc60003806000 */
[----:B0-----:R-:W4:Y:S01]  /*4500*/  @!P0 LDG.E R29, desc[UR10][R16.64+0xc] ;  /* 0x00000c0a101d8981 */ /* 0x001f22000c1e1900 */
[----:B--2---:R-:W-:-:S04]  /*4510*/  @!P3 FADD R21, RZ, R21 ;  /* 0x00000015ff15b221 */ /* 0x004fc80000000000 */
[----:B---3--:R-:W-:Y:S02]  /*4520*/  @!P3 FADD R26, R21, R26 ;  /* 0x0000001a151ab221 */ /* 0x008fe40000000000 */
[----:B------:R-:W0:Y:S02]  /*4530*/  @!P3 LDC R21, c[0x0][0x3c0] ;  /* 0x0000f000ff15bb82 */ /* 0x000e240000000800 */
[C---:B0-----:R-:W-:Y:S01]  /*4540*/  @!P3 FADD R27, R26.reuse, -R21 ;  /* 0x800000151a1bb221 */ /* 0x041fe20000000000 */
[----:B------:R-:W-:-:S04]  /*4550*/  @!P3 FSETP.GE.AND P6, PT, R26, R21, PT ;  /* 0x000000151a00b20b */ /* 0x000fc80003fc6000 */
[----:B------:R-:W-:-:S05]  /*4560*/  @!P3 FSEL R27, R26, R27, !P6 ;  /* 0x0000001b1a1bb208 */ /* 0x000fca0007000000 */
[----:B------:R2:W-:Y:S04]  /*4570*/  @!P3 STG.E desc[UR10][R16.64+0x8], R27 ;  /* 0x0000081b1000b986 */ /* 0x0005e8000c10190a */
[----:B------:R-:W3:Y:S01]  /*4580*/  @!P0 LDG.E R20, desc[UR10][R14.64] ;  /* 0x0000000a0e148981 */ /* 0x000ee2000c1e1900 */
[----:B------:R-:W-:-:S04]  /*4590*/  @!P5 FSETP.GT.AND P6, PT, R19, R6, PT ;  /* 0x000000061300d20b */ /* 0x000fc80003fc4000 */
[----:B------:R-:W-:Y:S02]  /*45a0*/  @!P5 FSEL R6, R19, R6, P6 ;  /* 0x000000061306d208 */ /* 0x000fe40003000000 */
[----:B------:R-:W0:Y:S01]  /*45b0*/  @!P0 LDC R19, c[0x0][0x3c0] ;  /* 0x0000f000ff138b82 */ /* 0x000e220000000800 */
        /* <DEDUP_REMOVED lines=9> */
[----:B----4-:R-:W-:-:S04]  /*4650*/  @!P0 FADD R20, R20, R29 ;  /* 0x0000001d14148221 */ /* 0x010fc80000000000 */
        /* <DEDUP_REMOVED lines=8> */
[----:B--2---:R-:W-:-:S07]  /*46e0*/  IMAD.MOV.U32 R16, RZ, RZ, R9 ;  /* 0x000000ffff107224 */ /* 0x004fce00078e0009 */
.L_x_64:
[----:B------:R-:W-:-:S13]  /*46f0*/  ISETP.NE.AND P0, PT, R24, RZ, PT ;  /* 0x000000ff1800720c */ /* 0x000fda0003f05270 */
[----:B------:R-:W-:Y:S05]  /*4700*/  @!P0 BRA `(.L_x_66) ;  /* 0x0000000000c48947 */ /* 0x000fea0003800000 */
[----:B------:R-:W1:Y:S01]  /*4710*/  LDC.64 R12, c[0x0][0x398] ;  /* 0x0000e600ff0c7b82 */ /* 0x000e620000000a00 */
        /* <DEDUP_REMOVED lines=21> */
[----:B-1----:R-:W2:Y:S01]  /*4870*/  @!P2 LDG.E R17, desc[UR10][R14.64] ;  /* 0x0000000a0e11a981 */ /* 0x002ea2000c1e1900 */
        /* <DEDUP_REMOVED lines=25> */
[----:B--2---:R-:W-:-:S09]  /*4a10*/  @!P0 FSEL R6, R11, R6, P2 ;  /* 0x000000060b068208 */ /* 0x004fd20001000000 */
.L_x_66:
[----:B------:R-:W-:Y:S05]  /*4a20*/  @P1 BRA `(.L_x_67) ;  /* 0xfffffff800041947 */ /* 0x000fea000383ffff */
.L_x_22:
[----:B------:R-:W-:-:S13]  /*4a30*/  FSETP.GT.AND P0, PT, R6, -3.40282346638528859812e+38, PT ;  /* 0xff7fffff0600780b */ /* 0x000fda0003f04000 */
[----:B0-----:R-:W-:Y:S05]  /*4a40*/  @!P0 EXIT ;  /* 0x000000000000894d */ /* 0x001fea0003800000 */
[----:B-1----:R-:W0:Y:S01]  /*4a50*/  S2R R11, SR_TID.Y ;  /* 0x00000000000b7919 */ /* 0x002e220000002200 */
[----:B------:R-:W0:Y:S01]  /*4a60*/  S2UR UR4, SR_CTAID.Y ;  /* 0x00000000000479c3 */ /* 0x000e220000002600 */
[----:B--2---:R-:W1:Y:S07]  /*4a70*/  S2R R12, SR_TID.X ;  /* 0x00000000000c7919 */ /* 0x004e6e0000002100 */
[----:B------:R-:W0:Y:S08]  /*4a80*/  LDC R0, c[0x0][0x364] ;  /* 0x0000d900ff007b82 */ /* 0x000e300000000800 */
[----:B------:R-:W2:Y:S08]  /*4a90*/  LDC R10, c[0x0][0x3ac] ;  /* 0x0000eb00ff0a7b82 */ /* 0x000eb00000000800 */
[----:B------:R-:W1:Y:S08]  /*4aa0*/  S2UR UR5, SR_CTAID.X ;  /* 0x00000000000579c3 */ /* 0x000e700000002500 */
[----:B------:R-:W1:Y:S01]  /*4ab0*/  LDC R7, c[0x0][0x360] ;  /* 0x0000d800ff077b82 */ /* 0x000e620000000800 */
[----:B0-----:R-:W-:-:S07]  /*4ac0*/  IMAD R0, R0, UR4, R11 ;  /* 0x0000000400007c24 */ /* 0x001fce000f8e020b */
[----:B------:R-:W0:Y:S01]  /*4ad0*/  LDC.64 R8, c[0x0][0x3a0] ;  /* 0x0000e800ff087b82 */ /* 0x000e220000000a00 */
[----:B--2---:R-:W-:-:S04]  /*4ae0*/  IMAD R10, R2, R10, R5 ;  /* 0x0000000a020a7224 */ /* 0x004fc800078e0205 */
[----:B------:R-:W-:Y:S02]  /*4af0*/  IMAD R3, R3, R10, R0 ;  /* 0x0000000a03037224 */ /* 0x000fe400078e0200 */
[----:B-1----:R-:W-:-:S04]  /*4b00*/  IMAD R2, R7, UR5, R12 ;  /* 0x0000000507027c24 */ /* 0x002fc8000f8e020c */
[----:B------:R-:W-:-:S04]  /*4b10*/  IMAD R3, R4, R3, R2 ;  /* 0x0000000304037224 */ /* 0x000fc800078e0202 */
[----:B0-----:R-:W-:-:S05]  /*4b20*/  IMAD.WIDE R8, R3, 0x4, R8 ;  /* 0x0000000403087825 */ /* 0x001fca00078e0208 */
[----:B------:R-:W-:Y:S01]  /*4b30*/  STG.E desc[UR10][R8.64], R6 ;  /* 0x0000000608007986 */ /* 0x000fe2000c10190a */
[----:B------:R-:W-:Y:S05]  /*4b40*/  EXIT ;  /* 0x000000000000794d */ /* 0x000fea0003800000 */
.L_x_68:
        /* <DEDUP_REMOVED lines=11> */
.L_x_131:


//--------------------- .text._Z14add_vec_kernelPfPKfi --------------------------
	.section	.text._Z14add_vec_kernelPfPKfi,"ax",@progbits
	.align	128
        .global         _Z14add_vec_kernelPfPKfi
        .type           _Z14add_vec_kernelPfPKfi,@function
        .size           _Z14add_vec_kernelPfPKfi,(.L_x_132 - _Z14add_vec_kernelPfPKfi)
        .other          _Z14add_vec_kernelPfPKfi,@"STO_CUDA_ENTRY STV_DEFAULT"
_Z14add_vec_kernelPfPKfi:
.text._Z14add_vec_kernelPfPKfi:
[----:B------:R-:W-:Y:S01]  /*0000*/  LDC R1, c[0x0][0x37c] ;  /* 0x0000df00ff017b82 */ /* 0x000fe20000000800 */
[----:B------:R-:W0:Y:S07]  /*0010*/  S2R R0, SR_TID.X ;  /* 0x0000000000007919 */ /* 0x000e2e0000002100 */
[----:B------:R-:W0:Y:S01]  /*0020*/  S2UR UR4, SR_CTAID.X ;  /* 0x00000000000479c3 */ /* 0x000e220000002500 */
[----:B------:R-:W1:Y:S07]  /*0030*/  LDCU UR5, c[0x0][0x390] ;  /* 0x00007200ff0577ac */ /* 0x000e6e0008000800 */
[----:B------:R-:W0:Y:S02]  /*0040*/  LDC R7, c[0x0][0x360] ;  /* 0x0000d800ff077b82 */ /* 0x000e240000000800 */
[----:B0-----:R-:W-:-:S05]  /*0050*/  IMAD R7, R7, UR4, R0 ;  /* 0x0000000407077c24 */ /* 0x001fca000f8e0200 */
[----:B-1----:R-:W-:-:S13]  /*0060*/  ISETP.GE.AND P0, PT, R7, UR5, PT ;  /* 0x0000000507007c0c */ /* 0x002fda000bf06270 */
[----:B------:R-:W-:Y:S05]  /*0070*/  @P0 EXIT ;  /* 0x000000000000094d */ /* 0x000fea0003800000 */
[----:B------:R-:W0:Y:S01]  /*0080*/  LDC.64 R2, c[0x0][0x388] ;  /* 0x0000e200ff027b82 */ /* 0x000e220000000a00 */
[----:B------:R-:W1:Y:S07]  /*0090*/  LDCU.64 UR4, c[0x0][0x358] ;  /* 0x00006b00ff0477ac */ /* 0x000e6e0008000a00 */
[----:B------:R-:W2:Y:S01]  /*00a0*/  LDC.64 R4, c[0x0][0x380] ;  /* 0x0000e000ff047b82 */ /* 0x000ea20000000a00 */
[----:B0-----:R-:W-:-:S06]  /*00b0*/  IMAD.WIDE R2, R7, 0x4, R2 ;  /* 0x0000000407027825 */ /* 0x001fcc00078e0202 */
[----:B-1----:R-:W3:Y:S01]  /*00c0*/  LDG.E R2, desc[UR4][R2.64] ;  /* 0x0000000402027981 */ /* 0x002ee2000c1e1900 */
[----:B--2---:R-:W-:-:S05]  /*00d0*/  IMAD.WIDE R4, R7, 0x4, R4 ;  /* 0x0000000407047825 */ /* 0x004fca00078e0204 */
[----:B------:R-:W3:Y:S02]  /*00e0*/  LDG.E R7, desc[UR4][R4.64] ;  /* 0x0000000404077981 */ /* 0x000ee4000c1e1900 */
[----:B---3--:R-:W-:-:S05]  /*00f0*/  FADD R7, R2, R7 ;  /* 0x0000000702077221 */ /* 0x008fca0000000000 */
[----:B------:R-:W-:Y:S01]  /*0100*/  STG.E desc[UR4][R4.64], R7 ;  /* 0x0000000704007986 */ /* 0x000fe2000c101904 */
[----:B------:R-:W-:Y:S05]  /*0110*/  EXIT ;  /* 0x000000000000794d */ /* 0x000fea0003800000 */
.L_x_69:
        /* <DEDUP_REMOVED lines=14> */
.L_x_132:


//--------------------- .text._Z16linear_if_kernelPKfS0_S0_PfS1_S1_iiffb --------------------------
	.section	.text._Z16linear_if_kernelPKfS0_S0_PfS1_S1_iiffb,"ax",@progbits
	.align	128
        .global         _Z16linear_if_kernelPKfS0_S0_PfS1_S1_iiffb
        .type           _Z16linear_if_kernelPKfS0_S0_PfS1_S1_iiffb,@function
        .size           _Z16linear_if_kernelPKfS0_S0_PfS1_S1_iiffb,(.L_x_133 - _Z16linear_if_kernelPKfS0_S0_PfS1_S1_iiffb)
        .other          _Z16linear_if_kernelPKfS0_S0_PfS1_S1_iiffb,@"STO_CUDA_ENTRY STV_DEFAULT"
_Z16linear_if_kernelPKfS0_S0_PfS1_S1_iiffb:
.text._Z16linear_if_kernelPKfS0_S0_PfS1_S1_iiffb:
        /* <DEDUP_REMOVED lines=9> */
[----:B------:R-:W1:Y:S01]  /*0090*/  LDCU.64 UR16, c[0x0][0x358] ;  /* 0x00006b00ff1077ac */ /* 0x000e620008000a00 */
[----:B------:R-:W2:Y:S01]  /*00a0*/  LDCU UR8, c[0x0][0x3b0] ;  /* 0x00007600ff0877ac */ /* 0x000ea20008000800 */
[----:B0-----:R-:W-:-:S05]  /*00b0*/  IMAD.WIDE R2, R0, 0x4, R2 ;  /* 0x0000000400027825 */ /* 0x001fca00078e0202 */
[----:B-1----:R0:W5:Y:S01]  /*00c0*/  LDG.E R15, desc[UR16][R2.64] ;  /* 0x00000010020f7981 */ /* 0x002162000c1e1900 */
[----:B--2---:R-:W-:-:S09]  /*00d0*/  UISETP.GE.AND UP0, UPT, UR8, 0x1, UPT ;  /* 0x000000010800788c */ /* 0x004fd2000bf06270 */
[----:B0-----:R-:W-:Y:S05]  /*00e0*/  BRA.U !UP0, `(.L_x_70) ;  /* 0x00000009085c7547 */ /* 0x001fea000b800000 */
[----:B------:R-:W-:Y:S01]  /*00f0*/  UISETP.GE.U32.AND UP1, UPT, UR8, 0x10, UPT ;  /* 0x000000100800788c */ /* 0x000fe2000bf26070 */
[----:B------:R-:W-:Y:S01]  /*0100*/  HFMA2 R8, -RZ, RZ, 0, 0 ;  /* 0x00000000ff087431 */ /* 0x000fe200000001ff */
[----:B------:R-:W-:Y:S02]  /*0110*/  ULOP3.LUT UR9, UR8, 0xf, URZ, 0xc0, !UPT ;  /* 0x0000000f08097892 */ /* 0x000fe4000f8ec0ff */
[----:B------:R-:W-:Y:S02]  /*0120*/  IMAD R7, R0, UR8, RZ ;  /* 0x0000000800077c24 */ /* 0x000fe4000f8e02ff */
[----:B------:R-:W-:-:S03]  /*0130*/  UISETP.NE.AND UP0, UPT, UR9, URZ, UPT ;  /* 0x000000ff0900728c */ /* 0x000fc6000bf05270 */
[----:B------:R-:W-:Y:S08]  /*0140*/  BRA.U !UP1, `(.L_x_71) ;  /* 0x0000000509107547 */ /* 0x000ff0000b800000 */
[----:B------:R-:W0:Y:S01]  /*0150*/  LDCU.128 UR12, c[0x0][0x380] ;  /* 0x00007000ff0c77ac */ /* 0x000e220008000c00 */
[----:B------:R-:W-:Y:S01]  /*0160*/  MOV R6, R7 ;  /* 0x0000000700067202 */ /* 0x000fe20000000f00 */
[----:B------:R-:W-:-:S04]  /*0170*/  ULOP3.LUT UR10, UR8, 0x7ffffff0, URZ, 0xc0, !UPT ;  /* 0x7ffffff0080a7892 */ /* 0x000fc8000f8ec0ff */
[----:B------:R-:W-:Y:S02]  /*0180*/  UIADD3 UR11, UPT, UPT, -UR10, URZ, URZ ;  /* 0x000000ff0a0b7290 */ /* 0x000fe4000fffe1ff */
[----:B------:R-:W-:Y:S01]  /*0190*/  MOV R8, UR10 ;  /* 0x0000000a00087c02 */ /* 0x000fe20008000f00 */
[----:B0-----:R-:W-:Y:S02]  /*01a0*/  UIADD3 UR6, UP1, UPT, UR12, 0x20, URZ ;  /* 0x000000200c067890 */ /* 0x001fe4000ff3e0ff */
[----:B------:R-:W-:Y:S02]  /*01b0*/  UIADD3 UR4, UP2, UPT, UR14, 0x20, URZ ;  /* 0x000000200e047890 */ /* 0x000fe4000ff5e0ff */
[----:B------:R-:W-:Y:S02]  /*01c0*/  UIADD3.X UR7, UPT, UPT, URZ, UR13, URZ, UP1, !UPT ;  /* 0x0000000dff077290 */ /* 0x000fe40008ffe4ff */
[----:B------:R-:W-:Y:S01]  /*01d0*/  MOV R2, UR6 ;  /* 0x0000000600027c02 */ /* 0x000fe20008000f00 */
[----:B------:R-:W-:-:S03]  /*01e0*/  UIADD3.X UR5, UPT, UPT, URZ, UR15, URZ, UP2, !UPT ;  /* 0x0000000fff057290 */ /* 0x000fc600097fe4ff */
[----:B------:R-:W-:-:S09]  /*01f0*/  MOV R3, UR7 ;  /* 0x0000000700037c02 */ /* 0x000fd20008000f00 */
.L_x_72:
[----:B------:R-:W-:Y:S01]  /*0200*/  MOV R4, UR4 ;  /* 0x0000000400047c02 */ /* 0x000fe20008000f00 */
[----:B------:R-:W2:Y:S01]  /*0210*/  LDG.E R16, desc[UR16][R2.64+-0x20] ;  /* 0xffffe01002107981 */ /* 0x000ea2000c1e1900 */
[----:B------:R-:W-:-:S03]  /*0220*/  MOV R5, UR5 ;  /* 0x0000000500057c02 */ /* 0x000fc60008000f00 */
[----:B------:R-:W3:Y:S01]  /*0230*/  LDG.E R18, desc[UR16][R2.64+-0x1c] ;  /* 0xffffe41002127981 */ /* 0x000ee2000c1e1900 */
[----:B------:R-:W-:-:S03]  /*0240*/  IMAD.WIDE R4, R6, 0x4, R4 ;  /* 0x0000000406047825 */ /* 0x000fc600078e0204 */
[----:B------:R-:W4:Y:S04]  /*0250*/  LDG.E R19, desc[UR16][R2.64+-0x18] ;  /* 0xffffe81002137981 */ /* 0x000f28000c1e1900 */
[----:B------:R-:W2:Y:S04]  /*0260*/  LDG.E R17, desc[UR16][R4.64+-0x20] ;  /* 0xffffe01004117981 */ /* 0x000ea8000c1e1900 */
[----:B------:R-:W3:Y:S04]  /*0270*/  LDG.E R25, desc[UR16][R4.64+-0x1c] ;  /* 0xffffe41004197981 */ /* 0x000ee8000c1e1900 */
[----:B------:R-:W4:Y:S04]  /*0280*/  LDG.E R20, desc[UR16][R4.64+-0x18] ;  /* 0xffffe81004147981 */ /* 0x000f28000c1e1900 */
        /* <DEDUP_REMOVED lines=9> */
[----:B------:R-:W4:Y:S01]  /*0320*/  LDG.E R14, desc[UR16][R4.64+-0x4] ;  /* 0xfffffc10040e7981 */ /* 0x000f22000c1e1900 */
[----:B--2--5:R-:W-:-:S03]  /*0330*/  FFMA R17, R16, R17, R15 ;  /* 0x0000001110117223 */ /* 0x024fc6000000000f */
[----:B------:R-:W2:Y:S04]  /*0340*/  LDG.E R15, desc[UR16][R2.64] ;  /* 0x00000010020f7981 */ /* 0x000ea8000c1e1900 */
[----:B------:R-:W2:Y:S01]  /*0350*/  LDG.E R16, desc[UR16][R4.64] ;  /* 0x0000001004107981 */ /* 0x000ea2000c1e1900 */
[----:B---3--:R-:W-:-:S03]  /*0360*/  FFMA R26, R18, R25, R17 ;  /* 0x00000019121a7223 */ /* 0x008fc60000000011 */
[----:B------:R-:W3:Y:S01]  /*0370*/  LDG.E R17, desc[UR16][R2.64+0x4] ;  /* 0x0000041002117981 */ /* 0x000ee2000c1e1900 */
[----:B----4-:R-:W-:-:S03]  /*0380*/  FFMA R25, R19, R20, R26 ;  /* 0x0000001413197223 */ /* 0x010fc6000000001a */
[----:B------:R-:W3:Y:S04]  /*0390*/  LDG.E R18, desc[UR16][R4.64+0x4] ;  /* 0x0000041004127981 */ /* 0x000ee8000c1e1900 */
[----:B------:R-:W4:Y:S01]  /*03a0*/  LDG.E R19, desc[UR16][R2.64+0x8] ;  /* 0x0000081002137981 */ /* 0x000f22000c1e1900 */
[----:B------:R-:W-:-:S03]  /*03b0*/  FFMA R26, R22, R21, R25 ;  /* 0x00000015161a7223 */ /* 0x000fc60000000019 */
[----:B------:R-:W4:Y:S04]  /*03c0*/  LDG.E R20, desc[UR16][R4.64+0x8] ;  /* 0x0000081004147981 */ /* 0x000f28000c1e1900 */
        /* <DEDUP_REMOVED lines=9> */
[----:B------:R-:W4:Y:S04]  /*0460*/  LDG.E R12, desc[UR16][R2.64+0x18] ;  /* 0x00001810020c7981 */ /* 0x000f28000c1e1900 */
[----:B------:R-:W4:Y:S04]  /*0470*/  LDG.E R11, desc[UR16][R4.64+0x18] ;  /* 0x00001810040b7981 */ /* 0x000f28000c1e1900 */
[----:B------:R-:W4:Y:S04]  /*0480*/  LDG.E R26, desc[UR16][R4.64+0x1c] ;  /* 0x00001c10041a7981 */ /* 0x000f28000c1e1900 */
[----:B------:R0:W4:Y:S01]  /*0490*/  LDG.E R25, desc[UR16][R2.64+0x1c] ;  /* 0x00001c1002197981 */ /* 0x000122000c1e1900 */
[----:B------:R-:W-:Y:S01]  /*04a0*/  FFMA R14, R13, R14, R28 ;  /* 0x0000000e0d0e7223 */ /* 0x000fe2000000001c */
[----:B------:R-:W-:-:S04]  /*04b0*/  UIADD3 UR11, UPT, UPT, UR11, 0x10, URZ ;  /* 0x000000100b0b7890 */ /* 0x000fc8000fffe0ff */
[----:B------:R-:W-:Y:S01]  /*04c0*/  UISETP.NE.AND UP1, UPT, UR11, URZ, UPT ;  /* 0x000000ff0b00728c */ /* 0x000fe2000bf25270 */
[----:B0-----:R-:W-:Y:S02]  /*04d0*/  IADD3 R2, P0, PT, R2, 0x40, RZ ;  /* 0x0000004002027810 */ /* 0x001fe40007f1e0ff */
[----:B------:R-:W-:Y:S02]  /*04e0*/  IADD3 R6, PT, PT, R6, 0x10, RZ ;  /* 0x0000001006067810 */ /* 0x000fe40007ffe0ff */
[----:B------:R-:W-:Y:S01]  /*04f0*/  IADD3.X R3, PT, PT, RZ, R3, RZ, P0, !PT ;  /* 0x00000003ff037210 */ /* 0x000fe200007fe4ff */
[----:B--2---:R-:W-:-:S04]  /*0500*/  FFMA R14, R15, R16, R14 ;  /* 0x000000100f0e7223 */ /* 0x004fc8000000000e */
[----:B---3--:R-:W-:-:S04]  /*0510*/  FFMA R14, R17, R18, R14 ;  /* 0x00000012110e7223 */ /* 0x008fc8000000000e */
[----:B----4-:R-:W-:-:S04]  /*0520*/  FFMA R14, R19, R20, R14 ;  /* 0x00000014130e7223 */ /* 0x010fc8000000000e */
[----:B------:R-:W-:-:S04]  /*0530*/  FFMA R14, R21, R22, R14 ;  /* 0x00000016150e7223 */ /* 0x000fc8000000000e */
[----:B------:R-:W-:-:S04]  /*0540*/  FFMA R14, R23, R24, R14 ;  /* 0x00000018170e7223 */ /* 0x000fc8000000000e */
[----:B------:R-:W-:-:S04]  /*0550*/  FFMA R9, R9, R10, R14 ;  /* 0x0000000a09097223 */ /* 0x000fc8000000000e */
[----:B------:R-:W-:-:S04]  /*0560*/  FFMA R12, R12, R11, R9 ;  /* 0x0000000b0c0c7223 */ /* 0x000fc80000000009 */
[----:B------:R-:W-:Y:S01]  /*0570*/  FFMA R15, R25, R26, R12 ;  /* 0x0000001a190f7223 */ /* 0x000fe2000000000c */
[----:B------:R-:W-:Y:S06]  /*0580*/  BRA.U UP1, `(.L_x_72) ;  /* 0xfffffffd011c7547 */ /* 0x000fec000b83ffff */
.L_x_71:
[----:B------:R-:W-:Y:S05]  /*0590*/  BRA.U !UP0, `(.L_x_70) ;  /* 0x0000000508307547 */ /* 0x000fea000b800000 */
[----:B------:R-:W-:Y:S02]  /*05a0*/  UISETP.GE.U32.AND UP0, UPT, UR9, 0x8, UPT ;  /* 0x000000080900788c */ /* 0x000fe4000bf06070 */
[----:B------:R-:W-:-:S04]  /*05b0*/  ULOP3.LUT UR5, UR8, 0x7, URZ, 0xc0, !UPT ;  /* 0x0000000708057892 */ /* 0x000fc8000f8ec0ff */
[----:B------:R-:W-:-:S03]  /*05c0*/  UISETP.NE.AND UP1, UPT, UR5, URZ, UPT ;  /* 0x000000ff0500728c */ /* 0x000fc6000bf25270 */
[----:B------:R-:W-:Y:S08]  /*05d0*/  BRA.U !UP0, `(.L_x_73) ;  /* 0x0000000108787547 */ /* 0x000ff0000b800000 */
[----:B------:R-:W0:Y:S01]  /*05e0*/  LDC.64 R2, c[0x0][0x388] ;  /* 0x0000e200ff027b82 */ /* 0x000e220000000a00 */
[----:B------:R-:W-:-:S07]  /*05f0*/  IADD3 R9, PT, PT, R7, R8, RZ ;  /* 0x0000000807097210 */ /* 0x000fce0007ffe0ff */
[----:B------:R-:W1:Y:S01]  /*0600*/  LDC.64 R4, c[0x0][0x380] ;  /* 0x0000e000ff047b82 */ /* 0x000e620000000a00 */
[----:B0-----:R-:W-:-:S05]  /*0610*/  IMAD.WIDE R2, R9, 0x4, R2 ;  /* 0x0000000409027825 */ /* 0x001fca00078e0202 */
[----:B------:R-:W2:Y:S01]  /*0620*/  LDG.E R11, desc[UR16][R2.64] ;  /* 0x00000010020b7981 */ /* 0x000ea2000c1e1900 */
[----:B-1----:R-:W-:-:S03]  /*0630*/  IMAD.WIDE.U32 R4, R8, 0x4, R4 ;  /* 0x0000000408047825 */ /* 0x002fc600078e0004 */
[----:B------:R-:W3:Y:S04]  /*0640*/  LDG.E R12, desc[UR16][R2.64+0x4] ;  /* 0x00000410020c7981 */ /* 0x000ee8000c1e1900 */
        /* <DEDUP_REMOVED lines=14> */
[----:B------:R-:W-:Y:S01]  /*0730*/  IADD3 R8, PT, PT, R8, 0x8, RZ ;  /* 0x0000000808087810 */ /* 0x000fe20007ffe0ff */
[----:B--2--5:R-:W-:-:S04]  /*0740*/  FFMA R10, R10, R11, R15 ;  /* 0x0000000b0a0a7223 */ /* 0x024fc8000000000f */
[----:B---3--:R-:W-:-:S04]  /*0750*/  FFMA R10, R13, R12, R10 ;  /* 0x0000000c0d0a7223 */ /* 0x008fc8000000000a */
[----:B----4-:R-:W-:-:S04]  /*0760*/  FFMA R10, R17, R14, R10 ;  /* 0x0000000e110a7223 */ /* 0x010fc8000000000a */
[----:B------:R-:W-:-:S04]  /*0770*/  FFMA R10, R19, R16, R10 ;  /* 0x00000010130a7223 */ /* 0x000fc8000000000a */
[----:B------:R-:W-:-:S04]  /*0780*/  FFMA R10, R21, R18, R10 ;  /* 0x00000012150a7223 */ /* 0x000fc8000000000a */
[----:B------:R-:W-:-:S04]  /*0790*/  FFMA R23, R23, R20, R10 ;  /* 0x0000001417177223 */ /* 0x000fc8000000000a */
[----:B------:R-:W-:-:S04]  /*07a0*/  FFMA R6, R6, R9, R23 ;  /* 0x0000000906067223 */ /* 0x000fc80000000017 */
[----:B------:R-:W-:-:S07]  /*07b0*/  FFMA R15, R25, R22, R6 ;  /* 0x00000016190f7223 */ /* 0x000fce0000000006 */
.L_x_73:
        /* <DEDUP_REMOVED lines=22> */
[----:B------:R-:W-:-:S07]  /*0920*/  FFMA R15, R17, R14, R6 ;  /* 0x0000000e110f7223 */ /* 0x000fce0000000006 */
.L_x_74:
[----:B------:R-:W-:Y:S05]  /*0930*/  BRA.U !UP1, `(.L_x_70) ;  /* 0x0000000109487547 */ /* 0x000fea000b800000 */
[----:B------:R-:W0:Y:S01]  /*0940*/  LDC.64 R2, c[0x0][0x380] ;  /* 0x0000e000ff027b82 */ /* 0x000e220000000a00 */
[----:B------:R-:W-:Y:S01]  /*0950*/  IADD3 R7, PT, PT, R7, R8, RZ ;  /* 0x0000000807077210 */ /* 0x000fe20007ffe0ff */
[----:B------:R-:W-:-:S06]  /*0960*/  UIADD3 UR4, UPT, UPT, -UR4, URZ, URZ ;  /* 0x000000ff04047290 */ /* 0x000fcc000fffe1ff */
[----:B------:R-:W1:Y:S01]  /*0970*/  LDC.64 R10, c[0x0][0x388] ;  /* 0x0000e200ff0a7b82 */ /* 0x000e620000000a00 */
[----:B0-----:R-:W-:-:S03]  /*0980*/  IMAD.WIDE.U32 R2, R8, 0x4, R2 ;  /* 0x0000000408027825 */ /* 0x001fc600078e0002 */
[----:B------:R-:W-:Y:S02]  /*0990*/  MOV R6, R2 ;  /* 0x0000000200067202 */ /* 0x000fe40000000f00 */
[----:B------:R-:W-:-:S07]  /*09a0*/  MOV R5, R3 ;  /* 0x0000000300057202 */ /* 0x000fce0000000f00 */
.L_x_75:
[----:B-1----:R-:W-:Y:S01]  /*09b0*/  IMAD.WIDE R2, R7, 0x4, R10 ;  /* 0x0000000407027825 */ /* 0x002fe200078e020a */
[----:B------:R-:W-:-:S05]  /*09c0*/  MOV R4, R6 ;  /* 0x0000000600047202 */ /* 0x000fca0000000f00 */
[----:B------:R-:W2:Y:S04]  /*09d0*/  LDG.E R2, desc[UR16][R2.64] ;  /* 0x0000001002027981 */ /* 0x000ea8000c1e1900 */
[----:B------:R0:W2:Y:S01]  /*09e0*/  LDG.E R4, desc[UR16][R4.64] ;  /* 0x0000001004047981 */ /* 0x0000a2000c1e1900 */
[----:B------:R-:W-:Y:S01]  /*09f0*/  UIADD3 UR4, UPT, UPT, UR4, 0x1, URZ ;  /* 0x0000000104047890 */ /* 0x000fe2000fffe0ff */
[----:B------:R-:W-:Y:S02]  /*0a00*/  IADD3 R6, P0, PT, R6, 0x4, RZ ;  /* 0x0000000406067810 */ /* 0x000fe40007f1e0ff */
[----:B------:R-:W-:Y:S01]  /*0a10*/  IADD3 R7, PT, PT, R7, 0x1, RZ ;  /* 0x0000000107077810 */ /* 0x000fe20007ffe0ff */
[----:B------:R-:W-:Y:S01]  /*0a20*/  UISETP.NE.AND UP0, UPT, UR4, URZ, UPT ;  /* 0x000000ff0400728c */ /* 0x000fe2000bf05270 */
[----:B0-----:R-:W-:Y:S01]  /*0a30*/  IADD3.X R5, PT, PT, RZ, R5, RZ, P0, !PT ;  /* 0x00000005ff057210 */ /* 0x001fe200007fe4ff */
[----:B--2--5:R-:W-:-:S07]  /*0a40*/  FFMA R15, R4, R2, R15 ;  /* 0x00000002040f7223 */ /* 0x024fce000000000f */
[----:B------:R-:W-:Y:S05]  /*0a50*/  BRA.U UP0, `(.L_x_75) ;  /* 0xfffffffd00d47547 */ /* 0x000fea000b83ffff */
.L_x_70:
[----:B------:R-:W0:Y:S01]  /*0a60*/  LDC.64 R2, c[0x0][0x3a0] ;  /* 0x0000e800ff027b82 */ /* 0x000e220000000a00 */
[----:B------:R-:W1:Y:S01]  /*0a70*/  LDCU.U8 UR4, c[0x0][0x3c0] ;  /* 0x00007800ff0477ac */ /* 0x000e620008000000 */
[----:B------:R-:W2:Y:S06]  /*0a80*/  LDCU UR5, c[0x0][0x3b8] ;  /* 0x00007700ff0577ac */ /* 0x000eac0008000800 */
[----:B------:R-:W3:Y:S01]  /*0a90*/  LDC.64 R6, c[0x0][0x398] ;  /* 0x0000e600ff067b82 */ /* 0x000ee20000000a00 */
[----:B0-----:R-:W-:-:S05]  /*0aa0*/  IMAD.WIDE R2, R0, 0x4, R2 ;  /* 0x0000000400027825 */ /* 0x001fca00078e0202 */
[----:B------:R-:W4:Y:S01]  /*0ab0*/  LDG.E R4, desc[UR16][R2.64] ;  /* 0x0000001002047981 */ /* 0x000f22000c1e1900 */
[----:B-1----:R-:W-:Y:S01]  /*0ac0*/  UPRMT UR4, UR4, 0x8880, URZ ;  /* 0x0000888004047896 */ /* 0x002fe200080000ff */
[----:B---3--:R-:W-:-:S05]  /*0ad0*/  IMAD.WIDE R6, R0, 0x4, R6 ;  /* 0x0000000400067825 */ /* 0x008fca00078e0206 */
[----:B------:R-:W-:Y:S01]  /*0ae0*/  ISETP.NE.AND P0, PT, RZ, UR4, PT ;  /* 0x00000004ff007c0c */ /* 0x000fe2000bf05270 */
[----:B----45:R-:W-:Y:S02]  /*0af0*/  FADD R8, R4, R15 ;  /* 0x0000000f04087221 */ /* 0x030fe40000000000 */
[----:B------:R-:W0:Y:S02]  /*0b00*/  LDC.64 R4, c[0x0][0x3a8] ;  /* 0x0000ea00ff047b82 */ /* 0x000e240000000a00 */
[C---:B--2---:R-:W-:Y:S01]  /*0b10*/  FADD R9, R8.reuse, -UR5 ;  /* 0x8000000508097e21 */ /* 0x044fe20008000000 */
[----:B------:R-:W-:-:S07]  /*0b20*/  FSET.BF.GE.AND R11, R8, UR5, PT ;  /* 0x00000005080b7c0a */ /* 0x000fce000b806000 */
[----:B------:R-:W1:Y:S01]  /*0b30*/  @!P0 LDC R9, c[0x0][0x3bc] ;  /* 0x0000ef00ff098b82 */ /* 0x000e620000000800 */
[----:B------:R-:W-:Y:S01]  /*0b40*/  FSETP.GE.AND P0, PT, R8, UR5, PT ;  /* 0x0000000508007c0b */ /* 0x000fe2000bf06000 */
[----:B0-----:R-:W-:-:S03]  /*0b50*/  IMAD.WIDE R4, R0, 0x4, R4 ;  /* 0x0000000400047825 */ /* 0x001fc600078e0204 */
[----:B-1----:R-:W-:-:S05]  /*0b60*/  FSEL R9, R9, R8, P0 ;  /* 0x0000000809097208 */ /* 0x002fca0000000000 */
[----:B------:R-:W-:Y:S04]  /*0b70*/  STG.E desc[UR16][R2.64], R9 ;  /* 0x0000000902007986 */ /* 0x000fe8000c101910 */
[----:B------:R-:W-:Y:S04]  /*0b80*/  STG.E desc[UR16][R4.64], R11 ;  /* 0x0000000b04007986 */ /* 0x000fe8000c101910 */
[----:B------:R-:W-:Y:S01]  /*0b90*/  STG.E desc[UR16][R6.64], R15 ;  /* 0x0000000f06007986 */ /* 0x000fe2000c101910 */
[----:B------:R-:W-:Y:S05]  /*0ba0*/  EXIT ;  /* 0x000000000000794d */ /* 0x000fea0003800000 */
.L_x_76:
        /* <DEDUP_REMOVED lines=13> */
.L_x_133:


//--------------------- .text._Z19conv_if_pool_kernelPKfS0_S0_PfS1_iiiiiiffb --------------------------
	.section	.text._Z19conv_if_pool_kernelPKfS0_S0_PfS1_iiiiiiffb,"ax",@progbits
	.align	128
        .global         _Z19conv_if_pool_kernelPKfS0_S0_PfS1_iiiiiiffb
        .type           _Z19conv_if_pool_kernelPKfS0_S0_PfS1_iiiiiiffb,@function
        .size           _Z19conv_if_pool_kernelPKfS0_S0_PfS1_iiiiiiffb,(.L_x_134 - _Z19conv_if_pool_kernelPKfS0_S0_PfS1_iiiiiiffb)
        .other          _Z19conv_if_pool_kernelPKfS0_S0_PfS1_iiiiiiffb,@"STO_CUDA_ENTRY STV_DEFAULT"
_Z19conv_if_pool_kernelPKfS0_S0_PfS1_iiiiiiffb:
.text._Z19conv_if_pool_kernelPKfS0_S0_PfS1_iiiiiiffb:
[----:B------:R-:W-:Y:S01]  /*0000*/  LDC R1, c[0x0][0x37c] ;  /* 0x0000df00ff017b82 */ /* 0x000fe20000000800 */
[----:B------:R-:W0:Y:S01]  /*0010*/  LDCU.128 UR8, c[0x0][0x3b0] ;  /* 0x00007600ff0877ac */ /* 0x000e220008000c00 */
[----:B------:R-:W1:Y:S01]  /*0020*/  S2R R4, SR_TID.Y ;  /* 0x0000000000047919 */ /* 0x000e620000002200 */
[----:B------:R-:W-:Y:S01]  /*0030*/  UMOV UR4, URZ ;  /* 0x000000ff00047c82 */ /* 0x000fe20008000000 */
[----:B------:R-:W2:Y:S01]  /*0040*/  S2R R5, SR_TID.X ;  /* 0x0000000000057919 */ /* 0x000ea20000002100 */
[----:B------:R-:W3:Y:S01]  /*0050*/  LDCU UR16, c[0x0][0x3ac] ;  /* 0x00007580ff1077ac */ /* 0x000ee20008000800 */
[----:B0-----:R-:W-:Y:S01]  /*0060*/  IMAD.U32 R0, RZ, RZ, UR11 ;  /* 0x0000000bff007e24 */ /* 0x001fe2000f8e00ff */
[----:B------:R-:W-:Y:S02]  /*0070*/  UIADD3 UR8, UPT, UPT, UR8, 0x1, -UR10 ;  /* 0x0000000108087890 */ /* 0x000fe4000fffe80a */
[----:B------:R-:W-:Y:S02]  /*0080*/  UIADD3 UR9, UPT, UPT, -UR10, 0x1, UR9 ;  /* 0x000000010a097890 */ /* 0x000fe4000fffe109 */
[----:B------:R-:W-:-:S02]  /*0090*/  IABS R0, R0 ;  /* 0x0000000000007213 */ /* 0x000fc40000000000 */
[----:B------:R-:W-:Y:S02]  /*00a0*/  IMAD.U32 R3, RZ, RZ, UR8 ;  /* 0x00000008ff037e24 */ /* 0x000fe4000f8e00ff */
[----:B------:R-:W-:-:S03]  /*00b0*/  R2UR UR14, R0 ;  /* 0x00000000000e72ca */ /* 0x000fc600000e0000 */
[----:B------:R-:W-:-:S04]  /*00c0*/  IABS R3, R3 ;  /* 0x0000000300037213 */ /* 0x000fc80000000000 */
[----:B------:R-:W-:-:S06]  /*00d0*/  R2UR UR12, R3 ;  /* 0x00000000030c72ca */ /* 0x000fcc00000e0000 */
[----:B------:R-:W0:Y:S08]  /*00e0*/  I2F.RP R0, UR14 ;  /* 0x0000000e00007d06 */ /* 0x000e300008209400 */
[----:B0-----:R-:W0:Y:S02]  /*00f0*/  MUFU.RCP R0, R0 ;  /* 0x0000000000007308 */ /* 0x001e240000001000 */
[----:B0-----:R-:W-:Y:S01]  /*0100*/  VIADD R2, R0, 0xffffffe ;  /* 0x0ffffffe00027836 */ /* 0x001fe20000000000 */
[----:B------:R-:W-:-:S04]  /*0110*/  IABS R0, UR9 ;  /* 0x0000000900007c13 */ /* 0x000fc80008000000 */
[----:B------:R-:W-:Y:S01]  /*0120*/  R2UR UR13, R0 ;  /* 0x00000000000d72ca */ /* 0x000fe200000e0000 */
[----:B------:R-:W0:Y:S01]  /*0130*/  F2I.FTZ.U32.TRUNC.NTZ R2, R2 ;  /* 0x0000000200027305 */ /* 0x000e22000021f000 */
[----:B------:R-:W3:Y:S01]  /*0140*/  S2R R0, SR_CTAID.Z ;  /* 0x0000000000007919 */ /* 0x000ee20000002700 */
[----:B0-----:R-:W-:Y:S02]  /*0150*/  R2UR UR5, R2 ;  /* 0x00000000020572ca */ /* 0x001fe400000e0000 */
[----:B------:R-:W2:Y:S08]  /*0160*/  LDC R2, c[0x0][0x360] ;  /* 0x0000d800ff027b82 */ /* 0x000eb00000000800 */
[----:B------:R-:W1:Y:S03]  /*0170*/  LDC R3, c[0x0][0x364] ;  /* 0x0000d900ff037b82 */ /* 0x000e660000000800 */
[----:B------:R-:W-:-:S04]  /*0180*/  UIADD3 UR6, UPT, UPT, URZ, -UR5, URZ ;  /* 0x80000005ff067290 */ /* 0x000fc8000fffe0ff */
[----:B------:R-:W-:-:S04]  /*0190*/  UIMAD UR6, UR6, UR14, URZ ;  /* 0x0000000e060672a4 */ /* 0x000fc8000f8e02ff */
[----:B------:R-:W-:-:S07]  /*01a0*/  UIMAD.WIDE.U32 UR4, UR5, UR6, UR4 ;  /* 0x00000006050472a5 */ /* 0x000fce000f8e0004 */
[----:B------:R-:W-:Y:S02]  /*01b0*/  UMOV UR6, UR5 ;  /* 0x0000000500067c82 */ /* 0x000fe40008000000 */
[----:B------:R-:W-:Y:S02]  /*01c0*/  UIMAD.WIDE.U32 UR4, UR6, UR12, URZ ;  /* 0x0000000c060472a5 */ /* 0x000fe4000f8e00ff */
[----:B------:R-:W-:Y:S02]  /*01d0*/  UIMAD.WIDE.U32 UR6, UR6, UR13, URZ ;  /* 0x0000000d060672a5 */ /* 0x000fe4000f8e00ff */
[----:B------:R-:W-:Y:S02]  /*01e0*/  UIADD3 UR4, UPT, UPT, -UR5, URZ, URZ ;  /* 0x000000ff05047290 */ /* 0x000fe4000fffe1ff */
[----:B------:R-:W-:Y:S02]  /*01f0*/  UIADD3 UR6, UPT, UPT, -UR7, URZ, URZ ;  /* 0x000000ff07067290 */ /* 0x000fe4000fffe1ff */
[----:B------:R-:W-:Y:S01]  /*0200*/  UIMAD UR4, UR14, UR4, UR12 ;  /* 0x000000040e0472a4 */ /* 0x000fe2000f8e020c */
[----:B------:R-:W2:Y:S01]  /*0210*/  S2UR UR12, SR_CTAID.X ;  /* 0x00000000000c79c3 */ /* 0x000ea20000002500 */
[----:B------:R-:W-:-:S02]  /*0220*/  UIMAD UR6, UR14, UR6, UR13 ;  /* 0x000000060e0672a4 */ /* 0x000fc4000f8e020d */
[----:B------:R-:W-:Y:S02]  /*0230*/  UISETP.GT.U32.AND UP0, UPT, UR14, UR4, UPT ;  /* 0x000000040e00728c */ /* 0x000fe4000bf04070 */
[----:B------:R-:W-:-:S03]  /*0240*/  UISETP.GT.U32.AND UP1, UPT, UR14, UR6, UPT ;  /* 0x000000060e00728c */ /* 0x000fc6000bf24070 */
[----:B------:R-:W1:Y:S06]  /*0250*/  S2UR UR13, SR_CTAID.Y ;  /* 0x00000000000d79c3 */ /* 0x000e6c0000002600 */
[----:B------:R-:W-:Y:S02]  /*0260*/  @!UP0 UIADD3 UR4, UPT, UPT, UR4, -UR14, URZ ;  /* 0x8000000e04048290 */ /* 0x000fe4000fffe0ff */
[----:B------:R-:W-:Y:S02]  /*0270*/  @!UP1 UIADD3 UR6, UPT, UPT, UR6, -UR14, URZ ;  /* 0x8000000e06069290 */ /* 0x000fe4000fffe0ff */
[----:B------:R-:W-:-:S02]  /*0280*/  UISETP.GE.U32.AND UP2, UPT, UR4, UR14, UPT ;  /* 0x0000000e0400728c */ /* 0x000fc4000bf46070 */
[----:B------:R-:W-:Y:S02]  /*0290*/  ULOP3.LUT UR4, UR8, UR11, URZ, 0x3c, !UPT ;  /* 0x0000000b08047292 */ /* 0x000fe4000f8e3cff */
[----:B------:R-:W-:Y:S02]  /*02a0*/  UISETP.GE.U32.AND UP3, UPT, UR6, UR14, UPT ;  /* 0x0000000e0600728c */ /* 0x000fe4000bf66070 */
[----:B------:R-:W-:Y:S01]  /*02b0*/  @!UP0 UIADD3 UR5, UPT, UPT, UR5, 0x1, URZ ;  /* 0x0000000105058890 */ /* 0x000fe2000fffe0ff */
[----:B--2---:R-:W-:Y:S01]  /*02c0*/  IMAD R2, R2, UR12, R5 ;  /* 0x0000000c02027c24 */ /* 0x004fe2000f8e0205 */
[----:B------:R-:W-:Y:S02]  /*02d0*/  ULOP3.LUT UR6, UR9, UR11, URZ, 0x3c, !UPT ;  /* 0x0000000b09067292 */ /* 0x000fe4000f8e3cff */
[----:B------:R-:W-:Y:S02]  /*02e0*/  UISETP.GE.AND UP0, UPT, UR4, URZ, UPT ;  /* 0x000000ff0400728c */ /* 0x000fe4000bf06270 */
[----:B------:R-:W-:-:S02]  /*02f0*/  @UP2 UIADD3 UR5, UPT, UPT, UR5, 0x1, URZ ;  /* 0x0000000105052890 */ /* 0x000fc4000fffe0ff */
[----:B------:R-:W-:Y:S01]  /*0300*/  UISETP.GE.AND UP2, UPT, UR6, URZ, UPT ;  /* 0x000000ff0600728c */ /* 0x000fe2000bf46270 */
[----:B-1----:R-:W-:Y:S01]  /*0310*/  IMAD R3, R3, UR13, R4 ;  /* 0x0000000d03037c24 */ /* 0x002fe2000f8e0204 */
[----:B------:R-:W-:Y:S02]  /*0320*/  @!UP1 UIADD3 UR7, UPT, UPT, UR7, 0x1, URZ ;  /* 0x0000000107079890 */ /* 0x000fe4000fffe0ff */
[----:B------:R-:W-:Y:S02]  /*0330*/  UISETP.NE.AND UP1, UPT, UR11, URZ, UPT ;  /* 0x000000ff0b00728c */ /* 0x000fe4000bf25270 */
[----:B------:R-:W-:Y:S02]  /*0340*/  @UP3 UIADD3 UR7, UPT, UPT, UR7, 0x1, URZ ;  /* 0x0000000107073890 */ /* 0x000fe4000fffe0ff */
[----:B------:R-:W-:Y:S02]  /*0350*/  ULOP3.LUT UR4, URZ, UR11, URZ, 0x33, !UPT ;  /* 0x0000000bff047292 */ /* 0x000fe4000f8e33ff */
[----:B------:R-:W-:-:S02]  /*0360*/  @!UP0 UIADD3 UR5, UPT, UPT, -UR5, URZ, URZ ;  /* 0x000000ff05058290 */ /* 0x000fc4000fffe1ff */
[----:B------:R-:W-:Y:S02]  /*0370*/  @!UP2 UIADD3 UR7, UPT, UPT, -UR7, URZ, URZ ;  /* 0x000000ff0707a290 */ /* 0x000fe4000fffe1ff */
[----:B------:R-:W-:Y:S02]  /*0380*/  USEL UR14, UR4, UR5, !UP1 ;  /* 0x00000005040e7287 */ /* 0x000fe4000c800000 */
[----:B------:R-:W-:-:S04]  /*0390*/  USEL UR15, UR4, UR7, !UP1 ;  /* 0x00000007040f7287 */ /* 0x000fc8000c800000 */
[----:B------:R-:W-:-:S04]  /*03a0*/  ISETP.GE.AND P0, PT, R3, UR14, PT ;  /* 0x0000000e03007c0c */ /* 0x000fc8000bf06270 */
[----:B------:R-:W-:-:S04]  /*03b0*/  ISETP.GE.OR P0, PT, R2, UR15, P0 ;  /* 0x0000000f02007c0c */ /* 0x000fc80008706670 */
[----:B---3--:R-:W-:-:S13]  /*03c0*/  ISETP.GE.OR P0, PT, R0, UR16, P0 ;  /* 0x0000001000007c0c */ /* 0x008fda0008706670 */
[----:B------:R-:W-:Y:S05]  /*03d0*/  @P0 EXIT ;  /* 0x000000000000094d */ /* 0x000fea0003800000 */
[----:B------:R-:W-:Y:S01]  /*03e0*/  UISETP.GE.AND UP0, UPT, UR11, 0x1, UPT ;  /* 0x000000010b00788c */ /* 0x000fe2000bf06270 */
[----:B------:R-:W-:Y:S01]  /*03f0*/  IMAD.MOV.U32 R4, RZ, RZ, -0xeb60d36 ;  /* 0xf149f2caff047424 */ /* 0x000fe200078e00ff */
[----:B------:R-:W0:Y:S07]  /*0400*/  LDCU.64 UR16, c[0x0][0x358] ;  /* 0x00006b00ff1077ac */ /* 0x000e2e0008000a00 */
[----:B------:R-:W-:Y:S05]  /*0410*/  BRA.U !UP0, `(.L_x_77) ;  /* 0x0000002908707547 */ /* 0x000fea000b800000 */
[----:B------:R-:W1:Y:S01]  /*0420*/  LDCU UR4, c[0x0][0x3a8] ;  /* 0x00007500ff0477ac */ /* 0x000e620008000800 */
[----:B------:R-:W2:Y:S01]  /*0430*/  LDC.64 R12, c[0x0][0x390] ;  /* 0x0000e400ff0c7b82 */ /* 0x000ea20000000a00 */
[C---:B------:R-:W-:Y:S01]  /*0440*/  IMAD R14, R0.reuse, UR8, RZ ;  /* 0x00000008000e7c24 */ /* 0x040fe2000f8e02ff */
[----:B-1----:R-:W-:Y:S01]  /*0450*/  UISETP.GE.AND UP0, UPT, UR4, 0x1, UPT ;  /* 0x000000010400788c */ /* 0x002fe2000bf06270 */
[----:B--2---:R-:W-:-:S08]  /*0460*/  IMAD.WIDE.U32 R12, R0, 0x4, R12 ;  /* 0x00000004000c7825 */ /* 0x004fd000078e000c */
[----:B------:R-:W-:Y:S05]  /*0470*/  BRA.U !UP0, `(.L_x_78) ;  /* 0x0000001908cc7547 */ /* 0x000fea000b800000 */
[----:B------:R-:W-:-:S09]  /*0480*/  UISETP.GE.AND UP0, UPT, UR10, 0x1, UPT ;  /* 0x000000010a00788c */ /* 0x000fd2000bf06270 */
[----:B------:R-:W-:Y:S05]  /*0490*/  BRA.U !UP0, `(.L_x_79) ;  /* 0x0000000d08347547 */ /* 0x000fea000b800000 */
[----:B------:R-:W-:Y:S01]  /*04a0*/  ULOP3.LUT UR18, UR10, 0xf, URZ, 0xc0, !UPT ;  /* 0x0000000f0a127892 */ /* 0x000fe2000f8ec0ff */
[----:B------:R-:W-:Y:S01]  /*04b0*/  IMAD.MOV.U32 R4, RZ, RZ, -0xeb60d36 ;  /* 0xf149f2caff047424 */ /* 0x000fe200078e00ff */
[----:B------:R-:W-:Y:S02]  /*04c0*/  ULOP3.LUT UR19, UR10, 0x7, URZ, 0xc0, !UPT ;  /* 0x000000070a137892 */ /* 0x000fe4000f8ec0ff */
[----:B------:R-:W-:Y:S02]  /*04d0*/  UIADD3 UR4, UPT, UPT, UR18, -0x1, URZ ;  /* 0xffffffff12047890 */ /* 0x000fe4000fffe0ff */
[----:B------:R-:W-:Y:S02]  /*04e0*/  ULOP3.LUT UR20, UR10, 0x7ffffff0, URZ, 0xc0, !UPT ;  /* 0x7ffffff00a147892 */ /* 0x000fe4000f8ec0ff */
[----:B------:R-:W-:Y:S02]  /*04f0*/  UIADD3 UR5, UPT, UPT, UR19, -0x1, URZ ;  /* 0xffffffff13057890 */ /* 0x000fe4000fffe0ff */
[----:B------:R-:W-:-:S02]  /*0500*/  UISETP.GE.U32.AND UP1, UPT, UR4, 0x7, UPT ;  /* 0x000000070400788c */ /* 0x000fc4000bf26070 */
[----:B------:R-:W-:Y:S02]  /*0510*/  ULOP3.LUT UR21, UR10, 0x3, URZ, 0xc0, !UPT ;  /* 0x000000030a157892 */ /* 0x000fe4000f8ec0ff */
[----:B------:R-:W-:Y:S02]  /*0520*/  UIADD3 UR13, UPT, UPT, -UR20, URZ, URZ ;  /* 0x000000ff140d7290 */ /* 0x000fe4000fffe1ff */
[----:B------:R-:W-:Y:S01]  /*0530*/  UISETP.GE.U32.AND UP0, UPT, UR5, 0x3, UPT ;  /* 0x000000030500788c */ /* 0x000fe2000bf06070 */
[----:B------:R-:W-:-:S10]  /*0540*/  UMOV UR4, URZ ;  /* 0x000000ff00047c82 */ /* 0x000fd40008000000 */
.L_x_88:
[----:B-1----:R-:W1:Y:S01]  /*0550*/  LDC R6, c[0x0][0x3bc] ;  /* 0x0000ef00ff067b82 */ /* 0x002e620000000800 */
[----:B------:R-:W-:Y:S01]  /*0560*/  UMOV UR5, URZ ;  /* 0x000000ff00057c82 */ /* 0x000fe20008000000 */
[----:B-1----:R-:W-:-:S07]  /*0570*/  IMAD R5, R3, R6, UR4 ;  /* 0x0000000403057e24 */ /* 0x002fce000f8e0206 */
.L_x_87:
[----:B0-----:R0:W5:Y:S01]  /*0580*/  LDG.E R19, desc[UR16][R12.64] ;  /* 0x000000100c137981 */ /* 0x001162000c1e1900 */
[----:B-1----:R-:W1:Y:S01]  /*0590*/  LDC R7, c[0x0][0x3bc] ;  /* 0x0000ef00ff077b82 */ /* 0x002e620000000800 */
[----:B------:R-:W-:Y:S01]  /*05a0*/  UMOV UR6, URZ ;  /* 0x000000ff00067c82 */ /* 0x000fe20008000000 */
[----:B01----:R-:W-:-:S07]  /*05b0*/  IMAD R7, R2, R7, UR5 ;  /* 0x0000000502077e24 */ /* 0x003fce000f8e0207 */
.L_x_86:
[----:B------:R-:W0:Y:S01]  /*05c0*/  LDC R8, c[0x0][0x3b0] ;  /* 0x0000ec00ff087b82 */ /* 0x000e220000000800 */
[----:B------:R-:W-:-:S07]  /*05d0*/  UMOV UR7, URZ ;  /* 0x000000ff00077c82 */ /* 0x000fce0008000000 */
[----:B------:R-:W1:Y:S01]  /*05e0*/  LDC R11, c[0x0][0x3a8] ;  /* 0x0000ea00ff0b7b82 */ /* 0x000e620000000800 */
[----:B0-----:R-:W-:Y:S02]  /*05f0*/  IMAD R8, R8, UR6, R5 ;  /* 0x0000000608087c24 */ /* 0x001fe4000f8e0205 */
[----:B-1----:R-:W-:Y:S01]  /*0600*/  IMAD R9, R0, R11, UR6 ;  /* 0x0000000600097e24 */ /* 0x002fe2000f8e020b */
[----:B------:R-:W-:-:S06]  /*0610*/  UIADD3 UR6, UPT, UPT, UR6, 0x1, URZ ;  /* 0x0000000106067890 */ /* 0x000fcc000fffe0ff */
[----:B------:R-:W-:-:S13]  /*0620*/  ISETP.NE.AND P0, PT, R11, UR6, PT ;  /* 0x000000060b007c0c */ /* 0x000fda000bf05270 */
.L_x_85:
[----:B------:R-:W0:Y:S01]  /*0630*/  LDC R10, c[0x0][0x3b8] ;  /* 0x0000ee00ff0a7b82 */ /* 0x000e220000000800 */
[----:B------:R-:W1:Y:S01]  /*0640*/  LDCU UR12, c[0x0][0x3b4] ;  /* 0x00007680ff0c77ac */ /* 0x000e620008000800 */
[----:B------:R-:W-:Y:S02]  /*0650*/  VIADD R18, R8, UR7 ;  /* 0x0000000708127c36 */ /* 0x000fe40008000000 */
[----:B------:R-:W-:Y:S02]  /*0660*/  IMAD.MOV.U32 R11, RZ, RZ, RZ ;  /* 0x000000ffff0b7224 */ /* 0x000fe400078e00ff */
[----:B-1----:R-:W-:Y:S01]  /*0670*/  IMAD R18, R18, UR12, R7 ;  /* 0x0000000c12127c24 */ /* 0x002fe2000f8e0207 */
[----:B0-----:R-:W-:Y:S01]  /*0680*/  ISETP.GE.U32.AND P2, PT, R10, 0x10, PT ;  /* 0x000000100a00780c */ /* 0x001fe20003f46070 */
[----:B------:R-:W-:Y:S01]  /*0690*/  IMAD R15, R9, R10, UR7 ;  /* 0x00000007090f7e24 */ /* 0x000fe2000f8e020a */
[----:B------:R-:W-:-:S03]  /*06a0*/  UIADD3 UR7, UPT, UPT, UR7, 0x1, URZ ;  /* 0x0000000107077890 */ /* 0x000fc6000fffe0ff */
[----:B------:R-:W-:-:S03]  /*06b0*/  IMAD R6, R15, R10, RZ ;  /* 0x0000000a0f067224 */ /* 0x000fc600078e02ff */
[----:B------:R-:W-:-:S05]  /*06c0*/  ISETP.NE.AND P1, PT, R10, UR7, PT ;  /* 0x000000070a007c0c */ /* 0x000fca000bf25270 */
[----:B------:R-:W-:Y:S08]  /*06d0*/  @!P2 BRA `(.L_x_80) ;  /* 0x0000000000f4a947 */ /* 0x000ff00003800000 */
[----:B------:R-:W-:Y:S01]  /*06e0*/  IMAD.MOV.U32 R11, RZ, RZ, R18 ;  /* 0x000000ffff0b7224 */ /* 0x000fe200078e0012 */
[----:B------:R-:W-:Y:S01]  /*06f0*/  UMOV UR12, UR13 ;  /* 0x0000000d000c7c82 */ /* 0x000fe20008000000 */
[----:B------:R-:W-:-:S07]  /*0700*/  IMAD.MOV.U32 R21, RZ, RZ, R6 ;  /* 0x000000ffff157224 */ /* 0x000fce00078e0006 */
.L_x_81:
        /* <DEDUP_REMOVED lines=10> */
[----:B------:R-:W4:Y:S04]  /*07b0*/  LDG.E R27, desc[UR16][R16.64+0x34] ;  /* 0x00003410101b7981 */ /* 0x000f28000c1e1900 */
[----:B------:R-:W4:Y:S01]  /*07c0*/  LDG.E R28, desc[UR16][R14.64+0x3c] ;  /* 0x00003c100e1c7981 */ /* 0x000f22000c1e1900 */
[----:B--2--5:R-:W-:-:S03]  /*07d0*/  FFMA R22, R22, R24, R19 ;  /* 0x0000001816167223 */ /* 0x024fc60000000013 */
[----:B------:R-:W2:Y:S01]  /*07e0*/  LDG.E R24, desc[UR16][R14.64+0xc] ;  /* 0x00000c100e187981 */ /* 0x000ea2000c1e1900 */
[----:B---3--:R-:W-:-:S03]  /*07f0*/  FFMA R25, R25, R26, R22 ;  /* 0x0000001a19197223 */ /* 0x008fc60000000016 */
[----:B------:R-:W2:Y:S04]  /*0800*/  LDG.E R22, desc[UR16][R16.64+0xc] ;  /* 0x00000c1010167981 */ /* 0x000ea8000c1e1900 */
[----:B------:R-:W3:Y:S01]  /*0810*/  LDG.E R26, desc[UR16][R14.64+0x10] ;  /* 0x000010100e1a7981 */ /* 0x000ee2000c1e1900 */
[----:B----4-:R-:W-:-:S03]  /*0820*/  FFMA R23, R20, R23, R25 ;  /* 0x0000001714177223 */ /* 0x010fc60000000019 */
[----:B------:R-:W3:Y:S04]  /*0830*/  LDG.E R25, desc[UR16][R16.64+0x10] ;  /* 0x0000101010197981 */ /* 0x000ee8000c1e1900 */
[----:B------:R-:W4:Y:S04]  /*0840*/  LDG.E R19, desc[UR16][R16.64+0x14] ;  /* 0x0000141010137981 */ /* 0x000f28000c1e1900 */
[----:B------:R-:W4:Y:S01]  /*0850*/  LDG.E R20, desc[UR16][R14.64+0x14] ;  /* 0x000014100e147981 */ /* 0x000f22000c1e1900 */
        /* <DEDUP_REMOVED lines=22> */
[----:B------:R-:W2:Y:S04]  /*09c0*/  LDG.E R22, desc[UR16][R16.64+0x30] ;  /* 0x0000301010167981 */ /* 0x000ea8000c1e1900 */
[----:B------:R-:W3:Y:S01]  /*09d0*/  LDG.E R26, desc[UR16][R16.64+0x3c] ;  /* 0x00003c10101a7981 */ /* 0x000ee2000c1e1900 */
[----:B----4-:R-:W-:-:S03]  /*09e0*/  FFMA R25, R20, R19, R25 ;  /* 0x0000001314197223 */ /* 0x010fc60000000019 */
[----:B------:R-:W4:Y:S04]  /*09f0*/  LDG.E R19, desc[UR16][R16.64+0x38] ;  /* 0x0000381010137981 */ /* 0x000f28000c1e1900 */
[----:B------:R-:W4:Y:S01]  /*0a00*/  LDG.E R20, desc[UR16][R14.64+0x38] ;  /* 0x000038100e147981 */ /* 0x000f22000c1e1900 */
[----:B------:R-:W-:-:S04]  /*0a10*/  UIADD3 UR12, UPT, UPT, UR12, 0x10, URZ ;  /* 0x000000100c0c7890 */ /* 0x000fc8000fffe0ff */
[----:B------:R-:W-:Y:S01]  /*0a20*/  UISETP.NE.AND UP2, UPT, UR12, URZ, UPT ;  /* 0x000000ff0c00728c */ /* 0x000fe2000bf45270 */
[----:B------:R-:W-:Y:S02]  /*0a30*/  VIADD R21, R21, 0x10 ;  /* 0x0000001015157836 */ /* 0x000fe40000000000 */
[----:B------:R-:W-:Y:S02]  /*0a40*/  VIADD R11, R11, 0x10 ;  /* 0x000000100b0b7836 */ /* 0x000fe40000000000 */
[----:B--2---:R-:W-:-:S04]  /*0a50*/  FFMA R22, R22, R23, R25 ;  /* 0x0000001716167223 */ /* 0x004fc80000000019 */
[----:B------:R-:W-:-:S04]  /*0a60*/  FFMA R22, R27, R24, R22 ;  /* 0x000000181b167223 */ /* 0x000fc80000000016 */
[----:B----4-:R-:W-:-:S04]  /*0a70*/  FFMA R19, R19, R20, R22 ;  /* 0x0000001413137223 */ /* 0x010fc80000000016 */
[----:B---3--:R-:W-:Y:S01]  /*0a80*/  FFMA R19, R26, R28, R19 ;  /* 0x0000001c1a137223 */ /* 0x008fe20000000013 */
[----:B------:R-:W-:Y:S06]  /*0a90*/  BRA.U UP2, `(.L_x_81) ;  /* 0xfffffffd021c7547 */ /* 0x000fec000b83ffff */
[----:B------:R-:W-:-:S07]  /*0aa0*/  IMAD.U32 R11, RZ, RZ, UR20 ;  /* 0x00000014ff0b7e24 */ /* 0x000fce000f8e00ff */
.L_x_80:
[----:B------:R-:W-:-:S09]  /*0ab0*/  UISETP.NE.AND UP2, UPT, UR18, URZ, UPT ;  /* 0x000000ff1200728c */ /* 0x000fd2000bf45270 */
[----:B------:R-:W-:Y:S05]  /*0ac0*/  BRA.U !UP2, `(.L_x_82) ;  /* 0x000000050a2c7547 */ /* 0x000fea000b800000 */
[----:B------:R-:W-:Y:S01]  /*0ad0*/  UISETP.NE.AND UP2, UPT, UR19, URZ, UPT ;  /* 0x000000ff1300728c */ /* 0x000fe2000bf45270 */
[----:B------:R-:W-:Y:S10]  /*0ae0*/  BRA.U !UP1, `(.L_x_83) ;  /* 0x00000001097c7547 */ /* 0x000ff4000b800000 */
[----:B------:R-:W0:Y:S01]  /*0af0*/  LDC.64 R16, c[0x0][0x388] ;  /* 0x0000e200ff107b82 */ /* 0x000e220000000a00 */
[--C-:B------:R-:W-:Y:S02]  /*0b00*/  IMAD.IADD R21, R6, 0x1, R11.reuse ;  /* 0x0000000106157824 */ /* 0x100fe400078e020b */
[----:B------:R-:W-:-:S05]  /*0b10*/  IMAD.IADD R23, R18, 0x1, R11 ;  /* 0x0000000112177824 */ /* 0x000fca00078e020b */
        /* <DEDUP_REMOVED lines=9> */
[----:B------:R-:W3:Y:S04]  /*0bb0*/  LDG.E R26, desc[UR16][R14.64+0x10] ;  /* 0x000010100e1a7981 */ /* 0x000ee8000c1e1900 */
[----:B------:R-:W3:Y:S04]  /*0bc0*/  LDG.E R27, desc[UR16][R14.64+0x14] ;  /* 0x000014100e1b7981 */ /* 0x000ee8000c1e1900 */
[----:B------:R-:W3:Y:S01]  /*0bd0*/  LDG.E R29, desc[UR16][R14.64+0x1c] ;  /* 0x00001c100e1d7981 */ /* 0x000ee2000c1e1900 */
[----:B--2--5:R-:W-:-:S03]  /*0be0*/  FFMA R20, R20, R21, R19 ;  /* 0x0000001514147223 */ /* 0x024fc60000000013 */
[----:B------:R-:W2:Y:S04]  /*0bf0*/  LDG.E R19, desc[UR16][R16.64+0xc] ;  /* 0x00000c1010137981 */ /* 0x000ea8000c1e1900 */
[----:B------:R-:W2:Y:S01]  /*0c00*/  LDG.E R21, desc[UR16][R16.64+0x18] ;  /* 0x0000181010157981 */ /* 0x000ea2000c1e1900 */
[----:B----4-:R-:W-:-:S03]  /*0c10*/  FFMA R22, R23, R22, R20 ;  /* 0x0000001617167223 */ /* 0x010fc60000000014 */
[----:B------:R-:W2:Y:S01]  /*0c20*/  LDG.E R20, desc[UR16][R14.64+0xc] ;  /* 0x00000c100e147981 */ /* 0x000ea2000c1e1900 */
[----:B---3--:R-:W-:-:S03]  /*0c30*/  FFMA R28, R25, R24, R22 ;  /* 0x00000018191c7223 */ /* 0x008fc60000000016 */
[----:B------:R-:W3:Y:S04]  /*0c40*/  LDG.E R25, desc[UR16][R16.64+0x10] ;  /* 0x0000101010197981 */ /* 0x000ee8000c1e1900 */
[----:B------:R-:W4:Y:S04]  /*0c50*/  LDG.E R22, desc[UR16][R16.64+0x14] ;  /* 0x0000141010167981 */ /* 0x000f28000c1e1900 */
[----:B------:R-:W4:Y:S04]  /*0c60*/  LDG.E R24, desc[UR16][R14.64+0x18] ;  /* 0x000018100e187981 */ /* 0x000f28000c1e1900 */
[----:B------:R-:W4:Y:S01]  /*0c70*/  LDG.E R23, desc[UR16][R16.64+0x1c] ;  /* 0x00001c1010177981 */ /* 0x000f22000c1e1900 */
[----:B------:R-:W-:-:S02]  /*0c80*/  VIADD R11, R11, 0x8 ;  /* 0x000000080b0b7836 */ /* 0x000fc40000000000 */
[----:B--2---:R-:W-:-:S04]  /*0c90*/  FFMA R20, R19, R20, R28 ;  /* 0x0000001413147223 */ /* 0x004fc8000000001c */
[----:B---3--:R-:W-:-:S04]  /*0ca0*/  FFMA R25, R25, R26, R20 ;  /* 0x0000001a19197223 */ /* 0x008fc80000000014 */
[----:B----4-:R-:W-:-:S04]  /*0cb0*/  FFMA R22, R22, R27, R25 ;  /* 0x0000001b16167223 */ /* 0x010fc80000000019 */
[----:B------:R-:W-:-:S04]  /*0cc0*/  FFMA R22, R21, R24, R22 ;  /* 0x0000001815167223 */ /* 0x000fc80000000016 */
[----:B------:R-:W-:-:S07]  /*0cd0*/  FFMA R19, R23, R29, R22 ;  /* 0x0000001d17137223 */ /* 0x000fce0000000016 */
.L_x_83:
        /* <DEDUP_REMOVED lines=16> */
[----:B------:R-:W3:Y:S01]  /*0de0*/  LDG.E R26, desc[UR16][R14.64+0xc] ;  /* 0x00000c100e1a7981 */ /* 0x000ee2000c1e1900 */
[----:B------:R-:W-:-:S02]  /*0df0*/  VIADD R11, R11, 0x4 ;  /* 0x000000040b0b7836 */ /* 0x000fc40000000000 */
[----:B--2--5:R-:W-:-:S04]  /*0e00*/  FFMA R20, R20, R21, R19 ;  /* 0x0000001514147223 */ /* 0x024fc80000000013 */
[----:B----4-:R-:W-:-:S04]  /*0e10*/  FFMA R20, R23, R22, R20 ;  /* 0x0000001617147223 */ /* 0x010fc80000000014 */
[----:B---3--:R-:W-:-:S04]  /*0e20*/  FFMA R20, R25, R24, R20 ;  /* 0x0000001819147223 */ /* 0x008fc80000000014 */
[----:B------:R-:W-:-:S07]  /*0e30*/  FFMA R19, R27, R26, R20 ;  /* 0x0000001a1b137223 */ /* 0x000fce0000000014 */
.L_x_84:
[----:B------:R-:W-:Y:S05]  /*0e40*/  BRA.U !UP2, `(.L_x_82) ;  /* 0x000000010a4c7547 */ /* 0x000fea000b800000 */
[----:B------:R-:W0:Y:S01]  /*0e50*/  LDC.64 R14, c[0x0][0x388] ;  /* 0x0000e200ff0e7b82 */ /* 0x000e220000000a00 */
[--C-:B------:R-:W-:Y:S02]  /*0e60*/  IMAD.IADD R21, R6, 0x1, R11.reuse ;  /* 0x0000000106157824 */ /* 0x100fe400078e020b */
[----:B------:R-:W-:-:S05]  /*0e70*/  IMAD.IADD R11, R18, 0x1, R11 ;  /* 0x00000001120b7824 */ /* 0x000fca00078e020b */
[----:B------:R-:W1:Y:S01]  /*0e80*/  LDC.64 R16, c[0x0][0x380] ;  /* 0x0000e000ff107b82 */ /* 0x000e620000000a00 */
[----:B0-----:R-:W-:-:S05]  /*0e90*/  IMAD.WIDE R14, R21, 0x4, R14 ;  /* 0x00000004150e7825 */ /* 0x001fca00078e020e */
[----:B------:R-:W2:Y:S01]  /*0ea0*/  LDG.E R6, desc[UR16][R14.64] ;  /* 0x000000100e067981 */ /* 0x000ea2000c1e1900 */
[----:B-1----:R-:W-:-:S05]  /*0eb0*/  IMAD.WIDE R16, R11, 0x4, R16 ;  /* 0x000000040b107825 */ /* 0x002fca00078e0210 */
[----:B------:R-:W2:Y:S01]  /*0ec0*/  LDG.E R11, desc[UR16][R16.64] ;  /* 0x00000010100b7981 */ /* 0x000ea2000c1e1900 */
[----:B------:R-:W-:Y:S01]  /*0ed0*/  UISETP.NE.AND UP2, UPT, UR21, 0x1, UPT ;  /* 0x000000011500788c */ /* 0x000fe2000bf45270 */
[----:B--2--5:R-:W-:-:S08]  /*0ee0*/  FFMA R19, R6, R11, R19 ;  /* 0x0000000b06137223 */ /* 0x024fd00000000013 */
[----:B------:R-:W-:Y:S05]  /*0ef0*/  BRA.U !UP2, `(.L_x_82) ;  /* 0x000000010a207547 */ /* 0x000fea000b800000 */
[----:B------:R-:W-:Y:S01]  /*0f00*/  UISETP.NE.AND UP2, UPT, UR21, 0x2, UPT ;  /* 0x000000021500788c */ /* 0x000fe2000bf45270 */
[----:B------:R-:W2:Y:S04]  /*0f10*/  LDG.E R6, desc[UR16][R14.64+0x4] ;  /* 0x000004100e067981 */ /* 0x000ea8000c1e1900 */
[----:B------:R-:W2:Y:S01]  /*0f20*/  LDG.E R11, desc[UR16][R16.64+0x4] ;  /* 0x00000410100b7981 */ /* 0x000ea2000c1e1900 */
[----:B------:R-:W-:-:S13]  /*0f30*/  PLOP3.LUT P2, PT, PT, PT, UP2, 0x80, 0x8 ;  /* 0x000000000008781c */ /* 0x000fda0003f4f028 */
[----:B------:R-:W3:Y:S04]  /*0f40*/  @P2 LDG.E R18, desc[UR16][R14.64+0x8] ;  /* 0x000008100e122981 */ /* 0x000ee8000c1e1900 */
[----:B------:R-:W3:Y:S01]  /*0f50*/  @P2 LDG.E R20, desc[UR16][R16.64+0x8] ;  /* 0x0000081010142981 */ /* 0x000ee2000c1e1900 */
[----:B--2---:R-:W-:-:S04]  /*0f60*/  FFMA R19, R6, R11, R19 ;  /* 0x0000000b06137223 */ /* 0x004fc80000000013 */
[----:B---3--:R-:W-:-:S07]  /*0f70*/  @P2 FFMA R19, R18, R20, R19 ;  /* 0x0000001412132223 */ /* 0x008fce0000000013 */
.L_x_82:
[----:B------:R-:W-:Y:S05]  /*0f80*/  @P1 BRA `(.L_x_85) ;  /* 0xfffffff400a81947 */ /* 0x000fea000383ffff */
[----:B------:R-:W-:Y:S05]  /*0f90*/  @P0 BRA `(.L_x_86) ;  /* 0xfffffff400880947 */ /* 0x000fea000383ffff */
[----:B------:R-:W0:Y:S01]  /*0fa0*/  LDC R11, c[0x0][0x3b0] ;  /* 0x0000ec00ff0b7b82 */ /* 0x000e220000000800 */
[----:B------:R-:W1:Y:S01]  /*0fb0*/  LDCU.U8 UR6, c[0x0][0x3c8] ;  /* 0x00007900ff0677ac */ /* 0x000e620008000000 */
[----:B------:R-:W2:Y:S06]  /*0fc0*/  LDCU UR7, c[0x0][0x3c0] ;  /* 0x00007800ff0777ac */ /* 0x000eac0008000800 */
[----:B------:R-:W3:Y:S01]  /*0fd0*/  LDC.64 R8, c[0x0][0x398] ;  /* 0x0000e600ff087b82 */ /* 0x000ee20000000a00 */
[----:B0-----:R-:W-:-:S04]  /*0fe0*/  IMAD.IADD R11, R11, 0x1, -R10 ;  /* 0x000000010b0b7824 */ /* 0x001fc800078e0a0a */
[----:B------:R-:W-:-:S04]  /*0ff0*/  IMAD R6, R11, R0, R0 ;  /* 0x000000000b067224 */ /* 0x000fc800078e0200 */
[----:B------:R-:W-:-:S04]  /*1000*/  IMAD.IADD R6, R5, 0x1, R6 ;  /* 0x0000000105067824 */ /* 0x000fc800078e0206 */
[----:B------:R-:W-:-:S04]  /*1010*/  IMAD R7, R6, UR9, R7 ;  /* 0x0000000906077c24 */ /* 0x000fc8000f8e0207 */
[----:B---3--:R-:W-:-:S05]  /*1020*/  IMAD.WIDE R8, R7, 0x4, R8 ;  /* 0x0000000407087825 */ /* 0x008fca00078e0208 */
[----:B------:R-:W3:Y:S01]  /*1030*/  LDG.E R6, desc[UR16][R8.64] ;  /* 0x0000001008067981 */ /* 0x000ee2000c1e1900 */
[----:B-1----:R-:W-:Y:S02]  /*1040*/  UPRMT UR6, UR6, 0x8880, URZ ;  /* 0x0000888006067896 */ /* 0x002fe400080000ff */
[----:B------:R-:W-:-:S04]  /*1050*/  UIADD3 UR5, UPT, UPT, UR5, 0x1, URZ ;  /* 0x0000000105057890 */ /* 0x000fc8000fffe0ff */
[----:B------:R-:W-:-:S05]  /*1060*/  ISETP.NE.AND P0, PT, RZ, UR6, PT ;  /* 0x00000006ff007c0c */ /* 0x000fca000bf05270 */
[----:B------:R-:W0:Y:S02]  /*1070*/  LDCU UR6, c[0x0][0x3bc] ;  /* 0x00007780ff0677ac */ /* 0x000e240008000800 */
[----:B0-----:R-:W-:Y:S01]  /*1080*/  UISETP.NE.AND UP2, UPT, UR5, UR6, UPT ;  /* 0x000000060500728c */ /* 0x001fe2000bf45270 */
[----:B---3-5:R-:W-:-:S04]  /*1090*/  FADD R6, R19, R6 ;  /* 0x0000000613067221 */ /* 0x028fc80000000000 */
[C---:B--2---:R-:W-:Y:S01]  /*10a0*/  FADD R7, R6.reuse, -UR7 ;  /* 0x8000000706077e21 */ /* 0x044fe20008000000 */
[----:B------:R-:W-:-:S05]  /*10b0*/  FSET.BF.GE.AND R11, R6, UR7, PT ;  /* 0x00000007060b7c0a */ /* 0x000fca000b806000 */
[----:B------:R-:W0:Y:S01]  /*10c0*/  @!P0 LDC R7, c[0x0][0x3c4] ;  /* 0x0000f100ff078b82 */ /* 0x000e220000000800 */
[----:B------:R-:W-:-:S04]  /*10d0*/  FSETP.GE.AND P0, PT, R6, UR7, PT ;  /* 0x0000000706007c0b */ /* 0x000fc8000bf06000 */
[----:B0-----:R-:W-:Y:S02]  /*10e0*/  FSEL R7, R7, R6, P0 ;  /* 0x0000000607077208 */ /* 0x001fe40000000000 */
[----:B------:R-:W-:-:S03]  /*10f0*/  FSETP.GT.AND P0, PT, R11, R4, PT ;  /* 0x000000040b00720b */ /* 0x000fc60003f04000 */
[----:B------:R1:W-:Y:S01]  /*1100*/  STG.E desc[UR16][R8.64], R7 ;  /* 0x0000000708007986 */ /* 0x0003e2000c101910 */
[----:B------:R-:W-:Y:S01]  /*1110*/  FSEL R4, R11, R4, P0 ;  /* 0x000000040b047208 */ /* 0x000fe20000000000 */
[----:B------:R-:W-:Y:S08]  /*1120*/  BRA.U UP2, `(.L_x_87) ;  /* 0xfffffff502147547 */ /* 0x000ff0000b83ffff */
[----:B------:R-:W-:-:S04]  /*1130*/  UIADD3 UR4, UPT, UPT, UR4, 0x1, URZ ;  /* 0x0000000104047890 */ /* 0x000fc8000fffe0ff */
[----:B------:R-:W-:-:S09]  /*1140*/  UISETP.NE.AND UP2, UPT, UR4, UR6, UPT ;  /* 0x000000060400728c */ /* 0x000fd2000bf45270 */
[----:B------:R-:W-:Y:S05]  /*1150*/  BRA.U !UP2, `(.L_x_77) ;  /* 0x0000001d0a207547 */ /* 0x000fea000b800000 */
[----:B------:R-:W-:Y:S05]  /*1160*/  BRA `(.L_x_88) ;  /* 0xfffffff000f87947 */ /* 0x000fea000383ffff */
.L_x_79:
[----:B------:R-:W-:Y:S02]  /*1170*/  ULOP3.LUT UR6, UR11, 0x7, URZ, 0xc0, !UPT ;  /* 0x000000070b067892 */ /* 0x000fe4000f8ec0ff */
[----:B------:R-:W-:Y:S01]  /*1180*/  IMAD R14, R3, UR11, R14 ;  /* 0x0000000b030e7c24 */ /* 0x000fe2000f8e020e */
[----:B------:R-:W-:Y:S01]  /*1190*/  ULOP3.LUT UR7, UR11, 0x3, URZ, 0xc0, !UPT ;  /* 0x000000030b077892 */ /* 0x000fe2000f8ec0ff */
[----:B------:R-:W-:Y:S01]  /*11a0*/  IMAD.MOV.U32 R4, RZ, RZ, -0xeb60d36 ;  /* 0xf149f2caff047424 */ /* 0x000fe200078e00ff */
[----:B------:R-:W-:Y:S02]  /*11b0*/  UIADD3 UR4, UPT, UPT, UR6, -0x1, URZ ;  /* 0xffffffff06047890 */ /* 0x000fe4000fffe0ff */
[----:B------:R-:W-:Y:S02]  /*11c0*/  ULOP3.LUT UR12, UR11, 0x7ffffff8, URZ, 0xc0, !UPT ;  /* 0x7ffffff80b0c7892 */ /* 0x000fe4000f8ec0ff */
[----:B------:R-:W-:-:S03]  /*11d0*/  UISETP.GE.U32.AND UP0, UPT, UR4, 0x3, UPT ;  /* 0x000000030400788c */ /* 0x000fc6000bf06070 */
[----:B------:R-:W-:-:S08]  /*11e0*/  UMOV UR4, URZ ;  /* 0x000000ff00047c82 */ /* 0x000fd00008000000 */
.L_x_94:
[----:B-1----:R-:W1:Y:S01]  /*11f0*/  LDCU UR13, c[0x0][0x3bc] ;  /* 0x00007780ff0d77ac */ /* 0x002e620008000800 */
[----:B------:R-:W-:Y:S02]  /*1200*/  VIADD R5, R14, UR4 ;  /* 0x000000040e057c36 */ /* 0x000fe40008000000 */
[----:B--2---:R-:W-:Y:S02]  /*1210*/  IMAD.MOV.U32 R7, RZ, RZ, RZ ;  /* 0x000000ffff077224 */ /* 0x004fe400078e00ff */
[----:B------:R-:W-:Y:S01]  /*1220*/  IMAD R5, R5, UR9, RZ ;  /* 0x0000000905057c24 */ /* 0x000fe2000f8e02ff */
[----:B-1----:R-:W-:-:S09]  /*1230*/  UISETP.GE.U32.AND UP1, UPT, UR13, 0x8, UPT ;  /* 0x000000080d00788c */ /* 0x002fd2000bf26070 */
[----:B------:R-:W-:Y:S05]  /*1240*/  BRA.U !UP1, `(.L_x_89) ;  /* 0x0000000509907547 */ /* 0x000fea000b800000 */
[----:B------:R-:W1:Y:S01]  /*1250*/  LDCU.U8 UR5, c[0x0][0x3c8] ;  /* 0x00007900ff0577ac */ /* 0x000e620008000000 */
[----:B------:R-:W2:Y:S01]  /*1260*/  LDC.64 R6, c[0x0][0x398] ;  /* 0x0000e600ff067b82 */ /* 0x000ea20000000a00 */
[----:B------:R-:W-:Y:S01]  /*1270*/  IMAD R18, R2, UR13, R5 ;  /* 0x0000000d02127c24 */ /* 0x000fe2000f8e0205 */
[----:B-1----:R-:W-:-:S06]  /*1280*/  UPRMT UR5, UR5, 0x8880, URZ ;  /* 0x0000888005057896 */ /* 0x002fcc00080000ff */
[----:B------:R-:W-:Y:S01]  /*1290*/  ISETP.NE.AND P0, PT, RZ, UR5, PT ;  /* 0x00000005ff007c0c */ /* 0x000fe2000bf05270 */
[----:B------:R-:W-:-:S12]  /*12a0*/  UMOV UR5, URZ ;  /* 0x000000ff00057c82 */ /* 0x000fd80008000000 */
.L_x_90:
[----:B-1----:R-:W-:Y:S01]  /*12b0*/  VIADD R11, R18, UR5 ;  /* 0x00000005120b7c36 */ /* 0x002fe20008000000 */
[----:B0-----:R-:W3:Y:S01]  /*12c0*/  LDG.E R15, desc[UR16][R12.64] ;  /* 0x000000100c0f7981 */ /* 0x001ee2000c1e1900 */
[----:B------:R-:W0:Y:S02]  /*12d0*/  LDC.64 R8, c[0x0][0x3c0] ;  /* 0x0000f000ff087b82 */ /* 0x000e240000000a00 */
[----:B--2---:R-:W-:-:S05]  /*12e0*/  IMAD.WIDE R10, R11, 0x4, R6 ;  /* 0x000000040b0a7825 */ /* 0x004fca00078e0206 */
[----:B------:R-:W3:Y:S02]  /*12f0*/  LDG.E R16, desc[UR16][R10.64] ;  /* 0x000000100a107981 */ /* 0x000ee4000c1e1900 */
[----:B---3--:R-:W-:-:S04]  /*1300*/  FADD R15, R15, R16 ;  /* 0x000000100f0f7221 */ /* 0x008fc80000000000 */
[C---:B0-----:R-:W-:Y:S01]  /*1310*/  FADD R16, R15.reuse, -R8 ;  /* 0x800000080f107221 */ /* 0x041fe20000000000 */
[----:B------:R-:W-:-:S04]  /*1320*/  FSETP.GE.AND P1, PT, R15, R8, PT ;  /* 0x000000080f00720b */ /* 0x000fc80003f26000 */
[----:B------:R-:W-:-:S04]  /*1330*/  FSEL R16, R16, R9, P0 ;  /* 0x0000000910107208 */ /* 0x000fc80000000000 */
[----:B------:R-:W-:Y:S02]  /*1340*/  FSEL R21, R16, R15, P1 ;  /* 0x0000000f10157208 */ /* 0x000fe40000800000 */
[----:B------:R-:W2:Y:S04]  /*1350*/  LDG.E R16, desc[UR16][R10.64+0x4] ;  /* 0x000004100a107981 */ /* 0x000ea8000c1e1900 */
[----:B------:R-:W-:Y:S04]  /*1360*/  STG.E desc[UR16][R10.64], R21 ;  /* 0x000000150a007986 */ /* 0x000fe8000c101910 */
[----:B------:R-:W2:Y:S02]  /*1370*/  LDG.E R17, desc[UR16][R12.64] ;  /* 0x000000100c117981 */ /* 0x000ea4000c1e1900 */
[----:B--2---:R-:W-:-:S04]  /*1380*/  FADD R17, R17, R16 ;  /* 0x0000001011117221 */ /* 0x004fc80000000000 */
[C---:B------:R-:W-:Y:S01]  /*1390*/  FADD R16, R17.reuse, -R8 ;  /* 0x8000000811107221 */ /* 0x040fe20000000000 */
[----:B------:R-:W-:-:S04]  /*13a0*/  FSETP.GE.AND P1, PT, R17, R8, PT ;  /* 0x000000081100720b */ /* 0x000fc80003f26000 */
[----:B------:R-:W-:-:S04]  /*13b0*/  FSEL R16, R16, R9, P0 ;  /* 0x0000000910107208 */ /* 0x000fc80000000000 */
[----:B------:R-:W-:Y:S02]  /*13c0*/  FSEL R23, R16, R17, P1 ;  /* 0x0000001110177208 */ /* 0x000fe40000800000 */
[----:B------:R-:W2:Y:S04]  /*13d0*/  LDG.E R16, desc[UR16][R10.64+0x8] ;  /* 0x000008100a107981 */ /* 0x000ea8000c1e1900 */
[----:B------:R0:W-:Y:S04]  /*13e0*/  STG.E desc[UR16][R10.64+0x4], R23 ;  /* 0x000004170a007986 */ /* 0x0001e8000c101910 */
        /* <DEDUP_REMOVED lines=13> */
[----:B0-----:R-:W-:Y:S02]  /*14c0*/  FSEL R23, R16, R29, P1 ;  /* 0x0000001d10177208 */ /* 0x001fe40000800000 */
        /* <DEDUP_REMOVED lines=10> */
[----:B-1----:R-:W2:Y:S02]  /*1570*/  LDG.E R25, desc[UR16][R12.64] ;  /* 0x000000100c197981 */ /* 0x002ea4000c1e1900 */
[----:B--2---:R-:W-:-:S04]  /*1580*/  FADD R25, R25, R16 ;  /* 0x0000001019197221 */ /* 0x004fc80000000000 */
[C---:B------:R-:W-:Y:S01]  /*1590*/  FADD R16, R25.reuse, -R8 ;  /* 0x8000000819107221 */ /* 0x040fe20000000000 */
[----:B------:R-:W-:-:S04]  /*15a0*/  FSETP.GE.AND P1, PT, R25, R8, PT ;  /* 0x000000081900720b */ /* 0x000fc80003f26000 */
[----:B------:R-:W-:-:S04]  /*15b0*/  FSEL R16, R16, R9, P0 ;  /* 0x0000000910107208 */ /* 0x000fc80000000000 */
[----:B------:R-:W-:Y:S02]  /*15c0*/  FSEL R20, R16, R25, P1 ;  /* 0x0000001910147208 */ /* 0x000fe40000800000 */
[----:B------:R-:W2:Y:S04]  /*15d0*/  LDG.E R16, desc[UR16][R10.64+0x18] ;  /* 0x000018100a107981 */ /* 0x000ea8000c1e1900 */
[----:B------:R1:W-:Y:S04]  /*15e0*/  STG.E desc[UR16][R10.64+0x14], R20 ;  /* 0x000014140a007986 */ /* 0x0003e8000c101910 */
[----:B0-----:R-:W2:Y:S01]  /*15f0*/  LDG.E R23, desc[UR16][R12.64] ;  /* 0x000000100c177981 */ /* 0x001ea2000c1e1900 */
[----:B------:R-:W-:-:S02]  /*1600*/  FSET.BF.GE.AND R15, R15, R8, PT ;  /* 0x000000080f0f720a */ /* 0x000fc40003806000 */
[----:B------:R-:W-:Y:S01]  /*1610*/  FSET.BF.GE.AND R17, R17, R8, PT ;  /* 0x000000081111720a */ /* 0x000fe20003806000 */
[----:B--2---:R-:W-:-:S04]  /*1620*/  FADD R23, R23, R16 ;  /* 0x0000001017177221 */ /* 0x004fc80000000000 */
[C---:B------:R-:W-:Y:S01]  /*1630*/  FADD R16, R23.reuse, -R8 ;  /* 0x8000000817107221 */ /* 0x040fe20000000000 */
[----:B------:R-:W-:-:S04]  /*1640*/  FSETP.GE.AND P1, PT, R23, R8, PT ;  /* 0x000000081700720b */ /* 0x000fc80003f26000 */
[----:B------:R-:W-:-:S04]  /*1650*/  FSEL R16, R16, R9, P0 ;  /* 0x0000000910107208 */ /* 0x000fc80000000000 */
[----:B------:R-:W-:Y:S02]  /*1660*/  FSEL R22, R16, R23, P1 ;  /* 0x0000001710167208 */ /* 0x000fe40000800000 */
[----:B------:R-:W2:Y:S04]  /*1670*/  LDG.E R16, desc[UR16][R10.64+0x1c] ;  /* 0x00001c100a107981 */ /* 0x000ea8000c1e1900 */
[----:B------:R1:W-:Y:S04]  /*1680*/  STG.E desc[UR16][R10.64+0x18], R22 ;  /* 0x000018160a007986 */ /* 0x0003e8000c101910 */
[----:B---3--:R-:W2:Y:S01]  /*1690*/  LDG.E R27, desc[UR16][R12.64] ;  /* 0x000000100c1b7981 */ /* 0x008ea2000c1e1900 */
[----:B------:R-:W-:-:S04]  /*16a0*/  FSETP.GT.AND P1, PT, R15, R4, PT ;  /* 0x000000040f00720b */ /* 0x000fc80003f24000 */
[----:B------:R-:W-:-:S04]  /*16b0*/  FSEL R4, R15, R4, P1 ;  /* 0x000000040f047208 */ /* 0x000fc80000800000 */
[----:B------:R-:W-:Y:S02]  /*16c0*/  FSETP.GT.AND P1, PT, R17, R4, PT ;  /* 0x000000041100720b */ /* 0x000fe40003f24000 */
[----:B------:R-:W-:Y:S02]  /*16d0*/  FSET.BF.GE.AND R19, R19, R8, PT ;  /* 0x000000081313720a */ /* 0x000fe40003806000 */
        /* <DEDUP_REMOVED lines=10> */
[----:B------:R-:W-:Y:S01]  /*1780*/  FSETP.GT.AND P1, PT, R25, R4, PT ;  /* 0x000000041900720b */ /* 0x000fe20003f24000 */
[----:B------:R-:W-:Y:S01]  /*1790*/  UIADD3 UR5, UPT, UPT, UR5, 0x8, URZ ;  /* 0x0000000805057890 */ /* 0x000fe2000fffe0ff */
[----:B------:R-:W-:Y:S02]  /*17a0*/  FSET.BF.GE.AND R23, R23, R8, PT ;  /* 0x000000081717720a */ /* 0x000fe40003806000 */
[----:B------:R-:W-:Y:S01]  /*17b0*/  FSEL R4, R25, R4, P1 ;  /* 0x0000000419047208 */ /* 0x000fe20000800000 */
[----:B------:R-:W-:-:S03]  /*17c0*/  UISETP.NE.AND UP1, UPT, UR5, UR12, UPT ;  /* 0x0000000c0500728c */ /* 0x000fc6000bf25270 */
[----:B------:R-:W-:-:S04]  /*17d0*/  FSETP.GT.AND P1, PT, R23, R4, PT ;  /* 0x000000041700720b */ /* 0x000fc80003f24000 */
[----:B------:R-:W-:Y:S01]  /*17e0*/  FSEL R4, R23, R4, P1 ;  /* 0x0000000417047208 */ /* 0x000fe20000800000 */
[----:B--2---:R-:W-:-:S04]  /*17f0*/  FADD R27, R27, R16 ;  /* 0x000000101b1b7221 */ /* 0x004fc80000000000 */
[C---:B------:R-:W-:Y:S01]  /*1800*/  @P0 FADD R9, R27.reuse, -R8 ;  /* 0x800000081b090221 */ /* 0x040fe20000000000 */
[----:B------:R-:W-:-:S04]  /*1810*/  FSETP.GE.AND P2, PT, R27, R8, PT ;  /* 0x000000081b00720b */ /* 0x000fc80003f46000 */
[----:B------:R-:W-:-:S05]  /*1820*/  FSEL R9, R9, R27, P2 ;  /* 0x0000001b09097208 */ /* 0x000fca0001000000 */
[----:B------:R1:W-:Y:S01]  /*1830*/  STG.E desc[UR16][R10.64+0x1c], R9 ;  /* 0x00001c090a007986 */ /* 0x0003e2000c101910 */
[----:B------:R-:W-:-:S04]  /*1840*/  FSET.BF.GE.AND R27, R27, R8, PT ;  /* 0x000000081b1b720a */ /* 0x000fc80003806000 */
[----:B------:R-:W-:-:S04]  /*1850*/  FSETP.GT.AND P1, PT, R27, R4, PT ;  /* 0x000000041b00720b */ /* 0x000fc80003f24000 */
[----:B------:R-:W-:Y:S01]  /*1860*/  FSEL R4, R27, R4, P1 ;  /* 0x000000041b047208 */ /* 0x000fe20000800000 */
[----:B------:R-:W-:Y:S08]  /*1870*/  BRA.U UP1, `(.L_x_90) ;  /* 0xfffffff9018c7547 */ /* 0x000ff0000b83ffff */
[----:B------:R-:W-:-:S07]  /*1880*/  IMAD.U32 R7, RZ, RZ, UR12 ;  /* 0x0000000cff077e24 */ /* 0x000fce000f8e00ff */
.L_x_89:
[----:B------:R-:W-:-:S09]  /*1890*/  UISETP.NE.AND UP1, UPT, UR6, URZ, UPT ;  /* 0x000000ff0600728c */ /* 0x000fd2000bf25270 */
[----:B------:R-:W-:Y:S05]  /*18a0*/  BRA.U !UP1, `(.L_x_91) ;  /* 0x0000000509b07547 */ /* 0x000fea000b800000 */
[----:B------:R-:W-:Y:S01]  /*18b0*/  UISETP.NE.AND UP1, UPT, UR7, URZ, UPT ;  /* 0x000000ff0700728c */ /* 0x000fe2000bf25270 */
[----:B------:R-:W-:Y:S10]  /*18c0*/  BRA.U !UP0, `(.L_x_92) ;  /* 0x0000000108d07547 */ /* 0x000ff4000b800000 */
[----:B-1----:R-:W1:Y:S01]  /*18d0*/  LDC.64 R8, c[0x0][0x398] ;  /* 0x0000e600ff087b82 */ /* 0x002e620000000a00 */
[----:B------:R-:W-:Y:S01]  /*18e0*/  IMAD R6, R2, UR13, R7 ;  /* 0x0000000d02067c24 */ /* 0x000fe2000f8e0207 */
[----:B0-----:R-:W2:Y:S01]  /*18f0*/  LDG.E R15, desc[UR16][R12.64] ;  /* 0x000000100c0f7981 */ /* 0x001ea2000c1e1900 */
[----:B------:R-:W0:Y:S02]  /*1900*/  LDCU.U8 UR5, c[0x0][0x3c8] ;  /* 0x00007900ff0577ac */ /* 0x000e240008000000 */
[----:B------:R-:W-:-:S04]  /*1910*/  IMAD.IADD R11, R5, 0x1, R6 ;  /* 0x00000001050b7824 */ /* 0x000fc800078e0206 */
[----:B-1----:R-:W-:Y:S02]  /*1920*/  IMAD.WIDE R8, R11, 0x4, R8 ;  /* 0x000000040b087825 */ /* 0x002fe400078e0208 */
[----:B------:R-:W1:Y:S03]  /*1930*/  LDC.64 R10, c[0x0][0x3c0] ;  /* 0x0000f000ff0a7b82 */ /* 0x000e660000000a00 */
[----:B------:R-:W2:Y:S01]  /*1940*/  LDG.E R6, desc[UR16][R8.64] ;  /* 0x0000001008067981 */ /* 0x000ea2000c1e1900 */
[----:B0-----:R-:W-:-:S03]  /*1950*/  UPRMT UR5, UR5, 0x8880, URZ ;  /* 0x0000888005057896 */ /* 0x001fc600080000ff */
[----:B------:R-:W3:Y:S03]  /*1960*/  LDG.E R19, desc[UR16][R8.64+0x4] ;  /* 0x0000041008137981 */ /* 0x000ee6000c1e1900 */
[----:B------:R-:W-:Y:S01]  /*1970*/  ISETP.NE.AND P0, PT, RZ, UR5, PT ;  /* 0x00000005ff007c0c */ /* 0x000fe2000bf05270 */
[----:B------:R-:W4:Y:S04]  /*1980*/  LDG.E R23, desc[UR16][R8.64+0x8] ;  /* 0x0000081008177981 */ /* 0x000f28000c1e1900 */
[----:B------:R-:W5:Y:S01]  /*1990*/  LDG.E R25, desc[UR16][R8.64+0xc] ;  /* 0x00000c1008197981 */ /* 0x000f62000c1e1900 */
[----:B--2---:R-:W-:-:S04]  /*19a0*/  FADD R15, R15, R6 ;  /* 0x000000060f0f7221 */ /* 0x004fc80000000000 */
[C---:B-1----:R-:W-:Y:S01]  /*19b0*/  FADD R6, R15.reuse, -R10 ;  /* 0x8000000a0f067221 */ /* 0x042fe20000000000 */
[----:B------:R-:W-:-:S04]  /*19c0*/  FSETP.GE.AND P1, PT, R15, R10, PT ;  /* 0x0000000a0f00720b */ /* 0x000fc80003f26000 */
[----:B------:R-:W-:-:S04]  /*19d0*/  FSEL R6, R6, R11, P0 ;  /* 0x0000000b06067208 */ /* 0x000fc80000000000 */
[----:B------:R-:W-:-:S05]  /*19e0*/  FSEL R17, R6, R15, P1 ;  /* 0x0000000f06117208 */ /* 0x000fca0000800000 */
[----:B------:R0:W-:Y:S04]  /*19f0*/  STG.E desc[UR16][R8.64], R17 ;  /* 0x0000001108007986 */ /* 0x0001e8000c101910 */
[----:B------:R-:W3:Y:S02]  /*1a00*/  LDG.E R6, desc[UR16][R12.64] ;  /* 0x000000100c067981 */ /* 0x000ee4000c1e1900 */
[----:B---3--:R-:W-:-:S04]  /*1a10*/  FADD R19, R6, R19 ;  /* 0x0000001306137221 */ /* 0x008fc80000000000 */
[C---:B------:R-:W-:Y:S01]  /*1a20*/  FADD R6, R19.reuse, -R10 ;  /* 0x8000000a13067221 */ /* 0x040fe20000000000 */
[----:B------:R-:W-:-:S04]  /*1a30*/  FSETP.GE.AND P1, PT, R19, R10, PT ;  /* 0x0000000a1300720b */ /* 0x000fc80003f26000 */
[----:B------:R-:W-:-:S04]  /*1a40*/  FSEL R6, R6, R11, P0 ;  /* 0x0000000b06067208 */ /* 0x000fc80000000000 */
[----:B------:R-:W-:-:S05]  /*1a50*/  FSEL R21, R6, R19, P1 ;  /* 0x0000001306157208 */ /* 0x000fca0000800000 */
[----:B------:R2:W-:Y:S04]  /*1a60*/  STG.E desc[UR16][R8.64+0x4], R21 ;  /* 0x0000041508007986 */ /* 0x0005e8000c101910 */
[----:B------:R-:W4:Y:S02]  /*1a70*/  LDG.E R6, desc[UR16][R12.64] ;  /* 0x000000100c067981 */ /* 0x000f24000c1e1900 */
[----:B----4-:R-:W-:-:S04]  /*1a80*/  FADD R23, R6, R23 ;  /* 0x0000001706177221 */ /* 0x010fc80000000000 */
[C---:B------:R-:W-:Y:S01]  /*1a90*/  FADD R6, R23.reuse, -R10 ;  /* 0x8000000a17067221 */ /* 0x040fe20000000000 */
[----:B------:R-:W-:-:S04]  /*1aa0*/  FSETP.GE.AND P1, PT, R23, R10, PT ;  /* 0x0000000a1700720b */ /* 0x000fc80003f26000 */
[----:B------:R-:W-:-:S04]  /*1ab0*/  FSEL R6, R6, R11, P0 ;  /* 0x0000000b06067208 */ /* 0x000fc80000000000 */
[----:B0-----:R-:W-:-:S05]  /*1ac0*/  FSEL R17, R6, R23, P1 ;  /* 0x0000001706117208 */ /* 0x001fca0000800000 */
[----:B------:R2:W-:Y:S04]  /*1ad0*/  STG.E desc[UR16][R8.64+0x8], R17 ;  /* 0x0000081108007986 */ /* 0x0005e8000c101910 */
[----:B------:R-:W5:Y:S01]  /*1ae0*/  LDG.E R6, desc[UR16][R12.64] ;  /* 0x000000100c067981 */ /* 0x000f62000c1e1900 */
[----:B------:R-:W-:-:S04]  /*1af0*/  FSET.BF.GE.AND R15, R15, R10, PT ;  /* 0x0000000a0f0f720a */ /* 0x000fc80003806000 */
[----:B------:R-:W-:-:S04]  /*1b00*/  FSETP.GT.AND P1, PT, R15, R4, PT ;  /* 0x000000040f00720b */ /* 0x000fc80003f24000 */
[----:B------:R-:W-:Y:S02]  /*1b10*/  FSEL R4, R15, R4, P1 ;  /* 0x000000040f047208 */ /* 0x000fe40000800000 */
[-C--:B------:R-:W-:Y:S02]  /*1b20*/  FSET.BF.GE.AND R19, R19, R10.reuse, PT ;  /* 0x0000000a1313720a */ /* 0x080fe40003806000 */
[----:B------:R-:W-:Y:S01]  /*1b30*/  FSET.BF.GE.AND R23, R23, R10, PT ;  /* 0x0000000a1717720a */ /* 0x000fe20003806000 */
[----:B------:R-:W-:Y:S02]  /*1b40*/  VIADD R7, R7, 0x4 ;  /* 0x0000000407077836 */ /* 0x000fe40000000000 */
[----:B-----5:R-:W-:-:S04]  /*1b50*/  FADD R25, R6, R25 ;  /* 0x0000001906197221 */ /* 0x020fc80000000000 */
[C---:B------:R-:W-:Y:S01]  /*1b60*/  @P0 FADD R11, R25.reuse, -R10 ;  /* 0x8000000a190b0221 */ /* 0x040fe20000000000 */
[----:B------:R-:W-:-:S04]  /*1b70*/  FSETP.GE.AND P1, PT, R25, R10, PT ;  /* 0x0000000a1900720b */ /* 0x000fc80003f26000 */
[----:B------:R-:W-:Y:S02]  /*1b80*/  FSEL R11, R11, R25, P1 ;  /* 0x000000190b0b7208 */ /* 0x000fe40000800000 */
[----:B------:R-:W-:-:S03]  /*1b90*/  FSETP.GT.AND P0, PT, R19, R4, PT ;  /* 0x000000041300720b */ /* 0x000fc60003f04000 */
[----:B------:R2:W-:Y:S01]  /*1ba0*/  STG.E desc[UR16][R8.64+0xc], R11 ;  /* 0x00000c0b08007986 */ /* 0x0005e2000c101910 */
[----:B------:R-:W-:-:S04]  /*1bb0*/  FSEL R4, R19, R4, P0 ;  /* 0x0000000413047208 */ /* 0x000fc80000000000 */
[----:B------:R-:W-:Y:S02]  /*1bc0*/  FSETP.GT.AND P0, PT, R23, R4, PT ;  /* 0x000000041700720b */ /* 0x000fe40003f04000 */
[----:B------:R-:W-:Y:S02]  /*1bd0*/  FSET.BF.GE.AND R25, R25, R10, PT ;  /* 0x0000000a1919720a */ /* 0x000fe40003806000 */
[----:B------:R-:W-:-:S04]  /*1be0*/  FSEL R4, R23, R4, P0 ;  /* 0x0000000417047208 */ /* 0x000fc80000000000 */
[----:B------:R-:W-:-:S04]  /*1bf0*/  FSETP.GT.AND P0, PT, R25, R4, PT ;  /* 0x000000041900720b */ /* 0x000fc80003f04000 */
[----:B--2---:R-:W-:-:S09]  /*1c00*/  FSEL R4, R25, R4, P0 ;  /* 0x0000000419047208 */ /* 0x004fd20000000000 */
.L_x_92:
[----:B------:R-:W-:Y:S05]  /*1c10*/  BRA.U !UP1, `(.L_x_91) ;  /* 0x0000000109d47547 */ /* 0x000fea000b800000 */
[----:B------:R-:W-:Y:S02]  /*1c20*/  UISETP.NE.AND UP1, UPT, UR7, 0x1, UPT ;  /* 0x000000010700788c */ /* 0x000fe4000bf25270 */
[----:B------:R-:W-:-:S07]  /*1c30*/  ULOP3.LUT UP2, URZ, UR13, 0x1, URZ, 0xc0, !UPT ;  /* 0x000000010dff7892 */ /* 0x000fce000f84c0ff */
[----:B------:R-:W-:Y:S05]  /*1c40*/  BRA.U !UP1, `(.L_x_93) ;  /* 0x0000000109787547 */ /* 0x000fea000b800000 */
[----:B-1----:R-:W1:Y:S01]  /*1c50*/  LDC.64 R10, c[0x0][0x398] ;  /* 0x0000e600ff0a7b82 */ /* 0x002e620000000a00 */
[----:B------:R-:W-:Y:S01]  /*1c60*/  IMAD R6, R2, UR13, R7 ;  /* 0x0000000d02067c24 */ /* 0x000fe2000f8e0207 */
[----:B------:R-:W2:Y:S03]  /*1c70*/  LDCU.U8 UR5, c[0x0][0x3c8] ;  /* 0x00007900ff0577ac */ /* 0x000ea60008000000 */
[----:B------:R-:W-:Y:S02]  /*1c80*/  IMAD.IADD R9, R5, 0x1, R6 ;  /* 0x0000000105097824 */ /* 0x000fe400078e0206 */
[----:B0-----:R-:W3:Y:S02]  /*1c90*/  LDG.E R6, desc[UR16][R12.64] ;  /* 0x000000100c067981 */ /* 0x001ee4000c1e1900 */
[----:B-1----:R-:W-:Y:S02]  /*1ca0*/  IMAD.WIDE R10, R9, 0x4, R10 ;  /* 0x00000004090a7825 */ /* 0x002fe400078e020a */
[----:B------:R-:W0:Y:S03]  /*1cb0*/  LDC.64 R8, c[0x0][0x3c0] ;  /* 0x0000f000ff087b82 */ /* 0x000e260000000a00 */
[----:B------:R-:W3:Y:S01]  /*1cc0*/  LDG.E R15, desc[UR16][R10.64] ;  /* 0x000000100a0f7981 */ /* 0x000ee2000c1e1900 */
[----:B--2---:R-:W-:-:S03]  /*1cd0*/  UPRMT UR5, UR5, 0x8880, URZ ;  /* 0x0000888005057896 */ /* 0x004fc600080000ff */
[----:B------:R-:W2:Y:S03]  /*1ce0*/  LDG.E R19, desc[UR16][R10.64+0x4] ;  /* 0x000004100a137981 */ /* 0x000ea6000c1e1900 */
[----:B------:R-:W-:Y:S01]  /*1cf0*/  ISETP.NE.AND P1, PT, RZ, UR5, PT ;  /* 0x00000005ff007c0c */ /* 0x000fe2000bf25270 */
[----:B---3--:R-:W-:-:S04]  /*1d00*/  FADD R15, R6, R15 ;  /* 0x0000000f060f7221 */ /* 0x008fc80000000000 */
[C---:B0-----:R-:W-:Y:S01]  /*1d10*/  FADD R6, R15.reuse, -R8 ;  /* 0x800000080f067221 */ /* 0x041fe20000000000 */
[----:B------:R-:W-:-:S04]  /*1d20*/  FSETP.GE.AND P0, PT, R15, R8, PT ;  /* 0x000000080f00720b */ /* 0x000fc80003f06000 */
[----:B------:R-:W-:-:S04]  /*1d30*/  FSEL R6, R6, R9, P1 ;  /* 0x0000000906067208 */ /* 0x000fc80000800000 */
[----:B------:R-:W-:-:S05]  /*1d40*/  FSEL R17, R6, R15, P0 ;  /* 0x0000000f06117208 */ /* 0x000fca0000000000 */
[----:B------:R3:W-:Y:S04]  /*1d50*/  STG.E desc[UR16][R10.64], R17 ;  /* 0x000000110a007986 */ /* 0x0007e8000c101910 */
[----:B------:R-:W2:Y:S01]  /*1d60*/  LDG.E R6, desc[UR16][R12.64] ;  /* 0x000000100c067981 */ /* 0x000ea2000c1e1900 */
[----:B------:R-:W-:Y:S01]  /*1d70*/  FSET.BF.GE.AND R15, R15, R8, PT ;  /* 0x000000080f0f720a */ /* 0x000fe20003806000 */
[----:B------:R-:W-:Y:S02]  /*1d80*/  VIADD R7, R7, 0x2 ;  /* 0x0000000207077836 */ /* 0x000fe40000000000 */
[----:B--2---:R-:W-:-:S04]  /*1d90*/  FADD R19, R6, R19 ;  /* 0x0000001306137221 */ /* 0x004fc80000000000 */
[C---:B------:R-:W-:Y:S01]  /*1da0*/  @P1 FADD R9, R19.reuse, -R8 ;  /* 0x8000000813091221 */ /* 0x040fe20000000000 */
[----:B------:R-:W-:-:S04]  /*1db0*/  FSETP.GE.AND P0, PT, R19, R8, PT ;  /* 0x000000081300720b */ /* 0x000fc80003f06000 */
[----:B------:R-:W-:-:S05]  /*1dc0*/  FSEL R9, R9, R19, P0 ;  /* 0x0000001309097208 */ /* 0x000fca0000000000 */
[----:B------:R3:W-:Y:S01]  /*1dd0*/  STG.E desc[UR16][R10.64+0x4], R9 ;  /* 0x000004090a007986 */ /* 0x0007e2000c101910 */
[----:B------:R-:W-:Y:S02]  /*1de0*/  FSETP.GT.AND P0, PT, R15, R4, PT ;  /* 0x000000040f00720b */ /* 0x000fe40003f04000 */
[----:B------:R-:W-:Y:S02]  /*1df0*/  FSET.BF.GE.AND R19, R19, R8, PT ;  /* 0x000000081313720a */ /* 0x000fe40003806000 */
[----:B------:R-:W-:-:S04]  /*1e00*/  FSEL R4, R15, R4, P0 ;  /* 0x000000040f047208 */ /* 0x000fc80000000000 */
[----:B------:R-:W-:-:S04]  /*1e10*/  FSETP.GT.AND P0, PT, R19, R4, PT ;  /* 0x000000041300720b */ /* 0x000fc80003f04000 */
[----:B---3--:R-:W-:-:S09]  /*1e20*/  FSEL R4, R19, R4, P0 ;  /* 0x0000000413047208 */ /* 0x008fd20000000000 */
.L_x_93:
[----:B------:R-:W-:Y:S05]  /*1e30*/  BRA.U !UP2, `(.L_x_91) ;  /* 0x000000010a4c7547 */ /* 0x000fea000b800000 */
[----:B-1----:R-:W1:Y:S01]  /*1e40*/  LDC.64 R8, c[0x0][0x398] ;  /* 0x0000e600ff087b82 */ /* 0x002e620000000a00 */
[----:B------:R-:W-:Y:S01]  /*1e50*/  IMAD R6, R2, UR13, R7 ;  /* 0x0000000d02067c24 */ /* 0x000fe2000f8e0207 */
[----:B------:R-:W2:Y:S03]  /*1e60*/  LDCU.U8 UR5, c[0x0][0x3c8] ;  /* 0x00007900ff0577ac */ /* 0x000ea60008000000 */
[----:B------:R-:W-:Y:S01]  /*1e70*/  IMAD.IADD R7, R5, 0x1, R6 ;  /* 0x0000000105077824 */ /* 0x000fe200078e0206 */
[----:B------:R-:W3:Y:S01]  /*1e80*/  LDCU UR18, c[0x0][0x3c0] ;  /* 0x00007800ff1277ac */ /* 0x000ee20008000800 */
[----:B0-----:R-:W4:Y:S02]  /*1e90*/  LDG.E R5, desc[UR16][R12.64] ;  /* 0x000000100c057981 */ /* 0x001f24000c1e1900 */
[----:B-1----:R-:W-:-:S05]  /*1ea0*/  IMAD.WIDE R6, R7, 0x4, R8 ;  /* 0x0000000407067825 */ /* 0x002fca00078e0208 */
[----:B------:R-:W4:Y:S01]  /*1eb0*/  LDG.E R8, desc[UR16][R6.64] ;  /* 0x0000001006087981 */ /* 0x000f22000c1e1900 */
[----:B--2---:R-:W-:-:S06]  /*1ec0*/  UPRMT UR5, UR5, 0x8880, URZ ;  /* 0x0000888005057896 */ /* 0x004fcc00080000ff */
[----:B------:R-:W-:Y:S01]  /*1ed0*/  ISETP.NE.AND P0, PT, RZ, UR5, PT ;  /* 0x00000005ff007c0c */ /* 0x000fe2000bf05270 */
[----:B----4-:R-:W-:-:S04]  /*1ee0*/  FADD R5, R5, R8 ;  /* 0x0000000805057221 */ /* 0x010fc80000000000 */
[----:B---3--:R-:W-:-:S08]  /*1ef0*/  FADD R8, R5, -UR18 ;  /* 0x8000001205087e21 */ /* 0x008fd00008000000 */
[----:B------:R-:W0:Y:S01]  /*1f00*/  @!P0 LDC R8, c[0x0][0x3c4] ;  /* 0x0000f100ff088b82 */ /* 0x000e220000000800 */
[----:B------:R-:W-:-:S04]  /*1f10*/  FSETP.GE.AND P0, PT, R5, UR18, PT ;  /* 0x0000001205007c0b */ /* 0x000fc8000bf06000 */
[----:B0-----:R-:W-:-:S05]  /*1f20*/  FSEL R9, R8, R5, P0 ;  /* 0x0000000508097208 */ /* 0x001fca0000000000 */
[----:B------:R2:W-:Y:S01]  /*1f30*/  STG.E desc[UR16][R6.64], R9 ;  /* 0x0000000906007986 */ /* 0x0005e2000c101910 */
[----:B------:R-:W-:-:S04]  /*1f40*/  FSET.BF.GE.AND R5, R5, UR18, PT ;  /* 0x0000001205057c0a */ /* 0x000fc8000b806000 */
[----:B------:R-:W-:-:S04]  /*1f50*/  FSETP.GT.AND P0, PT, R5, R4, PT ;  /* 0x000000040500720b */ /* 0x000fc80003f04000 */
[----:B------:R-:W-:-:S09]  /*1f60*/  FSEL R4, R5, R4, P0 ;  /* 0x0000000405047208 */ /* 0x000fd20000000000 */
.L_x_91:
[----:B------:R-:W-:-:S04]  /*1f70*/  UIADD3 UR4, UPT, UPT, UR4, 0x1, URZ ;  /* 0x0000000104047890 */ /* 0x000fc8000fffe0ff */
[----:B------:R-:W-:-:S09]  /*1f80*/  UISETP.NE.AND UP1, UPT, UR4, UR13, UPT ;  /* 0x0000000d0400728c */ /* 0x000fd2000bf25270 */
[----:B------:R-:W-:Y:S05]  /*1f90*/  BRA.U !UP1, `(.L_x_77) ;  /* 0x0000000d09907547 */ /* 0x000fea000b800000 */
[----:B------:R-:W-:Y:S05]  /*1fa0*/  BRA `(.L_x_94) ;  /* 0xfffffff000907947 */ /* 0x000fea000383ffff */
.L_x_78:
        /* <DEDUP_REMOVED lines=8> */
.L_x_100:
[----:B-1----:R-:W1:Y:S01]  /*2030*/  LDCU UR13, c[0x0][0x3bc] ;  /* 0x00007780ff0d77ac */ /* 0x002e620008000800 */
[----:B------:R-:W-:Y:S02]  /*2040*/  VIADD R5, R14, UR4 ;  /* 0x000000040e057c36 */ /* 0x000fe40008000000 */
[----:B--2---:R-:W-:Y:S01]  /*2050*/  IMAD.MOV.U32 R7, RZ, RZ, RZ ;  /* 0x000000ffff077224 */ /* 0x004fe200078e00ff */
[----:B------:R-:W-:Y:S01]  /*2060*/  UIADD3 UR4, UPT, UPT, UR4, 0x1, URZ ;  /* 0x0000000104047890 */ /* 0x000fe2000fffe0ff */
[----:B------:R-:W-:Y:S01]  /*2070*/  IMAD R5, R5, UR9, RZ ;  /* 0x0000000905057c24 */ /* 0x000fe2000f8e02ff */
[----:B-1----:R-:W-:Y:S02]  /*2080*/  UISETP.GE.U32.AND UP2, UPT, UR13, 0x8, UPT ;  /* 0x000000080d00788c */ /* 0x002fe4000bf46070 */
[----:B------:R-:W-:-:S07]  /*2090*/  UISETP.NE.AND UP1, UPT, UR4, UR13, UPT ;  /* 0x0000000d0400728c */ /* 0x000fce000bf25270 */
[----:B------:R-:W-:Y:S05]  /*20a0*/  BRA.U !UP2, `(.L_x_95) ;  /* 0x000000050a907547 */ /* 0x000fea000b800000 */
[----:B------:R-:W1:Y:S01]  /*20b0*/  LDCU.U8 UR5, c[0x0][0x3c8] ;  /* 0x00007900ff0577ac */ /* 0x000e620008000000 */
[----:B------:R-:W2:Y:S01]  /*20c0*/  LDC.64 R6, c[0x0][0x398] ;  /* 0x0000e600ff067b82 */ /* 0x000ea20000000a00 */
[----:B------:R-:W-:Y:S01]  /*20d0*/  IMAD R18, R2, UR13, R5 ;  /* 0x0000000d02127c24 */ /* 0x000fe2000f8e0205 */
[----:B-1----:R-:W-:-:S06]  /*20e0*/  UPRMT UR5, UR5, 0x8880, URZ ;  /* 0x0000888005057896 */ /* 0x002fcc00080000ff */
[----:B------:R-:W-:Y:S01]  /*20f0*/  ISETP.NE.AND P0, PT, RZ, UR5, PT ;  /* 0x00000005ff007c0c */ /* 0x000fe2000bf05270 */
[----:B------:R-:W-:-:S12]  /*2100*/  UMOV UR5, URZ ;  /* 0x000000ff00057c82 */ /* 0x000fd80008000000 */
.L_x_96:
        /* <DEDUP_REMOVED lines=94> */
.L_x_95:
        /* <DEDUP_REMOVED lines=56> */
.L_x_98:
        /* <DEDUP_REMOVED lines=34> */
.L_x_99:
        /* <DEDUP_REMOVED lines=20> */
.L_x_97:
[----:B------:R-:W-:Y:S05]  /*2dd0*/  BRA.U UP1, `(.L_x_100) ;  /* 0xfffffff101947547 */ /* 0x000fea000b83ffff */
.L_x_77:
[----:B-12---:R-:W1:Y:S01]  /*2de0*/  LDC.64 R6, c[0x0][0x3a0] ;  /* 0x0000e800ff067b82 */ /* 0x006e620000000a00 */
[----:B------:R-:W-:-:S04]  /*2df0*/  IMAD R3, R0, UR14, R3 ;  /* 0x0000000e00037c24 */ /* 0x000fc8000f8e0203 */
[----:B------:R-:W-:-:S04]  /*2e00*/  IMAD R3, R3, UR15, R2 ;  /* 0x0000000f03037c24 */ /* 0x000fc8000f8e0202 */
[----:B-1----:R-:W-:-:S05]  /*2e10*/  IMAD.WIDE R2, R3, 0x4, R6 ;  /* 0x0000000403027825 */ /* 0x002fca00078e0206 */
[----:B0-----:R-:W-:Y:S01]  /*2e20*/  STG.E desc[UR16][R2.64], R4 ;  /* 0x0000000402007986 */ /* 0x001fe2000c101910 */
[----:B------:R-:W-:Y:S05]  /*2e30*/  EXIT ;  /* 0x000000000000794d */ /* 0x000fea0003800000 */
.L_x_101:
        /* <DEDUP_REMOVED lines=12> */
.L_x_134:


//--------------------- .text._Z13linear_kernelPKfS0_S0_Pfii --------------------------
	.section	.text._Z13linear_kernelPKfS0_S0_Pfii,"ax",@progbits
	.align	128
        .global         _Z13linear_kernelPKfS0_S0_Pfii
        .type           _Z13linear_kernelPKfS0_S0_Pfii,@function
        .size           _Z13linear_kernelPKfS0_S0_Pfii,(.L_x_135 - _Z13linear_kernelPKfS0_S0_Pfii)
        .other          _Z13linear_kernelPKfS0_S0_Pfii,@"STO_CUDA_ENTRY STV_DEFAULT"
_Z13linear_kernelPKfS0_S0_Pfii:
.text._Z13linear_kernelPKfS0_S0_Pfii:
        /* <DEDUP_REMOVED lines=8> */
[----:B------:R-:W0:Y:S01]  /*0080*/  LDCU.64 UR4, c[0x0][0x390] ;  /* 0x00007200ff0477ac */ /* 0x000e220008000a00 */
[----:B------:R-:W-:Y:S01]  /*0090*/  HFMA2 R14, -RZ, RZ, 0, 0 ;  /* 0x00000000ff0e7431 */ /* 0x000fe200000001ff */
[----:B------:R-:W1:Y:S01]  /*00a0*/  LDCU.64 UR12, c[0x0][0x358] ;  /* 0x00006b00ff0c77ac */ /* 0x000e620008000a00 */
[----:B------:R-:W2:Y:S01]  /*00b0*/  LDCU UR6, c[0x0][0x3a0] ;  /* 0x00007400ff0677ac */ /* 0x000ea20008000800 */
[----:B0-----:R-:W-:-:S04]  /*00c0*/  ISETP.NE.U32.AND P0, PT, RZ, UR4, PT ;  /* 0x00000004ff007c0c */ /* 0x001fc8000bf05070 */
[----:B------:R-:W-:-:S13]  /*00d0*/  ISETP.NE.AND.EX P0, PT, RZ, UR5, PT, P0 ;  /* 0x00000005ff007c0c */ /* 0x000fda000bf05300 */
[----:B------:R-:W0:Y:S02]  /*00e0*/  @P0 LDC.64 R2, c[0x0][0x390] ;  /* 0x0000e400ff020b82 */ /* 0x000e240000000a00 */
[----:B0-----:R-:W-:-:S05]  /*00f0*/  @P0 IMAD.WIDE R2, R0, 0x4, R2 ;  /* 0x0000000400020825 */ /* 0x001fca00078e0202 */
[----:B-1----:R0:W5:Y:S01]  /*0100*/  @P0 LDG.E R14, desc[UR12][R2.64] ;  /* 0x0000000c020e0981 */ /* 0x002162000c1e1900 */
[----:B--2---:R-:W-:-:S09]  /*0110*/  UISETP.GE.AND UP0, UPT, UR6, 0x1, UPT ;  /* 0x000000010600788c */ /* 0x004fd2000bf06270 */
[----:B0-----:R-:W-:Y:S05]  /*0120*/  BRA.U !UP0, `(.L_x_102) ;  /* 0x0000000908847547 */ /* 0x001fea000b800000 */
[----:B------:R-:W-:Y:S02]  /*0130*/  UISETP.GE.U32.AND UP1, UPT, UR6, 0x10, UPT ;  /* 0x000000100600788c */ /* 0x000fe4000bf26070 */
[----:B------:R-:W-:Y:S01]  /*0140*/  IMAD R6, R0, UR6, RZ ;  /* 0x0000000600067c24 */ /* 0x000fe2000f8e02ff */
[----:B------:R-:W-:Y:S01]  /*0150*/  ULOP3.LUT UR7, UR6, 0xf, URZ, 0xc0, !UPT ;  /* 0x0000000f06077892 */ /* 0x000fe2000f8ec0ff */
[----:B------:R-:W-:-:S03]  /*0160*/  MOV R7, RZ ;  /* 0x000000ff00077202 */ /* 0x000fc60000000f00 */
[----:B------:R-:W-:Y:S01]  /*0170*/  SHF.R.S32.HI R9, RZ, 0x1f, R6 ;  /* 0x0000001fff097819 */ /* 0x000fe20000011406 */
[----:B------:R-:W-:Y:S01]  /*0180*/  UISETP.NE.AND UP0, UPT, UR7, URZ, UPT ;  /* 0x000000ff0700728c */ /* 0x000fe2000bf05270 */
[----:B------:R-:W-:Y:S10]  /*0190*/  BRA.U !UP1, `(.L_x_103) ;  /* 0x00000005090c7547 */ /* 0x000ff4000b800000 */
[----:B------:R-:W0:Y:S02]  /*01a0*/  LDCU.128 UR8, c[0x0][0x380] ;  /* 0x00007000ff0877ac */ /* 0x000e240008000c00 */
[----:B0-----:R-:W-:Y:S01]  /*01b0*/  UIADD3 UR4, UP1, UPT, UR8, 0x20, URZ ;  /* 0x0000002008047890 */ /* 0x001fe2000ff3e0ff */
[C---:B------:R-:W-:Y:S01]  /*01c0*/  LEA R2, P0, R6.reuse, UR10, 0x2 ;  /* 0x0000000a06027c11 */ /* 0x040fe2000f8010ff */
[----:B------:R-:W-:Y:S02]  /*01d0*/  ULOP3.LUT UR8, UR6, 0x7ffffff0, URZ, 0xc0, !UPT ;  /* 0x7ffffff006087892 */ /* 0x000fe4000f8ec0ff */
[----:B------:R-:W-:Y:S01]  /*01e0*/  UIADD3.X UR5, UPT, UPT, URZ, UR9, URZ, UP1, !UPT ;  /* 0x00000009ff057290 */ /* 0x000fe20008ffe4ff */
[----:B------:R-:W-:Y:S01]  /*01f0*/  LEA.HI.X R3, R6, UR11, R9, 0x2, P0 ;  /* 0x0000000b06037c11 */ /* 0x000fe200080f1409 */
[----:B------:R-:W-:Y:S01]  /*0200*/  UIADD3 UR9, UPT, UPT, -UR8, URZ, URZ ;  /* 0x000000ff08097290 */ /* 0x000fe2000fffe1ff */
[----:B------:R-:W-:Y:S02]  /*0210*/  IADD3 R2, P0, PT, R2, 0x20, RZ ;  /* 0x0000002002027810 */ /* 0x000fe40007f1e0ff */
[----:B------:R-:W-:-:S02]  /*0220*/  MOV R7, UR8 ;  /* 0x0000000800077c02 */ /* 0x000fc40008000f00 */
[----:B------:R-:W-:Y:S02]  /*0230*/  MOV R4, UR4 ;  /* 0x0000000400047c02 */ /* 0x000fe40008000f00 */
[----:B------:R-:W-:Y:S02]  /*0240*/  IADD3.X R3, PT, PT, RZ, R3, RZ, P0, !PT ;  /* 0x00000003ff037210 */ /* 0x000fe400007fe4ff */
[----:B------:R-:W-:-:S07]  /*0250*/  MOV R5, UR5 ;  /* 0x0000000500057c02 */ /* 0x000fce0008000f00 */
.L_x_104:
[----:B------:R-:W2:Y:S04]  /*0260*/  LDG.E R17, desc[UR12][R2.64+-0x20] ;  /* 0xffffe00c02117981 */ /* 0x000ea8000c1e1900 */
[----:B------:R-:W2:Y:S04]  /*0270*/  LDG.E R16, desc[UR12][R4.64+-0x20] ;  /* 0xffffe00c04107981 */ /* 0x000ea8000c1e1900 */
[----:B------:R-:W3:Y:S04]  /*0280*/  LDG.E R19, desc[UR12][R2.64+-0x1c] ;  /* 0xffffe40c02137981 */ /* 0x000ee8000c1e1900 */
        /* <DEDUP_REMOVED lines=35> */
[----:B------:R0:W4:Y:S04]  /*04c0*/  LDG.E R12, desc[UR12][R2.64+0x1c] ;  /* 0x00001c0c020c7981 */ /* 0x000128000c1e1900 */
[----:B------:R1:W4:Y:S01]  /*04d0*/  LDG.E R15, desc[UR12][R4.64+0x1c] ;  /* 0x00001c0c040f7981 */ /* 0x000322000c1e1900 */
[----:B------:R-:W-:-:S04]  /*04e0*/  UIADD3 UR9, UPT, UPT, UR9, 0x10, URZ ;  /* 0x0000001009097890 */ /* 0x000fc8000fffe0ff */
[----:B------:R-:W-:Y:S01]  /*04f0*/  UISETP.NE.AND UP1, UPT, UR9, URZ, UPT ;  /* 0x000000ff0900728c */ /* 0x000fe2000bf25270 */
[----:B0-----:R-:W-:Y:S02]  /*0500*/  IADD3 R2, P0, PT, R2, 0x40, RZ ;  /* 0x0000004002027810 */ /* 0x001fe40007f1e0ff */
[----:B-1----:R-:W-:Y:S02]  /*0510*/  IADD3 R4, P1, PT, R4, 0x40, RZ ;  /* 0x0000004004047810 */ /* 0x002fe40007f3e0ff */
[----:B------:R-:W-:Y:S02]  /*0520*/  IADD3.X R3, PT, PT, RZ, R3, RZ, P0, !PT ;  /* 0x00000003ff037210 */ /* 0x000fe400007fe4ff */
        /* <DEDUP_REMOVED lines=10> */
.L_x_103:
[----:B------:R-:W-:Y:S05]  /*05d0*/  BRA.U !UP0, `(.L_x_102) ;  /* 0x0000000508587547 */ /* 0x000fea000b800000 */
[----:B------:R-:W-:Y:S02]  /*05e0*/  UISETP.GE.U32.AND UP0, UPT, UR7, 0x8, UPT ;  /* 0x000000080700788c */ /* 0x000fe4000bf06070 */
[----:B------:R-:W-:-:S04]  /*05f0*/  ULOP3.LUT UR5, UR6, 0x7, URZ, 0xc0, !UPT ;  /* 0x0000000706057892 */ /* 0x000fc8000f8ec0ff */
[----:B------:R-:W-:-:S03]  /*0600*/  UISETP.NE.AND UP1, UPT, UR5, URZ, UPT ;  /* 0x000000ff0500728c */ /* 0x000fc6000bf25270 */
[----:B------:R-:W-:Y:S08]  /*0610*/  BRA.U !UP0, `(.L_x_105) ;  /* 0x0000000108807547 */ /* 0x000ff0000b800000 */
[----:B------:R-:W0:Y:S01]  /*0620*/  LDC.64 R2, c[0x0][0x380] ;  /* 0x0000e000ff027b82 */ /* 0x000e220000000a00 */
[----:B------:R-:W1:Y:S01]  /*0630*/  LDCU.64 UR8, c[0x0][0x388] ;  /* 0x00007100ff0877ac */ /* 0x000e620008000a00 */
[----:B------:R-:W-:-:S04]  /*0640*/  IADD3 R5, P0, PT, R6, R7, RZ ;  /* 0x0000000706057210 */ /* 0x000fc80007f1e0ff */
[----:B------:R-:W-:Y:S02]  /*0650*/  IADD3.X R8, PT, PT, RZ, R9, RZ, P0, !PT ;  /* 0x00000009ff087210 */ /* 0x000fe400007fe4ff */
[----:B-1----:R-:W-:-:S04]  /*0660*/  LEA R4, P0, R5, UR8, 0x2 ;  /* 0x0000000805047c11 */ /* 0x002fc8000f8010ff */
[----:B------:R-:W-:Y:S01]  /*0670*/  LEA.HI.X R5, R5, UR9, R8, 0x2, P0 ;  /* 0x0000000905057c11 */ /* 0x000fe200080f1408 */
[----:B0-----:R-:W-:-:S04]  /*0680*/  IMAD.WIDE.U32 R2, R7, 0x4, R2 ;  /* 0x0000000407027825 */ /* 0x001fc800078e0002 */
        /* <DEDUP_REMOVED lines=16> */
[----:B------:R-:W-:-:S02]  /*0790*/  VIADD R7, R7, 0x8 ;  /* 0x0000000807077836 */ /* 0x000fc40000000000 */
        /* <DEDUP_REMOVED lines=8> */
.L_x_105:
        /* <DEDUP_REMOVED lines=25> */
.L_x_106:
[----:B------:R-:W-:Y:S05]  /*09b0*/  BRA.U !UP1, `(.L_x_102) ;  /* 0x0000000109607547 */ /* 0x000fea000b800000 */
[----:B------:R-:W0:Y:S01]  /*09c0*/  LDC.64 R2, c[0x0][0x380] ;  /* 0x0000e000ff027b82 */ /* 0x000e220000000a00 */
[----:B------:R-:W1:Y:S01]  /*09d0*/  LDCU.64 UR6, c[0x0][0x388] ;  /* 0x00007100ff0677ac */ /* 0x000e620008000a00 */
[----:B------:R-:W-:Y:S01]  /*09e0*/  IADD3 R4, P0, PT, R6, R7, RZ ;  /* 0x0000000706047210 */ /* 0x000fe20007f1e0ff */
[----:B------:R-:W-:Y:S01]  /*09f0*/  UIADD3 UR4, UPT, UPT, -UR4, URZ, URZ ;  /* 0x000000ff04047290 */ /* 0x000fe2000fffe1ff */
[----:B0-----:R-:W-:Y:S02]  /*0a00*/  IMAD.WIDE.U32 R2, R7, 0x4, R2 ;  /* 0x0000000407027825 */ /* 0x001fe400078e0002 */
[----:B------:R-:W-:Y:S02]  /*0a10*/  IADD3.X R7, PT, PT, RZ, R9, RZ, P0, !PT ;  /* 0x00000009ff077210 */ /* 0x000fe400007fe4ff */
[----:B-1----:R-:W-:Y:S02]  /*0a20*/  LEA R6, P0, R4, UR6, 0x2 ;  /* 0x0000000604067c11 */ /* 0x002fe4000f8010ff */
[----:B------:R-:W-:-:S02]  /*0a30*/  MOV R8, R2 ;  /* 0x0000000200087202 */ /* 0x000fc40000000f00 */
[----:B------:R-:W-:Y:S02]  /*0a40*/  LEA.HI.X R7, R4, UR7, R7, 0x2, P0 ;  /* 0x0000000704077c11 */ /* 0x000fe400080f1407 */
[----:B------:R-:W-:-:S07]  /*0a50*/  MOV R9, R3 ;  /* 0x0000000300097202 */ /* 0x000fce0000000f00 */
.L_x_107:
[----:B------:R-:W-:Y:S01]  /*0a60*/  MOV R3, R7 ;  /* 0x0000000700037202 */ /* 0x000fe20000000f00 */
[----:B------:R-:W-:Y:S01]  /*0a70*/  IMAD.MOV.U32 R2, RZ, RZ, R6 ;  /* 0x000000ffff027224 */ /* 0x000fe200078e0006 */
[----:B------:R-:W-:Y:S02]  /*0a80*/  MOV R4, R8 ;  /* 0x0000000800047202 */ /* 0x000fe40000000f00 */
[----:B------:R-:W-:Y:S02]  /*0a90*/  MOV R5, R9 ;  /* 0x0000000900057202 */ /* 0x000fe40000000f00 */
[----:B------:R-:W2:Y:S04]  /*0aa0*/  LDG.E R3, desc[UR12][R2.64] ;  /* 0x0000000c02037981 */ /* 0x000ea8000c1e1900 */
[----:B------:R-:W2:Y:S01]  /*0ab0*/  LDG.E R4, desc[UR12][R4.64] ;  /* 0x0000000c04047981 */ /* 0x000ea2000c1e1900 */
[----:B------:R-:W-:Y:S01]  /*0ac0*/  UIADD3 UR4, UPT, UPT, UR4, 0x1, URZ ;  /* 0x0000000104047890 */ /* 0x000fe2000fffe0ff */
[----:B------:R-:W-:-:S02]  /*0ad0*/  IADD3 R8, P0, PT, R8, 0x4, RZ ;  /* 0x0000000408087810 */ /* 0x000fc40007f1e0ff */
[----:B------:R-:W-:Y:S01]  /*0ae0*/  IADD3 R6, P1, PT, R6, 0x4, RZ ;  /* 0x0000000406067810 */ /* 0x000fe20007f3e0ff */
[----:B------:R-:W-:Y:S01]  /*0af0*/  UISETP.NE.AND UP0, UPT, UR4, URZ, UPT ;  /* 0x000000ff0400728c */ /* 0x000fe2000bf05270 */
[----:B------:R-:W-:Y:S02]  /*0b00*/  IADD3.X R9, PT, PT, RZ, R9, RZ, P0, !PT ;  /* 0x00000009ff097210 */ /* 0x000fe400007fe4ff */
[----:B------:R-:W-:Y:S01]  /*0b10*/  IADD3.X R7, PT, PT, RZ, R7, RZ, P1, !PT ;  /* 0x00000007ff077210 */ /* 0x000fe20000ffe4ff */
[----:B--2--5:R-:W-:-:S05]  /*0b20*/  FFMA R14, R3, R4, R14 ;  /* 0x00000004030e7223 */ /* 0x024fca000000000e */
[----:B------:R-:W-:Y:S05]  /*0b30*/  BRA.U UP0, `(.L_x_107) ;  /* 0xfffffffd00c87547 */ /* 0x000fea000b83ffff */
.L_x_102:
[----:B------:R-:W0:Y:S02]  /*0b40*/  LDC.64 R2, c[0x0][0x398] ;  /* 0x0000e600ff027b82 */ /* 0x000e240000000a00 */
[----:B0-----:R-:W-:-:S05]  /*0b50*/  IMAD.WIDE R2, R0, 0x4, R2 ;  /* 0x0000000400027825 */ /* 0x001fca00078e0202 */
[----:B-----5:R-:W-:Y:S01]  /*0b60*/  STG.E desc[UR12][R2.64], R14 ;  /* 0x0000000e02007986 */ /* 0x020fe2000c10190c */
[----:B------:R-:W-:Y:S05]  /*0b70*/  EXIT ;  /* 0x000000000000794d */ /* 0x000fea0003800000 */
.L_x_108:
        /* <DEDUP_REMOVED lines=16> */
.L_x_135:


//--------------------- .text._Z13ifnode_kernelPKfPfS1_iffb --------------------------
	.section	.text._Z13ifnode_kernelPKfPfS1_iffb,"ax",@progbits
	.align	128
        .global         _Z13ifnode_kernelPKfPfS1_iffb
        .type           _Z13ifnode_kernelPKfPfS1_iffb,@function
        .size           _Z13ifnode_kernelPKfPfS1_iffb,(.L_x_136 - _Z13ifnode_kernelPKfPfS1_iffb)
        .other          _Z13ifnode_kernelPKfPfS1_iffb,@"STO_CUDA_ENTRY STV_DEFAULT"
_Z13ifnode_kernelPKfPfS1_iffb:
.text._Z13ifnode_kernelPKfPfS1_iffb:
        /* <DEDUP_REMOVED lines=10> */
[----:B------:R-:W2:Y:S06]  /*00a0*/  LDCU.U8 UR4, c[0x0][0x3a4] ;  /* 0x00007480ff0477ac */ /* 0x000eac0008000000 */
[----:B------:R-:W3:Y:S01]  /*00b0*/  LDC.64 R2, c[0x0][0x388] ;  /* 0x0000e200ff027b82 */ /* 0x000ee20000000a00 */
[----:B------:R-:W4:Y:S07]  /*00c0*/  LDCU UR5, c[0x0][0x39c] ;  /* 0x00007380ff0577ac */ /* 0x000f2e0008000800 */
[----:B------:R-:W5:Y:S01]  /*00d0*/  LDC.64 R6, c[0x0][0x390] ;  /* 0x0000e400ff067b82 */ /* 0x000f620000000a00 */
[----:B0-----:R-:W-:-:S06]  /*00e0*/  IMAD.WIDE R4, R9, 0x4, R4 ;  /* 0x0000000409047825 */ /* 0x001fcc00078e0204 */
[----:B-1----:R-:W4:Y:S01]  /*00f0*/  LDG.E R5, desc[UR6][R4.64] ;  /* 0x0000000604057981 */ /* 0x002f22000c1e1900 */
[----:B---3--:R-:W-:-:S05]  /*0100*/  IMAD.WIDE R2, R9, 0x4, R2 ;  /* 0x0000000409027825 */ /* 0x008fca00078e0202 */
[----:B------:R-:W4:Y:S01]  /*0110*/  LDG.E R0, desc[UR6][R2.64] ;  /* 0x0000000602007981 */ /* 0x000f22000c1e1900 */
[----:B--2---:R-:W-:-:S06]  /*0120*/  UPRMT UR4, UR4, 0x8880, URZ ;  /* 0x0000888004047896 */ /* 0x004fcc00080000ff */
[----:B------:R-:W-:Y:S01]  /*0130*/  ISETP.NE.AND P0, PT, RZ, UR4, PT ;  /* 0x00000004ff007c0c */ /* 0x000fe2000bf05270 */
[----:B----4-:R-:W-:-:S04]  /*0140*/  FADD R0, R0, R5 ;  /* 0x0000000500007221 */ /* 0x010fc80000000000 */
[----:B------:R-:W-:-:S08]  /*0150*/  FADD R11, R0, -UR5 ;  /* 0x80000005000b7e21 */ /* 0x000fd00008000000 */
[----:B------:R-:W0:Y:S01]  /*0160*/  @!P0 LDC R11, c[0x0][0x3a0] ;  /* 0x0000e800ff0b8b82 */ /* 0x000e220000000800 */
[C---:B------:R-:W-:Y:S01]  /*0170*/  FSETP.GE.AND P0, PT, R0.reuse, UR5, PT ;  /* 0x0000000500007c0b */ /* 0x040fe2000bf06000 */
[----:B-----5:R-:W-:Y:S01]  /*0180*/  IMAD.WIDE R4, R9, 0x4, R6 ;  /* 0x0000000409047825 */ /* 0x020fe200078e0206 */
[----:B------:R-:W-:Y:S02]  /*0190*/  FSET.BF.GE.AND R7, R0, UR5, PT ;  /* 0x0000000500077c0a */ /* 0x000fe4000b806000 */
[----:B0-----:R-:W-:-:S05]  /*01a0*/  FSEL R11, R11, R0, P0 ;  /* 0x000000000b0b7208 */ /* 0x001fca0000000000 */
[----:B------:R-:W-:Y:S04]  /*01b0*/  STG.E desc[UR6][R2.64], R11 ;  /* 0x0000000b02007986 */ /* 0x000fe8000c101906 */
[----:B------:R-:W-:Y:S01]  /*01c0*/  STG.E desc[UR6][R4.64], R7 ;  /* 0x0000000704007986 */ /* 0x000fe2000c101906 */
[----:B------:R-:W-:Y:S05]  /*01d0*/  EXIT ;  /* 0x000000000000794d */ /* 0x000fea0003800000 */
.L_x_109:
        /* <DEDUP_REMOVED lines=10> */
.L_x_136:


//--------------------- .text._Z16maxpool2d_kernelPKfPfiiii --------------------------
	.section	.text._Z16maxpool2d_kernelPKfPfiiii,"ax",@progbits
	.align	128
        .global         _Z16maxpool2d_kernelPKfPfiiii
        .type           _Z16maxpool2d_kernelPKfPfiiii,@function
        .size           _Z16maxpool2d_kernelPKfPfiiii,(.L_x_137 - _Z16maxpool2d_kernelPKfPfiiii)
        .other          _Z16maxpool2d_kernelPKfPfiiii,@"STO_CUDA_ENTRY STV_DEFAULT"
_Z16maxpool2d_kernelPKfPfiiii:
.text._Z16maxpool2d_kernelPKfPfiiii:
[----:B------:R-:W-:Y:S08]  /*0000*/  LDC R1, c[0x0][0x37c] ;  /* 0x0000df00ff017b82 */ /* 0x000ff00000000800 */
[----:B------:R-:W0:Y:S01]  /*0010*/  LDC R5, c[0x0][0x39c] ;  /* 0x0000e700ff057b82 */ /* 0x000e220000000800 */
[----:B------:R-:W1:Y:S07]  /*0020*/  LDCU UR5, c[0x0][0x390] ;  /* 0x00007200ff0577ac */ /* 0x000e6e0008000800 */
[----:B------:R-:W2:Y:S08]  /*0030*/  LDC R8, c[0x0][0x394] ;  /* 0x0000e500ff087b82 */ /* 0x000eb00000000800 */
[----:B------:R-:W3:Y:S01]  /*0040*/  LDC R12, c[0x0][0x398] ;  /* 0x0000e600ff0c7b82 */ /* 0x000ee20000000800 */
[----:B0-----:R-:W-:-:S07]  /*0050*/  IABS R7, R5 ;  /* 0x0000000500077213 */ /* 0x001fce0000000000 */
[----:B------:R-:W0:Y:S01]  /*0060*/  S2UR UR4, SR_CTAID.X ;  /* 0x00000000000479c3 */ /* 0x000e220000002500 */
[----:B------:R-:W4:Y:S01]  /*0070*/  I2F.RP R0, R7 ;  /* 0x0000000700007306 */ /* 0x000f220000209400 */
[----:B--2---:R-:W-:-:S06]  /*0080*/  IABS R6, R8 ;  /* 0x0000000800067213 */ /* 0x004fcc0000000000 */
[----:B------:R-:W0:Y:S01]  /*0090*/  LDC R11, c[0x0][0x360] ;  /* 0x0000d800ff0b7b82 */ /* 0x000e220000000800 */
[----:B---3--:R-:W-:Y:S01]  /*00a0*/  IABS R10, R12 ;  /* 0x0000000c000a7213 */ /* 0x008fe20000000000 */
[----:B----4-:R-:W2:Y:S02]  /*00b0*/  MUFU.RCP R0, R0 ;  /* 0x0000000000007308 */ /* 0x010ea40000001000 */
[----:B--2---:R-:W-:-:S06]  /*00c0*/  VIADD R2, R0, 0xffffffe ;  /* 0x0ffffffe00027836 */ /* 0x004fcc0000000000 */
[----:B------:R2:W3:Y:S02]  /*00d0*/  F2I.FTZ.U32.TRUNC.NTZ R3, R2 ;  /* 0x0000000200037305 */ /* 0x0004e4000021f000 */
[----:B--2---:R-:W-:Y:S02]  /*00e0*/  IMAD.MOV.U32 R2, RZ, RZ, RZ ;  /* 0x000000ffff027224 */ /* 0x004fe400078e00ff */
[----:B---3--:R-:W-:-:S04]  /*00f0*/  IMAD.MOV R4, RZ, RZ, -R3 ;  /* 0x000000ffff047224 */ /* 0x008fc800078e0a03 */
[----:B------:R-:W-:-:S04]  /*0100*/  IMAD R9, R4, R7, RZ ;  /* 0x0000000704097224 */ /* 0x000fc800078e02ff */
[----:B------:R-:W-:-:S06]  /*0110*/  IMAD.HI.U32 R3, R3, R9, R2 ;  /* 0x0000000903037227 */ /* 0x000fcc00078e0002 */
[----:B------:R-:W-:-:S04]  /*0120*/  IMAD.HI.U32 R0, R3, R6, RZ ;  /* 0x0000000603007227 */ /* 0x000fc800078e00ff */
[----:B------:R-:W-:Y:S02]  /*0130*/  IMAD.MOV R2, RZ, RZ, -R0 ;  /* 0x000000ffff027224 */ /* 0x000fe400078e0a00 */
[----:B------:R-:W-:-:S04]  /*0140*/  IMAD.HI.U32 R4, R3, R10, RZ ;  /* 0x0000000a03047227 */ /* 0x000fc800078e00ff */
[C---:B------:R-:W-:Y:S02]  /*0150*/  IMAD R2, R7.reuse, R2, R6 ;  /* 0x0000000207027224 */ /* 0x040fe400078e0206 */
[----:B------:R-:W-:Y:S01]  /*0160*/  IMAD.MOV R3, RZ, RZ, -R4 ;  /* 0x000000ffff037224 */ /* 0x000fe200078e0a04 */
[----:B------:R-:W0:Y:S02]  /*0170*/  S2R R6, SR_TID.X ;  /* 0x0000000000067919 */ /* 0x000e240000002100 */
[C---:B------:R-:W-:Y:S01]  /*0180*/  ISETP.GT.U32.AND P0, PT, R7.reuse, R2, PT ;  /* 0x000000020700720c */ /* 0x040fe20003f04070 */
[----:B------:R-:W-:-:S05]  /*0190*/  IMAD R3, R7, R3, R10 ;  /* 0x0000000307037224 */ /* 0x000fca00078e020a */
[----:B------:R-:W-:-:S07]  /*01a0*/  ISETP.GT.U32.AND P2, PT, R7, R3, PT ;  /* 0x000000030700720c */ /* 0x000fce0003f44070 */
[----:B------:R-:W-:Y:S02]  /*01b0*/  @!P0 IMAD.IADD R2, R2, 0x1, -R7 ;  /* 0x0000000102028824 */ /* 0x000fe400078e0a07 */
[----:B------:R-:W-:-:S03]  /*01c0*/  @!P0 VIADD R0, R0, 0x1 ;  /* 0x0000000100008836 */ /* 0x000fc60000000000 */
[----:B------:R-:W-:Y:S01]  /*01d0*/  ISETP.GE.U32.AND P3, PT, R2, R7, PT ;  /* 0x000000070200720c */ /* 0x000fe20003f66070 */
[----:B------:R-:W-:Y:S01]  /*01e0*/  @!P2 IMAD.IADD R3, R3, 0x1, -R7 ;  /* 0x000000010303a824 */ /* 0x000fe200078e0a07 */
[----:B------:R-:W-:Y:S01]  /*01f0*/  LOP3.LUT R2, R8, R5, RZ, 0x3c, !PT ;  /* 0x0000000508027212 */ /* 0x000fe200078e3cff */
[----:B------:R-:W-:Y:S01]  /*0200*/  @!P2 VIADD R4, R4, 0x1 ;  /* 0x000000010404a836 */ /* 0x000fe20000000000 */
[----:B------:R-:W-:Y:S02]  /*0210*/  ISETP.NE.AND P2, PT, R5, RZ, PT ;  /* 0x000000ff0500720c */ /* 0x000fe40003f45270 */
[----:B------:R-:W-:Y:S02]  /*0220*/  ISETP.GE.AND P1, PT, R2, RZ, PT ;  /* 0x000000ff0200720c */ /* 0x000fe40003f26270 */
[----:B------:R-:W-:Y:S02]  /*0230*/  ISETP.GE.U32.AND P4, PT, R3, R7, PT ;  /* 0x000000070300720c */ /* 0x000fe40003f86070 */
[----:B------:R-:W-:-:S02]  /*0240*/  LOP3.LUT R2, R12, R5, RZ, 0x3c, !PT ;  /* 0x000000050c027212 */ /* 0x000fc400078e3cff */
[----:B------:R-:W-:Y:S01]  /*0250*/  LOP3.LUT R3, RZ, R5, RZ, 0x33, !PT ;  /* 0x00000005ff037212 */ /* 0x000fe200078e33ff */
[----:B------:R-:W-:Y:S01]  /*0260*/  @P3 VIADD R0, R0, 0x1 ;  /* 0x0000000100003836 */ /* 0x000fe20000000000 */
[----:B------:R-:W-:Y:S01]  /*0270*/  ISETP.GE.AND P0, PT, R2, RZ, PT ;  /* 0x000000ff0200720c */ /* 0x000fe20003f06270 */
[----:B0-----:R-:W-:-:S04]  /*0280*/  IMAD R11, R11, UR4, R6 ;  /* 0x000000040b0b7c24 */ /* 0x001fc8000f8e0206 */
[----:B------:R-:W-:Y:S02]  /*0290*/  @!P1 IMAD.MOV R0, RZ, RZ, -R0 ;  /* 0x000000ffff009224 */ /* 0x000fe400078e0a00 */
[----:B------:R-:W-:-:S03]  /*02a0*/  @P4 VIADD R4, R4, 0x1 ;  /* 0x0000000104044836 */ /* 0x000fc60000000000 */
[----:B------:R-:W-:-:S03]  /*02b0*/  SEL R14, R3, R0, !P2 ;  /* 0x00000000030e7207 */ /* 0x000fc60005000000 */
[----:B------:R-:W-:-:S05]  /*02c0*/  @!P0 IMAD.MOV R4, RZ, RZ, -R4 ;  /* 0x000000ffff048224 */ /* 0x000fca00078e0a04 */
[----:B------:R-:W-:Y:S01]  /*02d0*/  SEL R12, R3, R4, !P2 ;  /* 0x00000004030c7207 */ /* 0x000fe20005000000 */
[----:B-1----:R-:W-:-:S04]  /*02e0*/  IMAD R3, R14, UR5, RZ ;  /* 0x000000050e037c24 */ /* 0x002fc8000f8e02ff */
[----:B------:R-:W-:-:S05]  /*02f0*/  IMAD R0, R12, R3, RZ ;  /* 0x000000030c007224 */ /* 0x000fca00078e02ff */
[----:B------:R-:W-:-:S13]  /*0300*/  ISETP.GE.AND P0, PT, R11, R0, PT ;  /* 0x000000000b00720c */ /* 0x000fda0003f06270 */
[----:B------:R-:W-:Y:S05]  /*0310*/  @P0 EXIT ;  /* 0x000000000000094d */ /* 0x000fea0003800000 */
[----:B------:R-:W-:Y:S01]  /*0320*/  IABS R10, R12 ;  /* 0x0000000c000a7213 */ /* 0x000fe20000000000 */
[----:B------:R-:W0:Y:S01]  /*0330*/  LDCU.64 UR8, c[0x0][0x358] ;  /* 0x00006b00ff0877ac */ /* 0x000e220008000a00 */
[----:B------:R-:W-:Y:S02]  /*0340*/  IABS R0, R14 ;  /* 0x0000000e00007213 */ /* 0x000fe40000000000 */
[----:B------:R-:W1:Y:S01]  /*0350*/  I2F.RP R4, R10 ;  /* 0x0000000a00047306 */ /* 0x000e620000209400 */
[----:B------:R-:W-:-:S07]  /*0360*/  IABS R9, R12 ;  /* 0x0000000c00097213 */ /* 0x000fce0000000000 */
[----:B------:R-:W2:Y:S08]  /*0370*/  I2F.RP R6, R0 ;  /* 0x0000000000067306 */ /* 0x000eb00000209400 */
[----:B-1----:R-:W1:Y:S08]  /*0380*/  MUFU.RCP R4, R4 ;  /* 0x0000000400047308 */ /* 0x002e700000001000 */
[----:B--2---:R-:W-:Y:S01]  /*0390*/  MUFU.RCP R6, R6 ;  /* 0x0000000600067308 */ /* 0x004fe20000001000 */
[----:B-1----:R-:W-:Y:S01]  /*03a0*/  VIADD R2, R4, 0xffffffe ;  /* 0x0ffffffe04027836 */ /* 0x002fe20000000000 */
[----:B------:R-:W-:-:S06]  /*03b0*/  IABS R4, R11 ;  /* 0x0000000b00047213 */ /* 0x000fcc0000000000 */
[----:B------:R1:W2:Y:S02]  /*03c0*/  F2I.FTZ.U32.TRUNC.NTZ R3, R2 ;  /* 0x0000000200037305 */ /* 0x0002a4000021f000 */
[----:B-1----:R-:W-:Y:S02]  /*03d0*/  IMAD.MOV.U32 R2, RZ, RZ, RZ ;  /* 0x000000ffff027224 */ /* 0x002fe400078e00ff */
[----:B--2---:R-:W-:-:S04]  /*03e0*/  IMAD.MOV R7, RZ, RZ, -R3 ;  /* 0x000000ffff077224 */ /* 0x004fc800078e0a03 */
[----:B------:R-:W-:-:S04]  /*03f0*/  IMAD R7, R7, R10, RZ ;  /* 0x0000000a07077224 */ /* 0x000fc800078e02ff */
[----:B------:R-:W-:-:S04]  /*0400*/  IMAD.HI.U32 R3, R3, R7, R2 ;  /* 0x0000000703037227 */ /* 0x000fc800078e0002 */
[----:B------:R-:W-:Y:S02]  /*0410*/  IMAD.MOV R7, RZ, RZ, -R9 ;  /* 0x000000ffff077224 */ /* 0x000fe400078e0a09 */
[----:B------:R-:W-:-:S04]  /*0420*/  IMAD.HI.U32 R2, R3, R4, RZ ;  /* 0x0000000403027227 */ /* 0x000fc800078e00ff */
[----:B------:R-:W-:Y:S01]  /*0430*/  IMAD R3, R2, R7, R4 ;  /* 0x0000000702037224 */ /* 0x000fe200078e0204 */
[----:B------:R-:W-:Y:S01]  /*0440*/  LOP3.LUT R4, R11, R12, RZ, 0x3c, !PT ;  /* 0x0000000c0b047212 */ /* 0x000fe200078e3cff */
[----:B------:R-:W-:-:S03]  /*0450*/  VIADD R7, R6, 0xffffffe ;  /* 0x0ffffffe06077836 */ /* 0x000fc60000000000 */
[----:B------:R-:W-:Y:S02]  /*0460*/  ISETP.GT.U32.AND P1, PT, R10, R3, PT ;  /* 0x000000030a00720c */ /* 0x000fe40003f24070 */
[----:B------:R-:W-:-:S11]  /*0470*/  ISETP.GE.AND P2, PT, R4, RZ, PT ;  /* 0x000000ff0400720c */ /* 0x000fd60003f46270 */
[----:B------:R-:W-:Y:S02]  /*0480*/  @!P1 IMAD.IADD R3, R3, 0x1, -R10 ;  /* 0x0000000103039824 */ /* 0x000fe400078e0a0a */
[----:B------:R-:W-:Y:S01]  /*0490*/  @!P1 VIADD R2, R2, 0x1 ;  /* 0x0000000102029836 */ /* 0x000fe20000000000 */
[----:B------:R-:W-:Y:S02]  /*04a0*/  ISETP.NE.AND P1, PT, R12, RZ, PT ;  /* 0x000000ff0c00720c */ /* 0x000fe40003f25270 */
[----:B------:R-:W-:Y:S02]  /*04b0*/  ISETP.GE.U32.AND P0, PT, R3, R10, PT ;  /* 0x0000000a0300720c */ /* 0x000fe40003f06070 */
[----:B------:R-:W1:Y:S11]  /*04c0*/  F2I.FTZ.U32.TRUNC.NTZ R3, R7 ;  /* 0x0000000700037305 */ /* 0x000e76000021f000 */
[----:B------:R-:W-:-:S04]  /*04d0*/  @P0 VIADD R2, R2, 0x1 ;  /* 0x0000000102020836 */ /* 0x000fc80000000000 */
[----:B------:R-:W-:Y:S01]  /*04e0*/  IMAD.MOV.U32 R9, RZ, RZ, R2 ;  /* 0x000000ffff097224 */ /* 0x000fe200078e0002 */
[----:B------:R-:W-:Y:S01]  /*04f0*/  IABS R2, R14 ;  /* 0x0000000e00027213 */ /* 0x000fe20000000000 */
[----:B-1----:R-:W-:Y:S02]  /*0500*/  IMAD.MOV R13, RZ, RZ, -R3 ;  /* 0x000000ffff0d7224 */ /* 0x002fe400078e0a03 */
[----:B------:R-:W-:Y:S01]  /*0510*/  @!P2 IMAD.MOV R9, RZ, RZ, -R9 ;  /* 0x000000ffff09a224 */ /* 0x000fe200078e0a09 */
[----:B------:R-:W-:Y:S01]  /*0520*/  @!P1 LOP3.LUT R9, RZ, R12, RZ, 0x33, !PT ;  /* 0x0000000cff099212 */ /* 0x000fe200078e33ff */
[----:B------:R-:W-:Y:S02]  /*0530*/  IMAD.MOV R6, RZ, RZ, -R2 ;  /* 0x000000ffff067224 */ /* 0x000fe400078e0a02 */
[----:B------:R-:W-:Y:S01]  /*0540*/  IMAD R7, R13, R0, RZ ;  /* 0x000000000d077224 */ /* 0x000fe200078e02ff */
[----:B------:R-:W-:Y:S01]  /*0550*/  IABS R4, R9 ;  /* 0x0000000900047213 */ /* 0x000fe20000000000 */
[----:B------:R-:W-:-:S04]  /*0560*/  IMAD.MOV.U32 R2, RZ, RZ, RZ ;  /* 0x000000ffff027224 */ /* 0x000fc800078e00ff */
[----:B------:R-:W-:-:S04]  /*0570*/  IMAD.HI.U32 R2, R3, R7, R2 ;  /* 0x0000000703027227 */ /* 0x000fc800078e0002 */
[----:B------:R-:W-:Y:S02]  /*0580*/  IMAD.MOV.U32 R3, RZ, RZ, R4 ;  /* 0x000000ffff037224 */ /* 0x000fe400078e0004 */
[----:B------:R-:W-:Y:S02]  /*0590*/  IMAD.MOV.U32 R4, RZ, RZ, R6 ;  /* 0x000000ffff047224 */ /* 0x000fe400078e0006 */
[----:B------:R-:W-:-:S04]  /*05a0*/  IMAD.HI.U32 R13, R2, R3, RZ ;  /* 0x00000003020d7227 */ /* 0x000fc800078e00ff */
[----:B------:R-:W-:-:S05]  /*05b0*/  IMAD R3, R13, R4, R3 ;  /* 0x000000040d037224 */ /* 0x000fca00078e0203 */
[----:B------:R-:W-:-:S13]  /*05c0*/  ISETP.GT.U32.AND P1, PT, R0, R3, PT ;  /* 0x000000030000720c */ /* 0x000fda0003f24070 */
[----:B------:R-:W-:Y:S02]  /*05d0*/  @!P1 IMAD.IADD R3, R3, 0x1, -R0 ;  /* 0x0000000103039824 */ /* 0x000fe400078e0a00 */
[----:B------:R-:W-:Y:S01]  /*05e0*/  @!P1 VIADD R13, R13, 0x1 ;  /* 0x000000010d0d9836 */ /* 0x000fe20000000000 */
[----:B------:R-:W-:Y:S02]  /*05f0*/  ISETP.NE.AND P1, PT, R14, RZ, PT ;  /* 0x000000ff0e00720c */ /* 0x000fe40003f25270 */
[----:B------:R-:W-:Y:S02]  /*0600*/  ISETP.GE.U32.AND P0, PT, R3, R0, PT ;  /* 0x000000000300720c */ /* 0x000fe40003f06070 */
[----:B------:R-:W-:-:S04]  /*0610*/  LOP3.LUT R0, R9, R14, RZ, 0x3c, !PT ;  /* 0x0000000e09007212 */ /* 0x000fc800078e3cff */
[----:B------:R-:W-:Y:S01]  /*0620*/  ISETP.GE.AND P2, PT, R0, RZ, PT ;  /* 0x000000ff0000720c */ /* 0x000fe20003f46270 */
[----:B------:R-:W-:-:S04]  /*0630*/  IMAD.MOV R0, RZ, RZ, -R9 ;  /* 0x000000ffff007224 */ /* 0x000fc800078e0a09 */
[----:B------:R-:W-:Y:S02]  /*0640*/  IMAD R11, R12, R0, R11 ;  /* 0x000000000c0b7224 */ /* 0x000fe400078e020b */
[----:B------:R-:W-:Y:S01]  /*0650*/  @P0 VIADD R13, R13, 0x1 ;  /* 0x000000010d0d0836 */ /* 0x000fe20000000000 */
[----:B------:R-:W-:-:S05]  /*0660*/  ISETP.GE.AND P0, PT, R5, 0x1, PT ;  /* 0x000000010500780c */ /* 0x000fca0003f06270 */
[----:B------:R-:W-:Y:S01]  /*0670*/  @!P2 IMAD.MOV R13, RZ, RZ, -R13 ;  /* 0x000000ffff0da224 */ /* 0x000fe200078e0a0d */
[----:B------:R-:W-:-:S05]  /*0680*/  @!P1 LOP3.LUT R13, RZ, R14, RZ, 0x33, !PT ;  /* 0x0000000eff0d9212 */ /* 0x000fca00078e33ff */
[----:B------:R-:W-:-:S04]  /*0690*/  IMAD.MOV R3, RZ, RZ, -R13 ;  /* 0x000000ffff037224 */ /* 0x000fc800078e0a0d */
[----:B------:R-:W-:Y:S02]  /*06a0*/  IMAD R10, R14, R3, R9 ;  /* 0x000000030e0a7224 */ /* 0x000fe400078e0209 */
[----:B------:R-:W-:Y:S01]  /*06b0*/  IMAD.MOV.U32 R9, RZ, RZ, -0xeb60d36 ;  /* 0xf149f2caff097424 */ /* 0x000fe200078e00ff */
[----:B0-----:R-:W-:Y:S06]  /*06c0*/  @!P0 BRA `(.L_x_110) ;  /* 0x00000008005c8947 */ /* 0x001fec0003800000 */
[----:B------:R-:W0:Y:S01]  /*06d0*/  LDCU.64 UR6, c[0x0][0x380] ;  /* 0x00007000ff0677ac */ /* 0x000e220008000a00 */
[C---:B------:R-:W-:Y:S01]  /*06e0*/  LOP3.LUT R17, R5.reuse, 0xf, RZ, 0xc0, !PT ;  /* 0x0000000f05117812 */ /* 0x040fe200078ec0ff */
[-C--:B------:R-:W-:Y:S01]  /*06f0*/  IMAD R0, R10, R5.reuse, RZ ;  /* 0x000000050a007224 */ /* 0x080fe200078e02ff */
[----:B------:R-:W-:Y:S01]  /*0700*/  LOP3.LUT R16, R5, 0x7, RZ, 0xc0, !PT ;  /* 0x0000000705107812 */ /* 0x000fe200078ec0ff */
[----:B------:R-:W-:Y:S01]  /*0710*/  IMAD R6, R11, R5, RZ ;  /* 0x000000050b067224 */ /* 0x000fe200078e02ff */
[----:B------:R-:W-:Y:S01]  /*0720*/  LOP3.LUT R7, R5, 0x7ffffff0, RZ, 0xc0, !PT ;  /* 0x7ffffff005077812 */ /* 0x000fe200078ec0ff */
[----:B------:R-:W-:Y:S01]  /*0730*/  VIADD R2, R17, 0xffffffff ;  /* 0xffffffff11027836 */ /* 0x000fe20000000000 */
[----:B------:R-:W-:Y:S01]  /*0740*/  LOP3.LUT R5, R5, 0x3, RZ, 0xc0, !PT ;  /* 0x0000000305057812 */ /* 0x000fe200078ec0ff */
[----:B------:R-:W-:Y:S01]  /*0750*/  VIADD R3, R16, 0xffffffff ;  /* 0xffffffff10037836 */ /* 0x000fe20000000000 */
[----:B------:R-:W-:Y:S01]  /*0760*/  UMOV UR4, URZ ;  /* 0x000000ff00047c82 */ /* 0x000fe20008000000 */
[----:B------:R-:W-:Y:S01]  /*0770*/  IMAD R8, R13, R8, R0 ;  /* 0x000000080d087224 */ /* 0x000fe200078e0200 */
[----:B------:R-:W-:Y:S01]  /*0780*/  ISETP.GE.U32.AND P0, PT, R2, 0x7, PT ;  /* 0x000000070200780c */ /* 0x000fe20003f06070 */
[----:B------:R-:W-:Y:S01]  /*0790*/  IMAD.MOV.U32 R9, RZ, RZ, -0xeb60d36 ;  /* 0xf149f2caff097424 */ /* 0x000fe200078e00ff */
[----:B------:R-:W-:Y:S01]  /*07a0*/  ISETP.GE.U32.AND P1, PT, R3, 0x3, PT ;  /* 0x000000030300780c */ /* 0x000fe20003f26070 */
[----:B------:R-:W-:Y:S01]  /*07b0*/  IMAD.MOV R4, RZ, RZ, -R7 ;  /* 0x000000ffff047224 */ /* 0x000fe200078e0a07 */
[----:B0-----:R-:W-:-:S04]  /*07c0*/  UIADD3 UR5, UP0, UPT, UR6, 0x20, URZ ;  /* 0x0000002006057890 */ /* 0x001fc8000ff1e0ff */
[----:B------:R-:W-:-:S12]  /*07d0*/  UIADD3.X UR6, UPT, UPT, URZ, UR7, URZ, UP0, !UPT ;  /* 0x00000007ff067290 */ /* 0x000fd800087fe4ff */
.L_x_116:
[----:B------:R-:W0:Y:S01]  /*07e0*/  LDCU.64 UR10, c[0x0][0x398] ;  /* 0x00007300ff0a77ac */ /* 0x000e220008000a00 */
[----:B------:R-:W-:Y:S02]  /*07f0*/  VIADD R3, R8, UR4 ;  /* 0x0000000408037c36 */ /* 0x000fe40008000000 */
[----:B------:R-:W-:Y:S01]  /*0800*/  IMAD.MOV.U32 R15, RZ, RZ, RZ ;  /* 0x000000ffff0f7224 */ /* 0x000fe200078e00ff */
[----:B------:R-:W-:Y:S02]  /*0810*/  UIADD3 UR4, UPT, UPT, UR4, 0x1, URZ ;  /* 0x0000000104047890 */ /* 0x000fe4000fffe0ff */
[----:B0-----:R-:W-:Y:S01]  /*0820*/  UISETP.GE.U32.AND UP0, UPT, UR11, 0x10, UPT ;  /* 0x000000100b00788c */ /* 0x001fe2000bf06070 */
[----:B------:R-:W-:Y:S01]  /*0830*/  IMAD R0, R3, UR10, R6 ;  /* 0x0000000a03007c24 */ /* 0x000fe2000f8e0206 */
[----:B------:R-:W-:-:S07]  /*0840*/  UISETP.NE.AND UP1, UPT, UR4, UR11, UPT ;  /* 0x0000000b0400728c */ /* 0x000fce000bf25270 */
[----:B------:R-:W-:Y:S05]  /*0850*/  BRA.U !UP0, `(.L_x_111) ;  /* 0x0000000108e87547 */ /* 0x000fea000b800000 */
[----:B------:R-:W-:Y:S02]  /*0860*/  IMAD.MOV.U32 R19, RZ, RZ, R0 ;  /* 0x000000ffff137224 */ /* 0x000fe400078e0000 */
[----:B------:R-:W-:-:S07]  /*0870*/  IMAD.MOV.U32 R15, RZ, RZ, R4 ;  /* 0x000000ffff0f7224 */ /* 0x000fce00078e0004 */
.L_x_112:
[----:B------:R-:W-:Y:S02]  /*0880*/  IMAD.U32 R2, RZ, RZ, UR5 ;  /* 0x00000005ff027e24 */ /* 0x000fe4000f8e00ff */
[----:B------:R-:W-:Y:S02]  /*0890*/  IMAD.U32 R3, RZ, RZ, UR6 ;  /* 0x00000006ff037e24 */ /* 0x000fe4000f8e00ff */
[----:B------:R-:W-:-:S05]  /*08a0*/  IMAD.WIDE R2, R19, 0x4, R2 ;  /* 0x0000000413027825 */ /* 0x000fca00078e0202 */
[----:B------:R-:W2:Y:S04]  /*08b0*/  LDG.E R26, desc[UR8][R2.64+-0x20] ;  /* 0xffffe008021a7981 */ /* 0x000ea8000c1e1900 */
[----:B------:R-:W3:Y:S04]  /*08c0*/  LDG.E R28, desc[UR8][R2.64+-0x1c] ;  /* 0xffffe408021c7981 */ /* 0x000ee8000c1e1900 */
[----:B------:R-:W4:Y:S04]  /*08d0*/  LDG.E R22, desc[UR8][R2.64+-0x18] ;  /* 0xffffe80802167981 */ /* 0x000f28000c1e1900 */
[----:B------:R-:W5:Y:S04]  /*08e0*/  LDG.E R25, desc[UR8][R2.64+-0x14] ;  /* 0xffffec0802197981 */ /* 0x000f68000c1e1900 */
[----:B------:R-:W5:Y:S04]  /*08f0*/  LDG.E R24, desc[UR8][R2.64+-0x10] ;  /* 0xfffff00802187981 */ /* 0x000f68000c1e1900 */
[----:B------:R-:W5:Y:S04]  /*0900*/  LDG.E R23, desc[UR8][R2.64+-0xc] ;  /* 0xfffff40802177981 */ /* 0x000f68000c1e1900 */
[----:B------:R-:W5:Y:S04]  /*0910*/  LDG.E R20, desc[UR8][R2.64+-0x8] ;  /* 0xfffff80802147981 */ /* 0x000f68000c1e1900 */
[----:B------:R-:W5:Y:S04]  /*0920*/  LDG.E R18, desc[UR8][R2.64+-0x4] ;  /* 0xfffffc0802127981 */ /* 0x000f68000c1e1900 */
[----:B------:R-:W5:Y:S01]  /*0930*/  LDG.E R21, desc[UR8][R2.64] ;  /* 0x0000000802157981 */ /* 0x000f62000c1e1900 */
[----:B--2---:R-:W-:-:S04]  /*0940*/  FSETP.GT.AND P2, PT, R26, R9, PT ;  /* 0x000000091a00720b */ /* 0x004fc80003f44000 */
[----:B------:R-:W-:-:S04]  /*0950*/  FSEL R9, R26, R9, P2 ;  /* 0x000000091a097208 */ /* 0x000fc80001000000 */
[----:B---3--:R-:W-:-:S04]  /*0960*/  FSETP.GT.AND P2, PT, R28, R9, PT ;  /* 0x000000091c00720b */ /* 0x008fc80003f44000 */
[----:B------:R-:W-:Y:S02]  /*0970*/  FSEL R27, R28, R9, P2 ;  /* 0x000000091c1b7208 */ /* 0x000fe40001000000 */
[----:B------:R-:W2:Y:S02]  /*0980*/  LDG.E R9, desc[UR8][R2.64+0x4] ;  /* 0x0000040802097981 */ /* 0x000ea4000c1e1900 */
[----:B----4-:R-:W-:-:S04]  /*0990*/  FSETP.GT.AND P2, PT, R22, R27, PT ;  /* 0x0000001b1600720b */ /* 0x010fc80003f44000 */
[----:B------:R-:W-:Y:S02]  /*09a0*/  FSEL R26, R22, R27, P2 ;  /* 0x0000001b161a7208 */ /* 0x000fe40001000000 */
[----:B------:R-:W3:Y:S02]  /*09b0*/  LDG.E R22, desc[UR8][R2.64+0x8] ;  /* 0x0000080802167981 */ /* 0x000ee4000c1e1900 */
[----:B-----5:R-:W-:-:S04]  /*09c0*/  FSETP.GT.AND P2, PT, R25, R26, PT ;  /* 0x0000001a1900720b */ /* 0x020fc80003f44000 */
[----:B------:R-:W-:Y:S02]  /*09d0*/  FSEL R27, R25, R26, P2 ;  /* 0x0000001a191b7208 */ /* 0x000fe40001000000 */
[----:B------:R-:W4:Y:S02]  /*09e0*/  LDG.E R25, desc[UR8][R2.64+0xc] ;  /* 0x00000c0802197981 */ /* 0x000f24000c1e1900 */
[----:B------:R-:W-:-:S04]  /*09f0*/  FSETP.GT.AND P2, PT, R24, R27, PT ;  /* 0x0000001b1800720b */ /* 0x000fc80003f44000 */
[----:B------:R-:W-:Y:S02]  /*0a00*/  FSEL R26, R24, R27, P2 ;  /* 0x0000001b181a7208 */ /* 0x000fe40001000000 */
[----:B------:R-:W5:Y:S02]  /*0a10*/  LDG.E R24, desc[UR8][R2.64+0x10] ;  /* 0x0000100802187981 */ /* 0x000f64000c1e1900 */
[----:B------:R-:W-:-:S04]  /*0a20*/  FSETP.GT.AND P2, PT, R23, R26, PT ;  /* 0x0000001a1700720b */ /* 0x000fc80003f44000 */
[----:B------:R-:W-:Y:S02]  /*0a30*/  FSEL R27, R23, R26, P2 ;  /* 0x0000001a171b7208 */ /* 0x000fe40001000000 */
[----:B------:R-:W5:Y:S02]  /*0a40*/  LDG.E R23, desc[UR8][R2.64+0x14] ;  /* 0x0000140802177981 */ /* 0x000f64000c1e1900 */
[CC--:B------:R-:W-:Y:S02]  /*0a50*/  FSETP.GT.AND P2, PT, R20.reuse, R27.reuse, PT ;  /* 0x0000001b1400720b */ /* 0x0c0fe40003f44000 */
[----:B------:R-:W5:Y:S02]  /*0a60*/  LDG.E R26, desc[UR8][R2.64+0x1c] ;  /* 0x00001c08021a7981 */ /* 0x000f64000c1e1900 */
[----:B------:R-:W-:Y:S02]  /*0a70*/  FSEL R27, R20, R27, P2 ;  /* 0x0000001b141b7208 */ /* 0x000fe40001000000 */
[----:B------:R-:W5:Y:S02]  /*0a80*/  LDG.E R20, desc[UR8][R2.64+0x18] ;  /* 0x0000180802147981 */ /* 0x000f64000c1e1900 */
[----:B------:R-:W-:-:S04]  /*0a90*/  FSETP.GT.AND P2, PT, R18, R27, PT ;  /* 0x0000001b1200720b */ /* 0x000fc80003f44000 */
[----:B------:R-:W-:-:S04]  /*0aa0*/  FSEL R18, R18, R27, P2 ;  /* 0x0000001b12127208 */ /* 0x000fc80001000000 */
[----:B------:R-:W-:-:S04]  /*0ab0*/  FSETP.GT.AND P2, PT, R21, R18, PT ;  /* 0x000000121500720b */ /* 0x000fc80003f44000 */
[----:B------:R-:W-:Y:S01]  /*0ac0*/  FSEL R18, R21, R18, P2 ;  /* 0x0000001215127208 */ /* 0x000fe20001000000 */
[----:B------:R-:W-:-:S05]  /*0ad0*/  VIADD R15, R15, 0x10 ;  /* 0x000000100f0f7836 */ /* 0x000fca0000000000 */
[----:B------:R-:W-:Y:S01]  /*0ae0*/  ISETP.NE.AND P3, PT, R15, RZ, PT ;  /* 0x000000ff0f00720c */ /* 0x000fe20003f65270 */
[----:B------:R-:W-:Y:S01]  /*0af0*/  VIADD R19, R19, 0x10 ;  /* 0x0000001013137836 */ /* 0x000fe20000000000 */
[----:B--2---:R-:W-:-:S04]  /*0b00*/  FSETP.GT.AND P2, PT, R9, R18, PT ;  /* 0x000000120900720b */ /* 0x004fc80003f44000 */
[----:B------:R-:W-:-:S04]  /*0b10*/  FSEL R9, R9, R18, P2 ;  /* 0x0000001209097208 */ /* 0x000fc80001000000 */
[----:B---3--:R-:W-:-:S04]  /*0b20*/  FSETP.GT.AND P2, PT, R22, R9, PT ;  /* 0x000000091600720b */ /* 0x008fc80003f44000 */
[----:B------:R-:W-:-:S04]  /*0b30*/  FSEL R22, R22, R9, P2 ;  /* 0x0000000916167208 */ /* 0x000fc80001000000 */
[----:B----4-:R-:W-:-:S04]  /*0b40*/  FSETP.GT.AND P2, PT, R25, R22, PT ;  /* 0x000000161900720b */ /* 0x010fc80003f44000 */
[----:B------:R-:W-:-:S04]  /*0b50*/  FSEL R25, R25, R22, P2 ;  /* 0x0000001619197208 */ /* 0x000fc80001000000 */
[----:B-----5:R-:W-:-:S04]  /*0b60*/  FSETP.GT.AND P2, PT, R24, R25, PT ;  /* 0x000000191800720b */ /* 0x020fc80003f44000 */
[----:B------:R-:W-:-:S04]  /*0b70*/  FSEL R24, R24, R25, P2 ;  /* 0x0000001918187208 */ /* 0x000fc80001000000 */
[----:B------:R-:W-:-:S04]  /*0b80*/  FSETP.GT.AND P2, PT, R23, R24, PT ;  /* 0x000000181700720b */ /* 0x000fc80003f44000 */
[----:B------:R-:W-:-:S04]  /*0b90*/  FSEL R23, R23, R24, P2 ;  /* 0x0000001817177208 */ /* 0x000fc80001000000 */
[----:B------:R-:W-:-:S04]  /*0ba0*/  FSETP.GT.AND P2, PT, R20, R23, PT ;  /* 0x000000171400720b */ /* 0x000fc80003f44000 */
[----:B------:R-:W-:-:S04]  /*0bb0*/  FSEL R9, R20, R23, P2 ;  /* 0x0000001714097208 */ /* 0x000fc80001000000 */
[----:B------:R-:W-:-:S04]  /*0bc0*/  FSETP.GT.AND P2, PT, R26, R9, PT ;  /* 0x000000091a00720b */ /* 0x000fc80003f44000 */
[----:B------:R-:W-:Y:S01]  /*0bd0*/  FSEL R9, R26, R9, P2 ;  /* 0x000000091a097208 */ /* 0x000fe20001000000 */
[----:B------:R-:W-:Y:S08]  /*0be0*/  @P3 BRA `(.L_x_112) ;  /* 0xfffffffc00243947 */ /* 0x000ff0000383ffff */
[----:B------:R-:W-:-:S07]  /*0bf0*/  IMAD.MOV.U32 R15, RZ, RZ, R7 ;  /* 0x000000ffff0f7224 */ /* 0x000fce00078e0007 */
.L_x_111:
[----:B------:R-:W-:-:S13]  /*0c00*/  ISETP.NE.AND P2, PT, R17, RZ, PT ;  /* 0x000000ff1100720c */ /* 0x000fda0003f45270 */
[----:B------:R-:W-:Y:S05]  /*0c10*/  @!P2 BRA `(.L_x_113) ;  /* 0x000000040004a947 */ /* 0x000fea0003800000 */
[----:B------:R-:W-:Y:S01]  /*0c20*/  ISETP.NE.AND P2, PT, R16, RZ, PT ;  /* 0x000000ff1000720c */ /* 0x000fe20003f45270 */
[----:B------:R-:W-:-:S12]  /*0c30*/  @!P0 BRA `(.L_x_114) ;  /* 0x0000000000708947 */ /* 0x000fd80003800000 */
[----:B------:R-:W0:Y:S01]  /*0c40*/  LDC.64 R2, c[0x0][0x380] ;  /* 0x0000e000ff027b82 */ /* 0x000e220000000a00 */
[----:B------:R-:W-:-:S04]  /*0c50*/  IMAD.IADD R19, R0, 0x1, R15 ;  /* 0x0000000100137824 */ /* 0x000fc800078e020f */
[----:B0-----:R-:W-:-:S05]  /*0c60*/  IMAD.WIDE R2, R19, 0x4, R2 ;  /* 0x0000000413027825 */ /* 0x001fca00078e0202 */
[----:B------:R-:W2:Y:S04]  /*0c70*/  LDG.E R22, desc[UR8][R2.64] ;  /* 0x0000000802167981 */ /* 0x000ea8000c1e1900 */
[----:B------:R-:W3:Y:S04]  /*0c80*/  LDG.E R24, desc[UR8][R2.64+0x4] ;  /* 0x0000040802187981 */ /* 0x000ee8000c1e1900 */
[----:B------:R-:W4:Y:S04]  /*0c90*/  LDG.E R26, desc[UR8][R2.64+0x8] ;  /* 0x00000808021a7981 */ /* 0x000f28000c1e1900 */
[----:B------:R-:W5:Y:S04]  /*0ca0*/  LDG.E R28, desc[UR8][R2.64+0xc] ;  /* 0x00000c08021c7981 */ /* 0x000f68000c1e1900 */
[----:B------:R-:W5:Y:S04]  /*0cb0*/  LDG.E R21, desc[UR8][R2.64+0x10] ;  /* 0x0000100802157981 */ /* 0x000f68000c1e1900 */
[----:B------:R-:W5:Y:S04]  /*0cc0*/  LDG.E R19, desc[UR8][R2.64+0x14] ;  /* 0x0000140802137981 */ /* 0x000f68000c1e1900 */
[----:B------:R-:W5:Y:S04]  /*0cd0*/  LDG.E R18, desc[UR8][R2.64+0x18] ;  /* 0x0000180802127981 */ /* 0x000f68000c1e1900 */
[----:B------:R-:W5:Y:S01]  /*0ce0*/  LDG.E R20, desc[UR8][R2.64+0x1c] ;  /* 0x00001c0802147981 */ /* 0x000f62000c1e1900 */
        /* <DEDUP_REMOVED lines=14> */
[----:B------:R-:W-:-:S04]  /*0dd0*/  FSEL R9, R18, R19, P3 ;  /* 0x0000001312097208 */ /* 0x000fc80001800000 */
[----:B------:R-:W-:-:S04]  /*0de0*/  FSETP.GT.AND P3, PT, R20, R9, PT ;  /* 0x000000091400720b */ /* 0x000fc80003f64000 */
[----:B------:R-:W-:-:S09]  /*0df0*/  FSEL R9, R20, R9, P3 ;  /* 0x0000000914097208 */ /* 0x000fd20001800000 */
.L_x_114:
        /* <DEDUP_REMOVED lines=18> */
[----:B------:R-:W-:-:S09]  /*0f20*/  FSEL R9, R24, R9, P3 ;  /* 0x0000000918097208 */ /* 0x000fd20001800000 */
.L_x_115:
[----:B------:R-:W-:Y:S05]  /*0f30*/  @!P2 BRA `(.L_x_113) ;  /* 0x00000000003ca947 */ /* 0x000fea0003800000 */
[----:B------:R-:W0:Y:S01]  /*0f40*/  LDC.64 R2, c[0x0][0x380] ;  /* 0x0000e000ff027b82 */ /* 0x000e220000000a00 */
[----:B------:R-:W-:-:S04]  /*0f50*/  IMAD.IADD R15, R0, 0x1, R15 ;  /* 0x00000001000f7824 */ /* 0x000fc800078e020f */
[----:B0-----:R-:W-:-:S05]  /*0f60*/  IMAD.WIDE R2, R15, 0x4, R2 ;  /* 0x000000040f027825 */ /* 0x001fca00078e0202 */
[----:B------:R-:W2:Y:S01]  /*0f70*/  LDG.E R0, desc[UR8][R2.64] ;  /* 0x0000000802007981 */ /* 0x000ea2000c1e1900 */
[----:B------:R-:W-:Y:S02]  /*0f80*/  ISETP.NE.AND P3, PT, R5, 0x1, PT ;  /* 0x000000010500780c */ /* 0x000fe40003f65270 */
[----:B--2---:R-:W-:-:S04]  /*0f90*/  FSETP.GT.AND P2, PT, R0, R9, PT ;  /* 0x000000090000720b */ /* 0x004fc80003f44000 */
[----:B------:R-:W-:-:S07]  /*0fa0*/  FSEL R9, R0, R9, P2 ;  /* 0x0000000900097208 */ /* 0x000fce0001000000 */
[----:B------:R-:W-:Y:S05]  /*0fb0*/  @!P3 BRA `(.L_x_113) ;  /* 0x00000000001cb947 */ /* 0x000fea0003800000 */
[----:B------:R-:W-:Y:S01]  /*0fc0*/  ISETP.NE.AND P3, PT, R5, 0x2, PT ;  /* 0x000000020500780c */ /* 0x000fe20003f65270 */
[----:B------:R-:W2:-:S12]  /*0fd0*/  LDG.E R0, desc[UR8][R2.64+0x4] ;  /* 0x0000040802007981 */ /* 0x000e98000c1e1900 */
[----:B------:R-:W3:Y:S01]  /*0fe0*/  @P3 LDG.E R18, desc[UR8][R2.64+0x8] ;  /* 0x0000080802123981 */ /* 0x000ee2000c1e1900 */
[----:B--2---:R-:W-:-:S04]  /*0ff0*/  FSETP.GT.AND P2, PT, R0, R9, PT ;  /* 0x000000090000720b */ /* 0x004fc80003f44000 */
[----:B------:R-:W-:-:S04]  /*1000*/  FSEL R9, R0, R9, P2 ;  /* 0x0000000900097208 */ /* 0x000fc80001000000 */
[----:B---3--:R-:W-:-:S04]  /*1010*/  @P3 FSETP.GT.AND P2, PT, R18, R9, PT ;  /* 0x000000091200320b */ /* 0x008fc80003f44000 */
[----:B------:R-:W-:-:S09]  /*1020*/  @P3 FSEL R9, R18, R9, P2 ;  /* 0x0000000912093208 */ /* 0x000fd20001000000 */
.L_x_113:
[----:B------:R-:W-:Y:S05]  /*1030*/  BRA.U UP1, `(.L_x_116) ;  /* 0xfffffff501e87547 */ /* 0x000fea000b83ffff */
.L_x_110:
[----:B------:R-:W0:Y:S01]  /*1040*/  LDC.64 R2, c[0x0][0x388] ;  /* 0x0000e200ff027b82 */ /* 0x000e220000000a00 */
[----:B------:R-:W-:-:S04]  /*1050*/  IMAD R10, R14, R13, R10 ;  /* 0x0000000d0e0a7224 */ /* 0x000fc800078e020a */
[----:B------:R-:W-:-:S04]  /*1060*/  IMAD R11, R12, R10, R11 ;  /* 0x0000000a0c0b7224 */ /* 0x000fc800078e020b */
[----:B0-----:R-:W-:-:S05]  /*1070*/  IMAD.WIDE R2, R11, 0x4, R2 ;  /* 0x000000040b027825 */ /* 0x001fca00078e0202 */
[----:B------:R-:W-:Y:S01]  /*1080*/  STG.E desc[UR8][R2.64], R9 ;  /* 0x0000000902007986 */ /* 0x000fe2000c101908 */
[----:B------:R-:W-:Y:S05]  /*1090*/  EXIT ;  /* 0x000000000000794d */ /* 0x000fea0003800000 */
.L_x_117:
        /* <DEDUP_REMOVED lines=14> */
.L_x_137:


//--------------------- .text._Z13conv2d_kernelPKfS0_S0_Pfiiiii --------------------------
	.section	.text._Z13conv2d_kernelPKfS0_S0_Pfiiiii,"ax",@progbits
	.align	128
        .global         _Z13conv2d_kernelPKfS0_S0_Pfiiiii
        .type           _Z13conv2d_kernelPKfS0_S0_Pfiiiii,@function
        .size           _Z13conv2d_kernelPKfS0_S0_Pfiiiii,(.L_x_138 - _Z13conv2d_kernelPKfS0_S0_Pfiiiii)
        .other          _Z13conv2d_kernelPKfS0_S0_Pfiiiii,@"STO_CUDA_ENTRY STV_DEFAULT"
_Z13conv2d_kernelPKfS0_S0_Pfiiiii:
.text._Z13conv2d_kernelPKfS0_S0_Pfiiiii:
[----:B------:R-:W-:Y:S01]  /*0000*/  LDC R1, c[0x0][0x37c] ;  /* 0x0000df00ff017b82 */ /* 0x000fe20000000800 */
[----:B------:R-:W0:Y:S07]  /*0010*/  S2R R4, SR_TID.X ;  /* 0x0000000000047919 */ /* 0x000e2e0000002100 */
[----:B------:R-:W1:Y:S01]  /*0020*/  LDC R10, c[0x0][0x3b0] ;  /* 0x0000ec00ff0a7b82 */ /* 0x000e620000000800 */
[----:B------:R-:W1:Y:S07]  /*0030*/  LDCU.64 UR6, c[0x0][0x3a8] ;  /* 0x00007500ff0677ac */ /* 0x000e6e0008000a00 */
[----:B------:R-:W2:Y:S08]  /*0040*/  LDC R3, c[0x0][0x3a4] ;  /* 0x0000e900ff037b82 */ /* 0x000eb00000000800 */
[----:B------:R-:W0:Y:S08]  /*0050*/  S2UR UR4, SR_CTAID.X ;  /* 0x00000000000479c3 */ /* 0x000e300000002500 */
[----:B------:R-:W0:Y:S01]  /*0060*/  LDC R5, c[0x0][0x360] ;  /* 0x0000d800ff057b82 */ /* 0x000e220000000800 */
[----:B-1----:R-:W-:-:S02]  /*0070*/  IADD3 R2, PT, PT, -R10, UR6, RZ ;  /* 0x000000060a027c10 */ /* 0x002fc4000fffe1ff */
[----:B------:R-:W-:-:S03]  /*0080*/  IADD3 R0, PT, PT, -R10, UR7, RZ ;  /* 0x000000070a007c10 */ /* 0x000fc6000fffe1ff */
[----:B--2---:R-:W-:Y:S02]  /*0090*/  IMAD R3, R2, R3, R3 ;  /* 0x0000000302037224 */ /* 0x004fe400078e0203 */
[----:B0-----:R-:W-:Y:S02]  /*00a0*/  IMAD R5, R5, UR4, R4 ;  /* 0x0000000405057c24 */ /* 0x001fe4000f8e0204 */
[----:B------:R-:W-:-:S05]  /*00b0*/  IMAD R4, R0, R3, R3 ;  /* 0x0000000300047224 */ /* 0x000fca00078e0203 */
[----:B------:R-:W-:-:S13]  /*00c0*/  ISETP.GE.AND P0, PT, R5, R4, PT ;  /* 0x000000040500720c */ /* 0x000fda0003f06270 */
[----:B------:R-:W-:Y:S05]  /*00d0*/  @P0 EXIT ;  /* 0x000000000000094d */ /* 0x000fea0003800000 */
[----:B------:R-:W-:Y:S01]  /*00e0*/  IADD3 R0, PT, PT, R0, 0x1, RZ ;  /* 0x0000000100007810 */ /* 0x000fe20007ffe0ff */
[----:B------:R-:W0:Y:S01]  /*00f0*/  LDCU.64 UR4, c[0x0][0x390] ;  /* 0x00007200ff0477ac */ /* 0x000e220008000a00 */
[----:B------:R-:W-:Y:S01]  /*0100*/  IADD3 R2, PT, PT, R2, 0x1, RZ ;  /* 0x0000000102027810 */ /* 0x000fe20007ffe0ff */
[----:B------:R-:W-:Y:S01]  /*0110*/  HFMA2 R20, -RZ, RZ, 0, 0 ;  /* 0x00000000ff147431 */ /* 0x000fe200000001ff */
[----:B------:R-:W-:Y:S01]  /*0120*/  IABS R11, R0 ;  /* 0x00000000000b7213 */ /* 0x000fe20000000000 */
[----:B------:R-:W1:Y:S01]  /*0130*/  LDCU.64 UR10, c[0x0][0x358] ;  /* 0x00006b00ff0a77ac */ /* 0x000e620008000a00 */
[----:B------:R-:W-:Y:S02]  /*0140*/  IABS R3, R2 ;  /* 0x0000000200037213 */ /* 0x000fe40000000000 */
[----:B------:R-:W2:Y:S01]  /*0150*/  I2F.RP R4, R11 ;  /* 0x0000000b00047306 */ /* 0x000ea20000209400 */
[----:B------:R-:W-:-:S07]  /*0160*/  IABS R12, R0 ;  /* 0x00000000000c7213 */ /* 0x000fce0000000000 */
[----:B--2---:R-:W2:Y:S02]  /*0170*/  MUFU.RCP R4, R4 ;  /* 0x0000000400047308 */ /* 0x004ea40000001000 */
[----:B--2---:R-:W-:Y:S02]  /*0180*/  IADD3 R6, PT, PT, R4, 0xffffffe, RZ ;  /* 0x0ffffffe04067810 */ /* 0x004fe40007ffe0ff */
[----:B------:R-:W-:-:S04]  /*0190*/  IABS R4, R5 ;  /* 0x0000000500047213 */ /* 0x000fc80000000000 */
[----:B------:R2:W3:Y:S02]  /*01a0*/  F2I.FTZ.U32.TRUNC.NTZ R7, R6 ;  /* 0x0000000600077305 */ /* 0x0004e4000021f000 */
[----:B--2---:R-:W-:Y:S02]  /*01b0*/  HFMA2 R6, -RZ, RZ, 0, 0 ;  /* 0x00000000ff067431 */ /* 0x004fe400000001ff */
[----:B---3--:R-:W-:-:S04]  /*01c0*/  IMAD.MOV R8, RZ, RZ, -R7 ;  /* 0x000000ffff087224 */ /* 0x008fc800078e0a07 */
[----:B------:R-:W-:Y:S02]  /*01d0*/  IMAD R9, R8, R11, RZ ;  /* 0x0000000b08097224 */ /* 0x000fe400078e02ff */
[----:B------:R-:W2:Y:S02]  /*01e0*/  I2F.RP R8, R3 ;  /* 0x0000000300087306 */ /* 0x000ea40000209400 */
[----:B------:R-:W-:-:S04]  /*01f0*/  IMAD.HI.U32 R7, R7, R9, R6 ;  /* 0x0000000907077227 */ /* 0x000fc800078e0006 */
[----:B------:R-:W-:Y:S02]  /*0200*/  IMAD.MOV R6, RZ, RZ, -R12 ;  /* 0x000000ffff067224 */ /* 0x000fe400078e0a0c */
[----:B------:R-:W-:-:S04]  /*0210*/  IMAD.HI.U32 R9, R7, R4, RZ ;  /* 0x0000000407097227 */ /* 0x000fc800078e00ff */
[----:B------:R-:W-:Y:S01]  /*0220*/  IMAD R4, R9, R6, R4 ;  /* 0x0000000609047224 */ /* 0x000fe200078e0204 */
[----:B--2---:R-:W2:Y:S04]  /*0230*/  MUFU.RCP R8, R8 ;  /* 0x0000000800087308 */ /* 0x004ea80000001000 */
[----:B------:R-:W-:-:S13]  /*0240*/  ISETP.GT.U32.AND P1, PT, R11, R4, PT ;  /* 0x000000040b00720c */ /* 0x000fda0003f24070 */
[-C--:B------:R-:W-:Y:S01]  /*0250*/  @!P1 IADD3 R4, PT, PT, R4, -R11.reuse, RZ ;  /* 0x8000000b04049210 */ /* 0x080fe20007ffe0ff */
[----:B------:R-:W-:Y:S01]  /*0260*/  @!P1 VIADD R9, R9, 0x1 ;  /* 0x0000000109099836 */ /* 0x000fe20000000000 */
[----:B--2---:R-:W-:Y:S02]  /*0270*/  IADD3 R6, PT, PT, R8, 0xffffffe, RZ ;  /* 0x0ffffffe08067810 */ /* 0x004fe40007ffe0ff */
[----:B------:R-:W-:Y:S02]  /*0280*/  ISETP.GE.U32.AND P0, PT, R4, R11, PT ;  /* 0x0000000b0400720c */ /* 0x000fe40003f06070 */
[----:B------:R-:W-:Y:S01]  /*0290*/  LOP3.LUT R4, R5, R0, RZ, 0x3c, !PT ;  /* 0x0000000005047212 */ /* 0x000fe200078e3cff */
[----:B------:R2:W3:Y:S01]  /*02a0*/  F2I.FTZ.U32.TRUNC.NTZ R7, R6 ;  /* 0x0000000600077305 */ /* 0x0004e2000021f000 */
[----:B------:R-:W-:Y:S02]  /*02b0*/  ISETP.NE.AND P1, PT, R0, RZ, PT ;  /* 0x000000ff0000720c */ /* 0x000fe40003f25270 */
[----:B------:R-:W-:-:S02]  /*02c0*/  ISETP.GE.AND P2, PT, R4, RZ, PT ;  /* 0x000000ff0400720c */ /* 0x000fc40003f46270 */
[----:B------:R-:W-:Y:S02]  /*02d0*/  IABS R8, R2 ;  /* 0x0000000200087213 */ /* 0x000fe40000000000 */
[----:B--2---:R-:W-:-:S03]  /*02e0*/  MOV R6, RZ ;  /* 0x000000ff00067202 */ /* 0x004fc60000000f00 */
[----:B------:R-:W-:Y:S02]  /*02f0*/  @P0 IADD3 R9, PT, PT, R9, 0x1, RZ ;  /* 0x0000000109090810 */ /* 0x000fe40007ffe0ff */
[----:B------:R-:W-:Y:S02]  /*0300*/  IADD3 R8, PT, PT, RZ, -R8, RZ ;  /* 0x80000008ff087210 */ /* 0x000fe40007ffe0ff */
[----:B---3--:R-:W-:Y:S02]  /*0310*/  IADD3 R4, PT, PT, RZ, -R7, RZ ;  /* 0x80000007ff047210 */ /* 0x008fe40007ffe0ff */
[----:B------:R-:W-:Y:S01]  /*0320*/  @!P2 IMAD.MOV R9, RZ, RZ, -R9 ;  /* 0x000000ffff09a224 */ /* 0x000fe200078e0a09 */
[----:B------:R-:W-:Y:S02]  /*0330*/  @!P1 LOP3.LUT R9, RZ, R0, RZ, 0x33, !PT ;  /* 0x00000000ff099212 */ /* 0x000fe400078e33ff */
[----:B0-----:R-:W-:Y:S01]  /*0340*/  ISETP.NE.U32.AND P0, PT, RZ, UR4, PT ;  /* 0x00000004ff007c0c */ /* 0x001fe2000bf05070 */
[----:B------:R-:W-:Y:S01]  /*0350*/  IMAD R11, R4, R3, RZ ;  /* 0x00000003040b7224 */ /* 0x000fe200078e02ff */
[----:B------:R-:W-:-:S02]  /*0360*/  IABS R4, R9 ;  /* 0x0000000900047213 */ /* 0x000fc40000000000 */
[----:B------:R-:W-:Y:S01]  /*0370*/  ISETP.NE.AND.EX P0, PT, RZ, UR5, PT, P0 ;  /* 0x00000005ff007c0c */ /* 0x000fe2000bf05300 */
[----:B------:R-:W-:-:S04]  /*0380*/  IMAD.HI.U32 R6, R7, R11, R6 ;  /* 0x0000000b07067227 */ /* 0x000fc800078e0006 */
[----:B------:R-:W-:Y:S01]  /*0390*/  IMAD.MOV.U32 R7, RZ, RZ, R4 ;  /* 0x000000ffff077224 */ /* 0x000fe200078e0004 */
[----:B------:R-:W-:-:S03]  /*03a0*/  MOV R4, R8 ;  /* 0x0000000800047202 */ /* 0x000fc60000000f00 */
[----:B------:R-:W-:-:S04]  /*03b0*/  IMAD.HI.U32 R6, R6, R7, RZ ;  /* 0x0000000706067227 */ /* 0x000fc800078e00ff */
[----:B------:R-:W-:Y:S01]  /*03c0*/  IMAD R4, R6, R4, R7 ;  /* 0x0000000406047224 */ /* 0x000fe200078e0207 */
[----:B------:R-:W0:Y:S04]  /*03d0*/  @P0 LDC.64 R12, c[0x0][0x390] ;  /* 0x0000e400ff0c0b82 */ /* 0x000e280000000a00 */
[----:B------:R-:W-:-:S13]  /*03e0*/  ISETP.GT.U32.AND P1, PT, R3, R4, PT ;  /* 0x000000040300720c */ /* 0x000fda0003f24070 */
[-C--:B------:R-:W-:Y:S01]  /*03f0*/  @!P1 IADD3 R4, PT, PT, R4, -R3.reuse, RZ ;  /* 0x8000000304049210 */ /* 0x080fe20007ffe0ff */
[----:B------:R-:W-:Y:S01]  /*0400*/  @!P1 VIADD R6, R6, 0x1 ;  /* 0x0000000106069836 */ /* 0x000fe20000000000 */
[----:B------:R-:W-:Y:S02]  /*0410*/  ISETP.NE.AND P1, PT, R2, RZ, PT ;  /* 0x000000ff0200720c */ /* 0x000fe40003f25270 */
[----:B------:R-:W-:Y:S02]  /*0420*/  ISETP.GE.U32.AND P3, PT, R4, R3, PT ;  /* 0x000000030400720c */ /* 0x000fe40003f66070 */
[----:B------:R-:W-:Y:S01]  /*0430*/  LOP3.LUT R3, R9, R2, RZ, 0x3c, !PT ;  /* 0x0000000209037212 */ /* 0x000fe200078e3cff */
[----:B------:R-:W2:Y:S03]  /*0440*/  LDC R4, c[0x0][0x3a0] ;  /* 0x0000e800ff047b82 */ /* 0x000ea60000000800 */
[----:B------:R-:W-:-:S07]  /*0450*/  ISETP.GE.AND P2, PT, R3, RZ, PT ;  /* 0x000000ff0300720c */ /* 0x000fce0003f46270 */
[----:B------:R-:W-:-:S04]  /*0460*/  @P3 IADD3 R6, PT, PT, R6, 0x1, RZ ;  /* 0x0000000106063810 */ /* 0x000fc80007ffe0ff */
[----:B------:R-:W-:-:S05]  /*0470*/  MOV R3, R6 ;  /* 0x0000000600037202 */ /* 0x000fca0000000f00 */
[----:B------:R-:W-:Y:S01]  /*0480*/  @!P2 IMAD.MOV R3, RZ, RZ, -R3 ;  /* 0x000000ffff03a224 */ /* 0x000fe200078e0a03 */
[----:B------:R-:W-:-:S05]  /*0490*/  @!P1 LOP3.LUT R3, RZ, R2, RZ, 0x33, !PT ;  /* 0x00000002ff039212 */ /* 0x000fca00078e33ff */
[----:B0-----:R-:W-:-:S05]  /*04a0*/  @P0 IMAD.WIDE R12, R3, 0x4, R12 ;  /* 0x00000004030c0825 */ /* 0x001fca00078e020c */
[----:B-1----:R0:W5:Y:S01]  /*04b0*/  @P0 LDG.E R20, desc[UR10][R12.64] ;  /* 0x0000000a0c140981 */ /* 0x002162000c1e1900 */
[----:B------:R-:W-:Y:S02]  /*04c0*/  ISETP.GE.AND P0, PT, R10, 0x1, PT ;  /* 0x000000010a00780c */ /* 0x000fe40003f06270 */
[----:B------:R-:W-:Y:S02]  /*04d0*/  IADD3 R6, PT, PT, -R3, RZ, RZ ;  /* 0x000000ff03067210 */ /* 0x000fe40007ffe1ff */
[----:B--2---:R-:W-:Y:S02]  /*04e0*/  ISETP.LT.OR P0, PT, R4, 0x1, !P0 ;  /* 0x000000010400780c */ /* 0x004fe40004701670 */
[----:B------:R-:W-:Y:S01]  /*04f0*/  IADD3 R4, PT, PT, -R9, RZ, RZ ;  /* 0x000000ff09047210 */ /* 0x000fe20007ffe1ff */
[----:B------:R-:W-:-:S04]  /*0500*/  IMAD R6, R2, R6, R9 ;  /* 0x0000000602067224 */ /* 0x000fc800078e0209 */
[----:B------:R-:W-:-:S06]  /*0510*/  IMAD R5, R0, R4, R5 ;  /* 0x0000000400057224 */ /* 0x000fcc00078e0205 */
[----:B0-----:R-:W-:Y:S05]  /*0520*/  @P0 BRA `(.L_x_118) ;  /* 0x0000000800b80947 */ /* 0x001fea0003800000 */
[----:B------:R-:W0:Y:S01]  /*0530*/  LDCU.128 UR4, c[0x0][0x380] ;  /* 0x00007000ff0477ac */ /* 0x000e220008000c00 */
[C---:B------:R-:W-:Y:S02]  /*0540*/  LOP3.LUT R7, R10.reuse, 0x7ffffff0, RZ, 0xc0, !PT ;  /* 0x7ffffff00a077812 */ /* 0x040fe400078ec0ff */
[C---:B------:R-:W-:Y:S02]  /*0550*/  LOP3.LUT R8, R10.reuse, 0xf, RZ, 0xc0, !PT ;  /* 0x0000000f0a087812 */ /* 0x040fe400078ec0ff */
[C---:B------:R-:W-:Y:S01]  /*0560*/  LOP3.LUT R9, R10.reuse, 0x7, RZ, 0xc0, !PT ;  /* 0x000000070a097812 */ /* 0x040fe200078ec0ff */
[----:B------:R-:W-:Y:S01]  /*0570*/  IMAD.MOV R11, RZ, RZ, -R7 ;  /* 0x000000ffff0b7224 */ /* 0x000fe200078e0a07 */
[----:B------:R-:W-:Y:S01]  /*0580*/  LOP3.LUT R10, R10, 0x3, RZ, 0xc0, !PT ;  /* 0x000000030a0a7812 */ /* 0x000fe200078ec0ff */
[----:B0-----:R-:W-:Y:S02]  /*0590*/  UIADD3 UR8, UP0, UPT, UR4, 0x20, URZ ;  /* 0x0000002004087890 */ /* 0x001fe4000ff1e0ff */
[----:B------:R-:W-:-:S02]  /*05a0*/  UIADD3 UR6, UP1, UPT, UR6, 0x20, URZ ;  /* 0x0000002006067890 */ /* 0x000fc4000ff3e0ff */
[----:B------:R-:W-:Y:S02]  /*05b0*/  UIADD3.X UR9, UPT, UPT, URZ, UR5, URZ, UP0, !UPT ;  /* 0x00000005ff097290 */ /* 0x000fe400087fe4ff */
[----:B------:R-:W-:Y:S01]  /*05c0*/  UIADD3.X UR7, UPT, UPT, URZ, UR7, URZ, UP1, !UPT ;  /* 0x00000007ff077290 */ /* 0x000fe20008ffe4ff */
[----:B------:R-:W-:-:S11]  /*05d0*/  UMOV UR4, URZ ;  /* 0x000000ff00047c82 */ /* 0x000fd60008000000 */
.L_x_125:
[----:B------:R-:W0:Y:S01]  /*05e0*/  LDC R13, c[0x0][0x3a8] ;  /* 0x0000ea00ff0d7b82 */ /* 0x000e220000000800 */
[----:B------:R-:W-:-:S07]  /*05f0*/  UMOV UR5, URZ ;  /* 0x000000ff00057c82 */ /* 0x000fce0008000000 */
[----:B------:R-:W1:Y:S01]  /*0600*/  LDC R4, c[0x0][0x3a0] ;  /* 0x0000e800ff047b82 */ /* 0x000e620000000800 */
[----:B0-----:R-:W-:Y:S02]  /*0610*/  IMAD R12, R13, UR4, R6 ;  /* 0x000000040d0c7c24 */ /* 0x001fe4000f8e0206 */
[----:B-1----:R-:W-:Y:S01]  /*0620*/  IMAD R13, R3, R4, UR4 ;  /* 0x00000004030d7e24 */ /* 0x002fe2000f8e0204 */
[----:B------:R-:W-:-:S06]  /*0630*/  UIADD3 UR4, UPT, UPT, UR4, 0x1, URZ ;  /* 0x0000000104047890 */ /* 0x000fcc000fffe0ff */
[----:B------:R-:W-:-:S13]  /*0640*/  ISETP.NE.AND P0, PT, R4, UR4, PT ;  /* 0x0000000404007c0c */ /* 0x000fda000bf05270 */
.L_x_124:
[----:B------:R-:W0:Y:S01]  /*0650*/  LDC R14, c[0x0][0x3b0] ;  /* 0x0000ec00ff0e7b82 */ /* 0x000e220000000800 */
[----:B------:R-:W1:Y:S01]  /*0660*/  LDCU UR12, c[0x0][0x3ac] ;  /* 0x00007580ff0c77ac */ /* 0x000e620008000800 */
[----:B------:R-:W-:Y:S01]  /*0670*/  IADD3 R4, PT, PT, R12, UR5, RZ ;  /* 0x000000050c047c10 */ /* 0x000fe2000fffe0ff */
[----:B------:R-:W-:-:S04]  /*0680*/  HFMA2 R19, -RZ, RZ, 0, 0 ;  /* 0x00000000ff137431 */ /* 0x000fc800000001ff */
[----:B-1----:R-:W-:Y:S01]  /*0690*/  IMAD R4, R4, UR12, R5 ;  /* 0x0000000c04047c24 */ /* 0x002fe2000f8e0205 */
[----:B0-----:R-:W-:Y:S01]  /*06a0*/  ISETP.GE.U32.AND P2, PT, R14, 0x10, PT ;  /* 0x000000100e00780c */ /* 0x001fe20003f46070 */
[----:B------:R-:W-:Y:S01]  /*06b0*/  IMAD R18, R13, R14, UR5 ;  /* 0x000000050d127e24 */ /* 0x000fe2000f8e020e */
[----:B------:R-:W-:-:S03]  /*06c0*/  UIADD3 UR5, UPT, UPT, UR5, 0x1, URZ ;  /* 0x0000000105057890 */ /* 0x000fc6000fffe0ff */
[----:B------:R-:W-:-:S03]  /*06d0*/  IMAD R18, R18, R14, RZ ;  /* 0x0000000e12127224 */ /* 0x000fc600078e02ff */
[----:B------:R-:W-:-:S05]  /*06e0*/  ISETP.NE.AND P1, PT, R14, UR5, PT ;  /* 0x000000050e007c0c */ /* 0x000fca000bf25270 */
[----:B------:R-:W-:Y:S08]  /*06f0*/  @!P2 BRA `(.L_x_119) ;  /* 0x0000000000fca947 */ /* 0x000ff00003800000 */
[----:B------:R-:W-:Y:S01]  /*0700*/  MOV R19, R18 ;  /* 0x0000001200137202 */ /* 0x000fe20000000f00 */
[----:B------:R-:W-:Y:S01]  /*0710*/  IMAD.MOV.U32 R21, RZ, RZ, R4 ;  /* 0x000000ffff157224 */ /* 0x000fe200078e0004 */
[----:B------:R-:W-:-:S07]  /*0720*/  MOV R22, R11 ;  /* 0x0000000b00167202 */ /* 0x000fce0000000f00 */
.L_x_120:
[----:B------:R-:W-:Y:S01]  /*0730*/  MOV R16, UR8 ;  /* 0x0000000800107c02 */ /* 0x000fe20008000f00 */
[----:B------:R-:W-:Y:S01]  /*0740*/  IMAD.U32 R14, RZ, RZ, UR6 ;  /* 0x00000006ff0e7e24 */ /* 0x000fe2000f8e00ff */
        /* <DEDUP_REMOVED lines=9> */
[----:B------:R-:W4:Y:S01]  /*07e0*/  LDG.E R28, desc[UR10][R14.64+0x1c] ;  /* 0x00001c0a0e1c7981 */ /* 0x000f22000c1e1900 */
[----:B--2--5:R-:W-:-:S03]  /*07f0*/  FFMA R23, R23, R24, R20 ;  /* 0x0000001817177223 */ /* 0x024fc60000000014 */
[----:B------:R-:W2:Y:S04]  /*0800*/  LDG.E R20, desc[UR10][R16.64+-0x1c] ;  /* 0xffffe40a10147981 */ /* 0x000ea8000c1e1900 */
[----:B------:R-:W2:Y:S02]  /*0810*/  LDG.E R24, desc[UR10][R14.64+-0x1c] ;  /* 0xffffe40a0e187981 */ /* 0x000ea4000c1e1900 */
[----:B--2---:R-:W-:Y:S02]  /*0820*/  FFMA R20, R20, R24, R23 ;  /* 0x0000001814147223 */ /* 0x004fe40000000017 */
[----:B------:R-:W2:Y:S04]  /*0830*/  LDG.E R23, desc[UR10][R16.64+-0x14] ;  /* 0xffffec0a10177981 */ /* 0x000ea8000c1e1900 */
[----:B------:R-:W2:Y:S01]  /*0840*/  LDG.E R24, desc[UR10][R14.64+-0x14] ;  /* 0xffffec0a0e187981 */ /* 0x000ea2000c1e1900 */
[----:B---3--:R-:W-:-:S03]  /*0850*/  FFMA R20, R25, R26, R20 ;  /* 0x0000001a19147223 */ /* 0x008fc60000000014 */
[----:B------:R-:W3:Y:S04]  /*0860*/  LDG.E R25, desc[UR10][R16.64+-0x10] ;  /* 0xfffff00a10197981 */ /* 0x000ee8000c1e1900 */
[----:B------:R-:W3:Y:S01]  /*0870*/  LDG.E R26, desc[UR10][R14.64+-0x10] ;  /* 0xfffff00a0e1a7981 */ /* 0x000ee2000c1e1900 */
[----:B--2---:R-:W-:-:S03]  /*0880*/  FFMA R20, R23, R24, R20 ;  /* 0x0000001817147223 */ /* 0x004fc60000000014 */
        /* <DEDUP_REMOVED lines=23> */
[----:B------:R-:W-:Y:S01]  /*0a00*/  IADD3 R22, PT, PT, R22, 0x10, RZ ;  /* 0x0000001016167810 */ /* 0x000fe20007ffe0ff */
[----:B--2---:R-:W-:Y:S02]  /*0a10*/  FFMA R20, R23, R24, R20 ;  /* 0x0000001817147223 */ /* 0x004fe40000000014 */
[----:B------:R-:W2:Y:S04]  /*0a20*/  LDG.E R23, desc[UR10][R16.64+0x14] ;  /* 0x0000140a10177981 */ /* 0x000ea8000c1e1900 */
[----:B------:R-:W2:Y:S01]  /*0a30*/  LDG.E R24, desc[UR10][R14.64+0x14] ;  /* 0x0000140a0e187981 */ /* 0x000ea2000c1e1900 */
[----:B---3--:R-:W-:-:S03]  /*0a40*/  FFMA R20, R25, R26, R20 ;  /* 0x0000001a19147223 */ /* 0x008fc60000000014 */
[----:B------:R-:W3:Y:S04]  /*0a50*/  LDG.E R25, desc[UR10][R16.64+0x18] ;  /* 0x0000180a10197981 */ /* 0x000ee8000c1e1900 */
[----:B------:R-:W3:Y:S01]  /*0a60*/  LDG.E R26, desc[UR10][R14.64+0x18] ;  /* 0x0000180a0e1a7981 */ /* 0x000ee2000c1e1900 */
[----:B------:R-:W-:Y:S01]  /*0a70*/  ISETP.NE.AND P2, PT, R22, RZ, PT ;  /* 0x000000ff1600720c */ /* 0x000fe20003f45270 */
[----:B------:R-:W-:Y:S01]  /*0a80*/  VIADD R19, R19, 0x10 ;  /* 0x0000001013137836 */ /* 0x000fe20000000000 */
[----:B------:R-:W-:Y:S01]  /*0a90*/  IADD3 R21, PT, PT, R21, 0x10, RZ ;  /* 0x0000001015157810 */ /* 0x000fe20007ffe0ff */
[----:B--2---:R-:W-:-:S04]  /*0aa0*/  FFMA R20, R23, R24, R20 ;  /* 0x0000001817147223 */ /* 0x004fc80000000014 */
[----:B---3--:R-:W-:-:S04]  /*0ab0*/  FFMA R20, R25, R26, R20 ;  /* 0x0000001a19147223 */ /* 0x008fc80000000014 */
[----:B----4-:R-:W-:Y:S02]  /*0ac0*/  FFMA R20, R27, R28, R20 ;  /* 0x0000001c1b147223 */ /* 0x010fe40000000014 */
[----:B------:R-:W-:Y:S05]  /*0ad0*/  @P2 BRA `(.L_x_120) ;  /* 0xfffffffc00142947 */ /* 0x000fea000383ffff */
[----:B------:R-:W-:-:S07]  /*0ae0*/  MOV R19, R7 ;  /* 0x0000000700137202 */ /* 0x000fce0000000f00 */
.L_x_119:
[----:B------:R-:W-:-:S13]  /*0af0*/  ISETP.NE.AND P2, PT, R8, RZ, PT ;  /* 0x000000ff0800720c */ /* 0x000fda0003f45270 */
[----:B------:R-:W-:Y:S05]  /*0b00*/  @!P2 BRA `(.L_x_121) ;  /* 0x000000040038a947 */ /* 0x000fea0003800000 */
[----:B------:R-:W-:Y:S02]  /*0b10*/  IADD3 R14, PT, PT, R8, -0x1, RZ ;  /* 0xffffffff080e7810 */ /* 0x000fe40007ffe0ff */
[----:B------:R-:W-:Y:S02]  /*0b20*/  ISETP.NE.AND P3, PT, R9, RZ, PT ;  /* 0x000000ff0900720c */ /* 0x000fe40003f65270 */
[----:B------:R-:W-:-:S13]  /*0b30*/  ISETP.GE.U32.AND P2, PT, R14, 0x7, PT ;  /* 0x000000070e00780c */ /* 0x000fda0003f46070 */
[----:B------:R-:W-:Y:S05]  /*0b40*/  @!P2 BRA `(.L_x_122) ;  /* 0x00000000007ca947 */ /* 0x000fea0003800000 */
[----:B------:R-:W0:Y:S01]  /*0b50*/  LDC.64 R16, c[0x0][0x380] ;  /* 0x0000e000ff107b82 */ /* 0x000e220000000a00 */
[----:B------:R-:W-:Y:S01]  /*0b60*/  IADD3 R21, PT, PT, R4, R19, RZ ;  /* 0x0000001304157210 */ /* 0x000fe20007ffe0ff */
[----:B------:R-:W-:-:S06]  /*0b70*/  IMAD.IADD R23, R18, 0x1, R19 ;  /* 0x0000000112177824 */ /* 0x000fcc00078e0213 */
        /* <DEDUP_REMOVED lines=11> */
[----:B--2--5:R-:W-:-:S03]  /*0c30*/  FFMA R22, R21, R22, R20 ;  /* 0x0000001615167223 */ /* 0x024fc60000000014 */
[----:B------:R-:W2:Y:S04]  /*0c40*/  LDG.E R21, desc[UR10][R16.64+0xc] ;  /* 0x00000c0a10157981 */ /* 0x000ea8000c1e1900 */
[----:B------:R-:W2:Y:S01]  /*0c50*/  LDG.E R20, desc[UR10][R14.64+0xc] ;  /* 0x00000c0a0e147981 */ /* 0x000ea2000c1e1900 */
[----:B----4-:R-:W-:-:S03]  /*0c60*/  FFMA R22, R23, R24, R22 ;  /* 0x0000001817167223 */ /* 0x010fc60000000016 */
[----:B------:R-:W4:Y:S01]  /*0c70*/  LDG.E R23, desc[UR10][R14.64+0x10] ;  /* 0x0000100a0e177981 */ /* 0x000f22000c1e1900 */
[----:B---3--:R-:W-:-:S03]  /*0c80*/  FFMA R26, R25, R26, R22 ;  /* 0x0000001a191a7223 */ /* 0x008fc60000000016 */
[----:B------:R-:W4:Y:S04]  /*0c90*/  LDG.E R22, desc[UR10][R16.64+0x10] ;  /* 0x0000100a10167981 */ /* 0x000f28000c1e1900 */
[----:B------:R-:W3:Y:S04]  /*0ca0*/  LDG.E R24, desc[UR10][R16.64+0x14] ;  /* 0x0000140a10187981 */ /* 0x000ee8000c1e1900 */
[----:B------:R-:W3:Y:S01]  /*0cb0*/  LDG.E R25, desc[UR10][R14.64+0x14] ;  /* 0x0000140a0e197981 */ /* 0x000ee2000c1e1900 */
[----:B--2---:R-:W-:-:S03]  /*0cc0*/  FFMA R21, R21, R20, R26 ;  /* 0x0000001415157223 */ /* 0x004fc6000000001a */
[----:B------:R-:W2:Y:S04]  /*0cd0*/  LDG.E R20, desc[UR10][R16.64+0x18] ;  /* 0x0000180a10147981 */ /* 0x000ea8000c1e1900 */
[----:B------:R-:W2:Y:S01]  /*0ce0*/  LDG.E R26, desc[UR10][R14.64+0x18] ;  /* 0x0000180a0e1a7981 */ /* 0x000ea2000c1e1900 */
[----:B----4-:R-:W-:-:S04]  /*0cf0*/  FFMA R21, R22, R23, R21 ;  /* 0x0000001716157223 */ /* 0x010fc80000000015 */
[----:B---3--:R-:W-:Y:S01]  /*0d00*/  FFMA R21, R24, R25, R21 ;  /* 0x0000001918157223 */ /* 0x008fe20000000015 */
[----:B------:R-:W-:-:S03]  /*0d10*/  IADD3 R19, PT, PT, R19, 0x8, RZ ;  /* 0x0000000813137810 */ /* 0x000fc60007ffe0ff */
[----:B--2---:R-:W-:-:S04]  /*0d20*/  FFMA R20, R20, R26, R21 ;  /* 0x0000001a14147223 */ /* 0x004fc80000000015 */
[----:B------:R-:W-:-:S07]  /*0d30*/  FFMA R20, R27, R28, R20 ;  /* 0x0000001c1b147223 */ /* 0x000fce0000000014 */
.L_x_122:
        /* <DEDUP_REMOVED lines=13> */
[----:B------:R-:W4:Y:S04]  /*0e10*/  LDG.E R23, desc[UR10][R16.64] ;  /* 0x0000000a10177981 */ /* 0x000f28000c1e1900 */
[----:B------:R-:W4:Y:S04]  /*0e20*/  LDG.E R22, desc[UR10][R14.64] ;  /* 0x0000000a0e167981 */ /* 0x000f28000c1e1900 */
[----:B------:R-:W2:Y:S04]  /*0e30*/  LDG.E R24, desc[UR10][R14.64+0x4] ;  /* 0x0000040a0e187981 */ /* 0x000ea8000c1e1900 */
[----:B------:R-:W3:Y:S04]  /*0e40*/  LDG.E R26, desc[UR10][R14.64+0x8] ;  /* 0x0000080a0e1a7981 */ /* 0x000ee8000c1e1900 */
[----:B------:R-:W3:Y:S04]  /*0e50*/  LDG.E R28, desc[UR10][R16.64+0xc] ;  /* 0x00000c0a101c7981 */ /* 0x000ee8000c1e1900 */
[----:B------:R-:W3:Y:S01]  /*0e60*/  LDG.E R27, desc[UR10][R14.64+0xc] ;  /* 0x00000c0a0e1b7981 */ /* 0x000ee2000c1e1900 */
[----:B------:R-:W-:Y:S01]  /*0e70*/  IADD3 R19, PT, PT, R19, 0x4, RZ ;  /* 0x0000000413137810 */ /* 0x000fe20007ffe0ff */
[----:B----45:R-:W-:-:S04]  /*0e80*/  FFMA R22, R23, R22, R20 ;  /* 0x0000001617167223 */ /* 0x030fc80000000014 */
[----:B--2---:R-:W-:-:S04]  /*0e90*/  FFMA R22, R25, R24, R22 ;  /* 0x0000001819167223 */ /* 0x004fc80000000016 */
[----:B---3--:R-:W-:-:S04]  /*0ea0*/  FFMA R21, R21, R26, R22 ;  /* 0x0000001a15157223 */ /* 0x008fc80000000016 */
[----:B------:R-:W-:-:S07]  /*0eb0*/  FFMA R20, R28, R27, R21 ;  /* 0x0000001b1c147223 */ /* 0x000fce0000000015 */
.L_x_123:
[----:B------:R-:W-:Y:S05]  /*0ec0*/  @!P3 BRA `(.L_x_121) ;  /* 0x000000000048b947 */ /* 0x000fea0003800000 */
[----:B------:R-:W0:Y:S01]  /*0ed0*/  LDC.64 R14, c[0x0][0x380] ;  /* 0x0000e000ff0e7b82 */ /* 0x000e220000000a00 */
[-C--:B------:R-:W-:Y:S02]  /*0ee0*/  IADD3 R21, PT, PT, R4, R19.reuse, RZ ;  /* 0x0000001304157210 */ /* 0x080fe40007ffe0ff */
[----:B------:R-:W-:-:S05]  /*0ef0*/  IADD3 R19, PT, PT, R18, R19, RZ ;  /* 0x0000001312137210 */ /* 0x000fca0007ffe0ff */
[----:B------:R-:W1:Y:S01]  /*0f00*/  LDC.64 R16, c[0x0][0x388] ;  /* 0x0000e200ff107b82 */ /* 0x000e620000000a00 */
[----:B0-----:R-:W-:-:S04]  /*0f10*/  IMAD.WIDE R14, R21, 0x4, R14 ;  /* 0x00000004150e7825 */ /* 0x001fc800078e020e */
[----:B-1----:R-:W-:Y:S02]  /*0f20*/  IMAD.WIDE R16, R19, 0x4, R16 ;  /* 0x0000000413107825 */ /* 0x002fe400078e0210 */
[----:B------:R-:W2:Y:S04]  /*0f30*/  LDG.E R19, desc[UR10][R14.64] ;  /* 0x0000000a0e137981 */ /* 0x000ea8000c1e1900 */
[----:B------:R-:W2:Y:S01]  /*0f40*/  LDG.E R4, desc[UR10][R16.64] ;  /* 0x0000000a10047981 */ /* 0x000ea2000c1e1900 */
[----:B------:R-:W-:Y:S01]  /*0f50*/  ISETP.NE.AND P2, PT, R10, 0x1, PT ;  /* 0x000000010a00780c */ /* 0x000fe20003f45270 */
[----:B--2--5:R-:W-:-:S12]  /*0f60*/  FFMA R20, R19, R4, R20 ;  /* 0x0000000413147223 */ /* 0x024fd80000000014 */
[----:B------:R-:W-:Y:S05]  /*0f70*/  @!P2 BRA `(.L_x_121) ;  /* 0x00000000001ca947 */ /* 0x000fea0003800000 */
[----:B------:R-:W-:Y:S01]  /*0f80*/  ISETP.NE.AND P2, PT, R10, 0x2, PT ;  /* 0x000000020a00780c */ /* 0x000fe20003f45270 */
[----:B------:R-:W2:Y:S04]  /*0f90*/  LDG.E R19, desc[UR10][R14.64+0x4] ;  /* 0x0000040a0e137981 */ /* 0x000ea8000c1e1900 */
[----:B------:R-:W2:Y:S08]  /*0fa0*/  LDG.E R4, desc[UR10][R16.64+0x4] ;  /* 0x0000040a10047981 */ /* 0x000eb0000c1e1900 */
[----:B------:R-:W3:Y:S04]  /*0fb0*/  @P2 LDG.E R21, desc[UR10][R14.64+0x8] ;  /* 0x0000080a0e152981 */ /* 0x000ee8000c1e1900 */
[----:B------:R-:W3:Y:S01]  /*0fc0*/  @P2 LDG.E R18, desc[UR10][R16.64+0x8] ;  /* 0x0000080a10122981 */ /* 0x000ee2000c1e1900 */
[----:B--2---:R-:W-:-:S04]  /*0fd0*/  FFMA R20, R19, R4, R20 ;  /* 0x0000000413147223 */ /* 0x004fc80000000014 */
[----:B---3--:R-:W-:-:S07]  /*0fe0*/  @P2 FFMA R20, R21, R18, R20 ;  /* 0x0000001215142223 */ /* 0x008fce0000000014 */
.L_x_121:
[----:B------:R-:W-:Y:S05]  /*0ff0*/  @P1 BRA `(.L_x_124) ;  /* 0xfffffff400941947 */ /* 0x000fea000383ffff */
[----:B------:R-:W-:Y:S05]  /*1000*/  @P0 BRA `(.L_x_125) ;  /* 0xfffffff400740947 */ /* 0x000fea000383ffff */
.L_x_118:
[----:B------:R-:W0:Y:S01]  /*1010*/  LDC.64 R8, c[0x0][0x398] ;  /* 0x0000e600ff087b82 */ /* 0x000e220000000a00 */
[----:B------:R-:W-:-:S04]  /*1020*/  IMAD R2, R3, R2, R6 ;  /* 0x0000000203027224 */ /* 0x000fc800078e0206 */
[----:B------:R-:W-:-:S04]  /*1030*/  IMAD R3, R0, R2, R5 ;  /* 0x0000000200037224 */ /* 0x000fc800078e0205 */
[----:B0-----:R-:W-:-:S05]  /*1040*/  IMAD.WIDE R2, R3, 0x4, R8 ;  /* 0x0000000403027825 */ /* 0x001fca00078e0208 */
[----:B-----5:R-:W-:Y:S01]  /*1050*/  STG.E desc[UR10][R2.64], R20 ;  /* 0x0000001402007986 */ /* 0x020fe2000c10190a */
[----:B------:R-:W-:Y:S05]  /*1060*/  EXIT ;  /* 0x000000000000794d */ /* 0x000fea0003800000 */
.L_x_126:
        /* <DEDUP_REMOVED lines=9> */
.L_x_138:


//--------------------- .nv.shared.reserved.0     --------------------------
	.section	.nv.shared.reserved.0,"aw",@nobits
	.weak		__nv_reservedSMEM_offset_0_alias
	.size		__nv_reservedSMEM_offset_0_alias, 0, 64
	.other		__nv_reservedSMEM_offset_0_alias,@"STO_CUDA_RESERVED_SHARED STV_DEFAULT"
__nv_reservedSMEM_offset_0_alias:
	.zero		0
	.zero		64


//--------------------- .nv.constant0._Z28linear_batch_kernel_with_accPKfS0_S0_Pfiii --------------------------
	.section	.nv.constant0._Z28linear_batch_kernel_with_accPKfS0_S0_Pfiii,"a",@progbits
	.sectionflags	@""
	.align	4
.nv.constant0._Z28linear_batch_kernel_with_accPKfS0_S0_Pfiii:
	.zero		940


//--------------------- .nv.constant0._Z30flatten_pool2_to_fc1_in_kernelPKfPfiiii --------------------------
	.section	.nv.constant0._Z30flatten_pool2_to_fc1_in_kernelPKfPfiiii,"a",@progbits
	.sectionflags	@""
	.align	4
.nv.constant0._Z30flatten_pool2_to_fc1_in_kernelPKfPfiiii:
	.zero		928


//--------------------- .nv.constant0._Z19linear_batch_kernelPKfS0_S0_Pfiii --------------------------
	.section	.nv.constant0._Z19linear_batch_kernelPKfS0_S0_Pfiii,"a",@progbits
	.sectionflags	@""
	.align	4
.nv.constant0._Z19linear_batch_kernelPKfS0_S0_Pfiii:
	.zero		940


//--------------------- .nv.constant0._Z22linear_if_batch_kernelPKfS0_S0_PfS1_S1_iiffbi --------------------------
	.section	.nv.constant0._Z22linear_if_batch_kernelPKfS0_S0_PfS1_S1_iiffbi,"a",@progbits
	.sectionflags	@""
	.align	4
.nv.constant0._Z22linear_if_batch_kernelPKfS0_S0_PfS1_S1_iiffbi:
	.zero		968


//--------------------- .nv.constant0._Z25conv_if_pool_batch_kernelPKfS0_S0_PfS1_iiiiiiffbi --------------------------
	.section	.nv.constant0._Z25conv_if_pool_batch_kernelPKfS0_S0_PfS1_iiiiiiffbi,"a",@progbits
	.sectionflags	@""
	.align	4
.nv.constant0._Z25conv_if_pool_batch_kernelPKfS0_S0_PfS1_iiiiiiffbi:
	.zero		976


//--------------------- .nv.constant0._Z14add_vec_kernelPfPKfi --------------------------
	.section	.nv.constant0._Z14add_vec_kernelPfPKfi,"a",@progbits
	.sectionflags	@""
	.align	4
.nv.constant0._Z14add_vec_kernelPfPKfi:
	.zero		916


//--------------------- .nv.constant0._Z16linear_if_kernelPKfS0_S0_PfS1_S1_iiffb --------------------------
	.section	.nv.constant0._Z16linear_if_kernelPKfS0_S0_PfS1_S1_iiffb,"a",@progbits
	.sectionflags	@""
	.align	4
.nv.constant0._Z16linear_if_kernelPKfS0_S0_PfS1_S1_iiffb:
	.zero		961


//--------------------- .nv.constant0._Z19conv_if_pool_kernelPKfS0_S0_PfS1_iiiiiiffb --------------------------
	.section	.nv.constant0._Z19conv_if_pool_kernelPKfS0_S0_PfS1_iiiiiiffb,"a",@progbits
	.sectionflags	@""
	.align	4
.nv.constant0._Z19conv_if_pool_kernelPKfS0_S0_PfS1_iiiiiiffb:
	.zero		969


//--------------------- .nv.constant0._Z13linear_kernelPKfS0_S0_Pfii --------------------------
	.section	.nv.constant0._Z13linear_kernelPKfS0_S0_Pfii,"a",@progbits
	.sectionflags	@""
	.align	4
.nv.constant0._Z13linear_kernelPKfS0_S0_Pfii:
	.zero		936


//--------------------- .nv.constant0._Z13ifnode_kernelPKfPfS1_iffb --------------------------
	.section	.nv.constant0._Z13ifnode_kernelPKfPfS1_iffb,"a",@progbits
	.sectionflags	@""
	.align	4
.nv.constant0._Z13ifnode_kernelPKfPfS1_iffb:
	.zero		933


//--------------------- .nv.constant0._Z16maxpool2d_kernelPKfPfiiii --------------------------
	.section	.nv.constant0._Z16maxpool2d_kernelPKfPfiiii,"a",@progbits
	.sectionflags	@""
	.align	4
.nv.constant0._Z16maxpool2d_kernelPKfPfiiii:
	.zero		928


//--------------------- .nv.constant0._Z13conv2d_kernelPKfS0_S0_Pfiiiii --------------------------
	.section	.nv.constant0._Z13conv2d_kernelPKfS0_S0_Pfiiiii,"a",@progbits
	.sectionflags	@""
	.align	4
.nv.constant0._Z13conv2d_kernelPKfS0_S0_Pfiiiii:
	.zero		948


//--------------------- SYMBOLS --------------------------

	.type		.nv.reservedSmem.offset0,@object
	.size		.nv.reservedSmem.offset0,0x4
